	.target	sm_80

	.elftype	@"ET_EXEC"


//--------------------- .note.nv.tkinfo           --------------------------
	.section	.note.nv.tkinfo,"",@"SHT_NOTE"
	.sectionflags	@"SHF_NOTE_NV_TKINFO"
	.tkinfo
        /*0018*/ 	.word	0x00000002
        /*0030*/ 	.string	""
        /*0030*/ 	.string	"ptxas"
        /*0030*/ 	.string	"Cuda compilation tools, release 13.0, V13.0.88"
        /*0030*/ 	.string	"Build cuda_13.0.r13.0/compiler.36424714_0"
        /*0030*/ 	.string	"-v  -suppress-debug-info  -lineinfo  -arch sm_80 "



//--------------------- .note.nv.cuinfo           --------------------------
	.section	.note.nv.cuinfo,"",@"SHT_NOTE"
	.sectionflags	@"SHF_NOTE_NV_CUINFO"
        /*0018*/ 	.short	0x0002
        /*001a*/ 	.short	0x0050
        /*001c*/ 	.short	0x0082
	.zero		2


//--------------------- .nv.info                  --------------------------
	.section	.nv.info,"",@"SHT_CUDA_INFO"
	.align	4


	//----- nvinfo : EIATTR_REGCOUNT
	.align		4
        /*0000*/ 	.byte	0x04, 0x2f
        /*0002*/ 	.short	(.L_1 - .L_0)
	.align		4
.L_0:
        /*0004*/ 	.word	index@(matmul_kernel)
        /*0008*/ 	.word	0x000000ff


	//----- nvinfo : EIATTR_FRAME_SIZE
	.align		4
.L_1:
        /*000c*/ 	.byte	0x04, 0x11
        /*000e*/ 	.short	(.L_3 - .L_2)
	.align		4
.L_2:
        /*0010*/ 	.word	index@(matmul_kernel)
        /*0014*/ 	.word	0x00001bd8


	//----- nvinfo : EIATTR_MIN_STACK_SIZE
	.align		4
.L_3:
        /*0018*/ 	.byte	0x04, 0x12
        /*001a*/ 	.short	(.L_5 - .L_4)
	.align		4
.L_4:
        /*001c*/ 	.word	index@(matmul_kernel)
        /*0020*/ 	.word	0x00001bd8
.L_5:


//--------------------- .nv.info.matmul_kernel    --------------------------
	.section	.nv.info.matmul_kernel,"",@"SHT_CUDA_INFO"
	.sectionflags	@""
	.align	4


	//----- nvinfo : EIATTR_CUDA_API_VERSION
	.align		4
        /*0000*/ 	.byte	0x04, 0x37
        /*0002*/ 	.short	(.L_7 - .L_6)
.L_6:
        /*0004*/ 	.word	0x00000082


	//----- nvinfo : EIATTR_SW2861232_WAR
	.align		4
.L_7:
        /*0008*/ 	.byte	0x01, 0x35
	.zero		2


	//----- nvinfo : EIATTR_PARAM_CBANK
	.align		4
        /*000c*/ 	.byte	0x04, 0x0a
        /*000e*/ 	.short	(.L_9 - .L_8)
	.align		4
.L_8:
        /*0010*/ 	.word	index@(.nv.constant0.matmul_kernel)
        /*0014*/ 	.short	0x0160
        /*0016*/ 	.short	0x0050


	//----- nvinfo : EIATTR_CBANK_PARAM_SIZE
	.align		4
.L_9:
        /*0018*/ 	.byte	0x03, 0x19
        /*001a*/ 	.short	0x0050


	//----- nvinfo : EIATTR_KPARAM_INFO
	.align		4
        /*001c*/ 	.byte	0x04, 0x17
        /*001e*/ 	.short	(.L_11 - .L_10)
.L_10:
        /*0020*/ 	.word	0x00000000
        /*0024*/ 	.short	0x000d
        /*0026*/ 	.short	0x0048
        /*0028*/ 	.byte	0x00, 0xf4, 0x21, 0x00


	//----- nvinfo : EIATTR_KPARAM_INFO
	.align		4
.L_11:
        /*002c*/ 	.byte	0x04, 0x17
        /*002e*/ 	.short	(.L_13 - .L_12)
.L_12:
        /*0030*/ 	.word	0x00000000
        /*0034*/ 	.short	0x000c
        /*0036*/ 	.short	0x0040
        /*0038*/ 	.byte	0x00, 0xf4, 0x21, 0x00


	//----- nvinfo : EIATTR_KPARAM_INFO
	.align		4
.L_13:
        /*003c*/ 	.byte	0x04, 0x17
        /*003e*/ 	.short	(.L_15 - .L_14)
.L_14:
        /*0040*/ 	.word	0x00000000
        /*0044*/ 	.short	0x000b
        /*0046*/ 	.short	0x0038
        /*0048*/ 	.byte	0x00, 0xf0, 0x11, 0x00


	//----- nvinfo : EIATTR_KPARAM_INFO
	.align		4
.L_15:
        /*004c*/ 	.byte	0x04, 0x17
        /*004e*/ 	.short	(.L_17 - .L_16)
.L_16:
        /*0050*/ 	.word	0x00000000
        /*0054*/ 	.short	0x000a
        /*0056*/ 	.short	0x0034
        /*0058*/ 	.byte	0x00, 0xf0, 0x11, 0x00


	//----- nvinfo : EIATTR_KPARAM_INFO
	.align		4
.L_17:
        /*005c*/ 	.byte	0x04, 0x17
        /*005e*/ 	.short	(.L_19 - .L_18)
.L_18:
        /*0060*/ 	.word	0x00000000
        /*0064*/ 	.short	0x0009
        /*0066*/ 	.short	0x0030
        /*0068*/ 	.byte	0x00, 0xf0, 0x11, 0x00


	//----- nvinfo : EIATTR_KPARAM_INFO
	.align		4
.L_19:
        /*006c*/ 	.byte	0x04, 0x17
        /*006e*/ 	.short	(.L_21 - .L_20)
.L_20:
        /*0070*/ 	.word	0x00000000
        /*0074*/ 	.short	0x0008
        /*0076*/ 	.short	0x002c
        /*0078*/ 	.byte	0x00, 0xf0, 0x11, 0x00


	//----- nvinfo : EIATTR_KPARAM_INFO
	.align		4
.L_21:
        /*007c*/ 	.byte	0x04, 0x17
        /*007e*/ 	.short	(.L_23 - .L_22)
.L_22:
        /*0080*/ 	.word	0x00000000
        /*0084*/ 	.short	0x0007
        /*0086*/ 	.short	0x0028
        /*0088*/ 	.byte	0x00, 0xf0, 0x11, 0x00


	//----- nvinfo : EIATTR_KPARAM_INFO
	.align		4
.L_23:
        /*008c*/ 	.byte	0x04, 0x17
        /*008e*/ 	.short	(.L_25 - .L_24)
.L_24:
        /*0090*/ 	.word	0x00000000
        /*0094*/ 	.short	0x0006
        /*0096*/ 	.short	0x0024
        /*0098*/ 	.byte	0x00, 0xf0, 0x11, 0x00


	//----- nvinfo : EIATTR_KPARAM_INFO
	.align		4
.L_25:
        /*009c*/ 	.byte	0x04, 0x17
        /*009e*/ 	.short	(.L_27 - .L_26)
.L_26:
        /*00a0*/ 	.word	0x00000000
        /*00a4*/ 	.short	0x0005
        /*00a6*/ 	.short	0x0020
        /*00a8*/ 	.byte	0x00, 0xf0, 0x11, 0x00


	//----- nvinfo : EIATTR_KPARAM_INFO
	.align		4
.L_27:
        /*00ac*/ 	.byte	0x04, 0x17
        /*00ae*/ 	.short	(.L_29 - .L_28)
.L_28:
        /*00b0*/ 	.word	0x00000000
        /*00b4*/ 	.short	0x0004
        /*00b6*/ 	.short	0x001c
        /*00b8*/ 	.byte	0x00, 0xf0, 0x11, 0x00


	//----- nvinfo : EIATTR_KPARAM_INFO
	.align		4
.L_29:
        /*00bc*/ 	.byte	0x04, 0x17
        /*00be*/ 	.short	(.L_31 - .L_30)
.L_30:
        /*00c0*/ 	.word	0x00000000
        /*00c4*/ 	.short	0x0003
        /*00c6*/ 	.short	0x0018
        /*00c8*/ 	.byte	0x00, 0xf0, 0x11, 0x00


	//----- nvinfo : EIATTR_KPARAM_INFO
	.align		4
.L_31:
        /*00cc*/ 	.byte	0x04, 0x17
        /*00ce*/ 	.short	(.L_33 - .L_32)
.L_32:
        /*00d0*/ 	.word	0x00000000
        /*00d4*/ 	.short	0x0002
        /*00d6*/ 	.short	0x0010
        /*00d8*/ 	.byte	0x00, 0xf4, 0x21, 0x00


	//----- nvinfo : EIATTR_KPARAM_INFO
	.align		4
.L_33:
        /*00dc*/ 	.byte	0x04, 0x17
        /*00de*/ 	.short	(.L_35 - .L_34)
.L_34:
        /*00e0*/ 	.word	0x00000000
        /*00e4*/ 	.short	0x0001
        /*00e6*/ 	.short	0x0008
        /*00e8*/ 	.byte	0x00, 0xf4, 0x21, 0x00


	//----- nvinfo : EIATTR_KPARAM_INFO
	.align		4
.L_35:
        /*00ec*/ 	.byte	0x04, 0x17
        /*00ee*/ 	.short	(.L_37 - .L_36)
.L_36:
        /*00f0*/ 	.word	0x00000000
        /*00f4*/ 	.short	0x0000
        /*00f6*/ 	.short	0x0000
        /*00f8*/ 	.byte	0x00, 0xf4, 0x21, 0x00


	//----- nvinfo : EIATTR_MAXREG_COUNT
	.align		4
.L_37:
        /*00fc*/ 	.byte	0x03, 0x1b
        /*00fe*/ 	.short	0x00ff


	//----- nvinfo : EIATTR_NUM_BARRIERS
	.align		4
        /*0100*/ 	.byte	0x02, 0x4c
        /*0102*/ 	.byte	0x01
	.zero		1


	//----- nvinfo : EIATTR_ANNOTATIONS
	.align		4
        /*0104*/ 	.byte	0x04, 0x55
        /*0106*/ 	.short	(.L_39 - .L_38)


	//   ....[0]....
.L_38:
        /*0108*/ 	.word	0x00000001
        /*010c*/ 	.byte	0x70, 0x06, 0x00, 0x00, 0x01, 0x00, 0x00, 0x00, 0x20, 0x08, 0x00, 0x00, 0x01, 0x00, 0x00, 0x00
        /* <DEDUP_REMOVED lines=181> */
        /*0c6c*/ 	.byte	0x10, 0x9d, 0x00, 0x00


	//----- nvinfo : EIATTR_MERCURY_ISA_VERSION
	.align		4
.L_39:
        /*0c70*/ 	.byte	0x03, 0x5f
        /*0c72*/ 	.short	0x0000


	//----- nvinfo : EIATTR_EXIT_INSTR_OFFSETS
	.align		4
        /*0c74*/ 	.byte	0x04, 0x1c
        /*0c76*/ 	.short	(.L_41 - .L_40)


	//   ....[0]....
.L_40:
        /*0c78*/ 	.word	0x000485e0


	//   ....[1]....
        /*0c7c*/ 	.word	0x00048600


	//----- nvinfo : EIATTR_REQNTID
	.align		4
.L_41:
        /*0c80*/ 	.byte	0x04, 0x10
        /*0c82*/ 	.short	(.L_43 - .L_42)
.L_42:
        /*0c84*/ 	.word	0x00000080
        /*0c88*/ 	.word	0x00000001
        /*0c8c*/ 	.word	0x00000001
.L_43:


//--------------------- .nv.callgraph             --------------------------
	.section	.nv.callgraph,"",@"SHT_CUDA_CALLGRAPH"
	.align	4
	.sectionentsize	8
	.align		4
        /*0000*/ 	.word	0x00000000
	.align		4
        /*0004*/ 	.word	0xffffffff
	.align		4
        /*0008*/ 	.word	0x00000000
	.align		4
        /*000c*/ 	.word	0xfffffffe
	.align		4
        /*0010*/ 	.word	0x00000000
	.align		4
        /*0014*/ 	.word	0xfffffffd
	.align		4
        /*0018*/ 	.word	0x00000000
	.align		4
        /*001c*/ 	.word	0xfffffffc


//--------------------- .nv.rel.action            --------------------------
	.section	.nv.rel.action,"",@"SHT_CUDA_RELOCINFO"
	.align	8
	.sectionentsize	8
        /*0000*/ 	.byte	0x73, 0x00, 0x00, 0x00, 0x00, 0x00, 0x00, 0x00, 0x00, 0x00, 0x00, 0x11, 0x25, 0x00, 0x05, 0x36


//--------------------- .nv.constant0.matmul_kernel --------------------------
	.section	.nv.constant0.matmul_kernel,"a",@progbits
	.sectionflags	@""
	.align	4
.nv.constant0.matmul_kernel:
	.zero		432


//--------------------- .text.matmul_kernel       --------------------------
	.section	.text.matmul_kernel,"ax",@progbits
	.sectioninfo	@"SHI_REGISTERS=255"
	.align	128
        .global         matmul_kernel
        .type           matmul_kernel,@function
        .size           matmul_kernel,(.L_x_3 - matmul_kernel)
        .other          matmul_kernel,@"STO_CUDA_ENTRY STV_DEFAULT"
matmul_kernel:
.text.matmul_kernel:
[----:B------:R-:W-:-:S03]  /*0000*/  IMAD.MOV.U32 R1, RZ, RZ, c[0x0][0x28] ;  /* 0x00000a00ff017624 */ /* 0x000fc600078e00ff */
[----:B------:R-:W-:Y:S01]  /*0010*/  IMAD.MOV.U32 R0, RZ, RZ, c[0x0][0x17c] ;  /* 0x00005f00ff007624 */ /* 0x000fe200078e00ff */
[----:B------:R-:W1:Y:S01]  /*0020*/  S2R R5, SR_CTAID.X ;  /* 0x0000000000057919 */ /* 0x000e620000002500 */
[----:B------:R-:W-:Y:S01]  /*0030*/  IADD3 R1, R1, -0x1bd8, RZ ;  /* 0xffffe42801017810 */ /* 0x000fe20007ffe0ff */
[----:B------:R-:W-:Y:S01]  /*0040*/  IMAD.MOV.U32 R252, RZ, RZ, c[0x0][0x188] ;  /* 0x00006200fffc7624 */ /* 0x000fe200078e00ff */
[----:B------:R-:W-:Y:S01]  /*0050*/  MOV R146, c[0x0][0x180] ;  /* 0x0000600000927a02 */ /* 0x000fe20000000f00 */
[----:B------:R-:W2:Y:S01]  /*0060*/  S2R R74, SR_TID.X ;  /* 0x00000000004a7919 */ /* 0x000ea20000002100 */
[----:B------:R-:W-:Y:S01]  /*0070*/  IADD3 R0, R0, 0x7f, RZ ;  /* 0x0000007f00007810 */ /* 0x000fe20007ffe0ff */
[----:B------:R-:W-:Y:S01]  /*0080*/  ULDC.64 UR8, c[0x0][0x118] ;  /* 0x0000460000087ab9 */ /* 0x000fe20000000a00 */
[----:B------:R-:W-:Y:S01]  /*0090*/  IADD3 R138, R146, -0x11, RZ ;  /* 0xffffffef928a7810 */ /* 0x000fe20007ffe0ff */
[C---:B------:R-:W-:Y:S01]  /*00a0*/  IMAD R162, R252.reuse, 0x38, RZ ;  /* 0x00000038fca27824 */ /* 0x040fe200078e02ff */
[----:B------:R-:W-:Y:S01]  /*00b0*/  SHF.R.S32.HI R3, RZ, 0x1f, R0 ;  /* 0x0000001fff037819 */ /* 0x000fe20000011400 */
[----:B------:R-:W-:-:S02]  /*00c0*/  IMAD R186, R252, 0x31, RZ ;  /* 0x00000031fcba7824 */ /* 0x000fc400078e02ff */
[C---:B------:R-:W-:Y:S01]  /*00d0*/  IMAD R194, R252.reuse, 0x35, RZ ;  /* 0x00000035fcc27824 */ /* 0x040fe200078e02ff */
[----:B------:R-:W-:Y:S01]  /*00e0*/  LEA.HI R3, R3, R0, RZ, 0x7 ;  /* 0x0000000003037211 */ /* 0x000fe200078f38ff */
[C---:B------:R-:W-:Y:S02]  /*00f0*/  IMAD R202, R252.reuse, 0x39, RZ ;  /* 0x00000039fcca7824 */ /* 0x040fe400078e02ff */
[C---:B------:R-:W-:Y:S01]  /*0100*/  IMAD R210, R252.reuse, 0x3d, RZ ;  /* 0x0000003dfcd27824 */ /* 0x040fe200078e02ff */
[----:B------:R-:W-:Y:S01]  /*0110*/  SHF.R.S32.HI R3, RZ, 0x7, R3 ;  /* 0x00000007ff037819 */ /* 0x000fe20000011403 */
[C---:B------:R-:W-:Y:S02]  /*0120*/  IMAD R218, R252.reuse, 0x2e, RZ ;  /* 0x0000002efcda7824 */ /* 0x040fe400078e02ff */
[C---:B------:R-:W-:Y:S02]  /*0130*/  IMAD R226, R252.reuse, 0x32, RZ ;  /* 0x00000032fce27824 */ /* 0x040fe400078e02ff */
[----:B------:R-:W-:Y:S01]  /*0140*/  IMAD.SHL.U32 R4, R3, 0x4, RZ ;  /* 0x0000000403047824 */ /* 0x000fe200078e00ff */
[----:B-1----:R-:W-:Y:S01]  /*0150*/  IABS R8, R5 ;  /* 0x0000000500087213 */ /* 0x002fe20000000000 */
[----:B------:R-:W-:-:S03]  /*0160*/  IMAD R234, R252, 0x36, RZ ;  /* 0x00000036fcea7824 */ /* 0x000fc600078e02ff */
[-C--:B------:R-:W-:Y:S01]  /*0170*/  IABS R7, R4.reuse ;  /* 0x0000000400077213 */ /* 0x080fe20000000000 */
[C---:B------:R-:W-:Y:S01]  /*0180*/  IMAD R242, R252.reuse, 0x3a, RZ ;  /* 0x0000003afcf27824 */ /* 0x040fe200078e02ff */
[----:B------:R-:W-:Y:S01]  /*0190*/  IABS R10, R4 ;  /* 0x00000004000a7213 */ /* 0x000fe20000000000 */
[----:B------:R-:W-:Y:S01]  /*01a0*/  IMAD R250, R252, 0x3e, RZ ;  /* 0x0000003efcfa7824 */ /* 0x000fe200078e02ff */
[----:B------:R-:W1:Y:S01]  /*01b0*/  I2F.RP R0, R7 ;  /* 0x0000000700007306 */ /* 0x000e620000209400 */
[----:B--2---:R-:W-:-:S05]  /*01c0*/  LOP3.LUT R148, R74, 0x7f, RZ, 0xc0, !PT ;  /* 0x0000007f4a947812 */ /* 0x004fca00078ec0ff */
[----:B------:R-:W-:Y:S02]  /*01d0*/  IMAD.SHL.U32 R150, R148, 0x4, RZ ;  /* 0x0000000494967824 */ /* 0x000fe400078e00ff */
[----:B-1----:R-:W1:Y:S02]  /*01e0*/  MUFU.RCP R0, R0 ;  /* 0x0000000000007308 */ /* 0x002e640000001000 */
[----:B-1----:R-:W-:Y:S01]  /*01f0*/  IADD3 R2, R0, 0xffffffe, RZ ;  /* 0x0ffffffe00027810 */ /* 0x002fe20007ffe0ff */
[----:B------:R-:W-:Y:S01]  /*0200*/  IMAD.MOV R0, RZ, RZ, -R10 ;  /* 0x000000ffff007224 */ /* 0x000fe200078e0a0a */
[----:B------:R-:W-:-:S04]  /*0210*/  SHF.R.U32.HI R10, RZ, 0x6, R74 ;  /* 0x00000006ff0a7819 */ /* 0x000fc8000001164a */
[----:B------:R1:W2:Y:S01]  /*0220*/  F2I.FTZ.U32.TRUNC.NTZ R3, R2 ;  /* 0x0000000200037305 */ /* 0x0002a2000021f000 */
[----:B------:R-:W-:Y:S01]  /*0230*/  SGXT.U32 R10, R10, 0x1 ;  /* 0x000000010a0a781a */ /* 0x000fe20000000000 */
[----:B-1----:R-:W-:Y:S01]  /*0240*/  IMAD.MOV.U32 R2, RZ, RZ, RZ ;  /* 0x000000ffff027224 */ /* 0x002fe200078e00ff */
[----:B--2---:R-:W-:-:S05]  /*0250*/  IADD3 R6, RZ, -R3, RZ ;  /* 0x80000003ff067210 */ /* 0x004fca0007ffe0ff */
[----:B------:R-:W-:Y:S02]  /*0260*/  IMAD R9, R6, R7, RZ ;  /* 0x0000000706097224 */ /* 0x000fe400078e02ff */
[----:B------:R-:W-:Y:S02]  /*0270*/  IMAD.MOV.U32 R6, RZ, RZ, R8 ;  /* 0x000000ffff067224 */ /* 0x000fe400078e0008 */
[----:B------:R-:W-:-:S06]  /*0280*/  IMAD.HI.U32 R3, R3, R9, R2 ;  /* 0x0000000903037227 */ /* 0x000fcc00078e0002 */
[----:B------:R-:W-:-:S04]  /*0290*/  IMAD.HI.U32 R3, R3, R6, RZ ;  /* 0x0000000603037227 */ /* 0x000fc800078e00ff */
[----:B------:R-:W-:-:S05]  /*02a0*/  IMAD R0, R3, R0, R6 ;  /* 0x0000000003007224 */ /* 0x000fca00078e0206 */
[----:B------:R-:W-:-:S13]  /*02b0*/  ISETP.GT.U32.AND P1, PT, R7, R0, PT ;  /* 0x000000000700720c */ /* 0x000fda0003f24070 */
[-C--:B------:R-:W-:Y:S02]  /*02c0*/  @!P1 IADD3 R0, R0, -R7.reuse, RZ ;  /* 0x8000000700009210 */ /* 0x080fe40007ffe0ff */
[----:B------:R-:W-:Y:S02]  /*02d0*/  @!P1 IADD3 R3, R3, 0x1, RZ ;  /* 0x0000000103039810 */ /* 0x000fe40007ffe0ff */
[----:B------:R-:W-:Y:S02]  /*02e0*/  ISETP.GE.U32.AND P0, PT, R0, R7, PT ;  /* 0x000000070000720c */ /* 0x000fe40003f06070 */
[----:B------:R-:W-:Y:S02]  /*02f0*/  LOP3.LUT R0, R5, R4, RZ, 0x3c, !PT ;  /* 0x0000000405007212 */ /* 0x000fe400078e3cff */
[----:B------:R-:W-:Y:S02]  /*0300*/  ISETP.NE.AND P1, PT, R4, RZ, PT ;  /* 0x000000ff0400720c */ /* 0x000fe40003f25270 */
[----:B------:R-:W-:Y:S01]  /*0310*/  ISETP.GE.AND P2, PT, R0, RZ, PT ;  /* 0x000000ff0000720c */ /* 0x000fe20003f46270 */
[----:B------:R-:W-:-:S05]  /*0320*/  IMAD.MOV.U32 R0, RZ, RZ, c[0x0][0x178] ;  /* 0x00005e00ff007624 */ /* 0x000fca00078e00ff */
[----:B------:R-:W-:Y:S02]  /*0330*/  IADD3 R0, R0, 0x1ff, RZ ;  /* 0x000001ff00007810 */ /* 0x000fe40007ffe0ff */
[----:B------:R-:W-:-:S05]  /*0340*/  @P0 IADD3 R3, R3, 0x1, RZ ;  /* 0x0000000103030810 */ /* 0x000fca0007ffe0ff */
[----:B------:R-:W-:Y:S01]  /*0350*/  IMAD.MOV.U32 R2, RZ, RZ, R3 ;  /* 0x000000ffff027224 */ /* 0x000fe200078e0003 */
[----:B------:R-:W-:-:S03]  /*0360*/  SHF.R.S32.HI R3, RZ, 0x1f, R0 ;  /* 0x0000001fff037819 */ /* 0x000fc60000011400 */
[----:B------:R-:W-:Y:S01]  /*0370*/  @!P2 IMAD.MOV R2, RZ, RZ, -R2 ;  /* 0x000000ffff02a224 */ /* 0x000fe200078e0a02 */
[----:B------:R-:W-:Y:S02]  /*0380*/  @!P1 LOP3.LUT R2, RZ, R4, RZ, 0x33, !PT ;  /* 0x00000004ff029212 */ /* 0x000fe400078e33ff */
[----:B------:R-:W-:Y:S02]  /*0390*/  LEA.HI R3, R3, R0, RZ, 0x9 ;  /* 0x0000000003037211 */ /* 0x000fe400078f48ff */
[----:B------:R-:W-:Y:S01]  /*03a0*/  SHF.L.U32 R12, R2, 0x2, RZ ;  /* 0x00000002020c7819 */ /* 0x000fe200000006ff */
[----:B------:R-:W-:-:S03]  /*03b0*/  IMAD.MOV R2, RZ, RZ, -R2 ;  /* 0x000000ffff027224 */ /* 0x000fc600078e0a02 */
[----:B------:R-:W-:Y:S01]  /*03c0*/  LEA.HI.SX32 R3, R3, -R12, 0x17 ;  /* 0x8000000c03037211 */ /* 0x000fe200078fbaff */
[----:B------:R-:W-:Y:S02]  /*03d0*/  IMAD R15, R4, R2, R5 ;  /* 0x00000002040f7224 */ /* 0x000fe400078e0205 */
[----:B------:R-:W-:Y:S01]  /*03e0*/  IMAD.MOV.U32 R2, RZ, RZ, RZ ;  /* 0x000000ffff027224 */ /* 0x000fe200078e00ff */
[----:B------:R-:W-:Y:S02]  /*03f0*/  IMNMX R14, R3, 0x4, PT ;  /* 0x00000004030e7817 */ /* 0x000fe40003800200 */
[----:B------:R-:W-:Y:S02]  /*0400*/  IABS R4, R15 ;  /* 0x0000000f00047213 */ /* 0x000fe40000000000 */
[----:B------:R-:W-:-:S04]  /*0410*/  IABS R7, R14 ;  /* 0x0000000e00077213 */ /* 0x000fc80000000000 */
[----:B------:R-:W1:Y:S08]  /*0420*/  I2F.RP R0, R7 ;  /* 0x0000000700007306 */ /* 0x000e700000209400 */
[----:B-1----:R-:W1:Y:S02]  /*0430*/  MUFU.RCP R0, R0 ;  /* 0x0000000000007308 */ /* 0x002e640000001000 */
[----:B-1----:R-:W-:-:S02]  /*0440*/  IADD3 R3, R0, 0xffffffe, RZ ;  /* 0x0ffffffe00037810 */ /* 0x002fc40007ffe0ff */
[----:B------:R-:W-:-:S04]  /*0450*/  IABS R0, c[0x0][0x17c] ;  /* 0x00005f0000007a13 */ /* 0x000fc80000000000 */
[----:B------:R-:W1:Y:S02]  /*0460*/  F2I.FTZ.U32.TRUNC.NTZ R3, R3 ;  /* 0x0000000300037305 */ /* 0x000e64000021f000 */
[----:B-1----:R-:W-:-:S04]  /*0470*/  IMAD.MOV R6, RZ, RZ, -R3 ;  /* 0x000000ffff067224 */ /* 0x002fc800078e0a03 */
[----:B------:R-:W-:Y:S01]  /*0480*/  IMAD R5, R6, R7, RZ ;  /* 0x0000000706057224 */ /* 0x000fe200078e02ff */
[----:B------:R-:W-:-:S03]  /*0490*/  IABS R6, R14 ;  /* 0x0000000e00067213 */ /* 0x000fc60000000000 */
[----:B------:R-:W-:Y:S01]  /*04a0*/  IMAD.HI.U32 R2, R3, R5, R2 ;  /* 0x0000000503027227 */ /* 0x000fe200078e0002 */
[----:B------:R-:W-:Y:S02]  /*04b0*/  IADD3 R5, RZ, -R6, RZ ;  /* 0x80000006ff057210 */ /* 0x000fe40007ffe0ff */
[----:B------:R-:W1:Y:S03]  /*04c0*/  I2F.RP R6, R0 ;  /* 0x0000000000067306 */ /* 0x000e660000209400 */
[----:B------:R-:W-:-:S04]  /*04d0*/  IMAD.HI.U32 R3, R2, R4, RZ ;  /* 0x0000000402037227 */ /* 0x000fc800078e00ff */
[----:B------:R-:W-:Y:S01]  /*04e0*/  IMAD R2, R3, R5, R4 ;  /* 0x0000000503027224 */ /* 0x000fe200078e0204 */
[----:B------:R-:W-:-:S04]  /*04f0*/  IABS R4, c[0x0][0x178] ;  /* 0x00005e0000047a13 */ /* 0x000fc80000000000 */
[----:B------:R-:W-:Y:S01]  /*0500*/  ISETP.GT.U32.AND P1, PT, R7, R2, PT ;  /* 0x000000020700720c */ /* 0x000fe20003f24070 */
[----:B-1----:R-:W1:-:S12]  /*0510*/  MUFU.RCP R6, R6 ;  /* 0x0000000600067308 */ /* 0x002e580000001000 */
[----:B------:R-:W-:Y:S01]  /*0520*/  @!P1 IMAD.IADD R2, R2, 0x1, -R7 ;  /* 0x0000000102029824 */ /* 0x000fe200078e0a07 */
[----:B------:R-:W-:Y:S02]  /*0530*/  @!P1 IADD3 R3, R3, 0x1, RZ ;  /* 0x0000000103039810 */ /* 0x000fe40007ffe0ff */
[----:B------:R-:W-:Y:S02]  /*0540*/  ISETP.NE.AND P1, PT, R14, RZ, PT ;  /* 0x000000ff0e00720c */ /* 0x000fe40003f25270 */
[----:B------:R-:W-:Y:S01]  /*0550*/  ISETP.GE.U32.AND P0, PT, R2, R7, PT ;  /* 0x000000070200720c */ /* 0x000fe20003f06070 */
[----:B------:R-:W-:Y:S01]  /*0560*/  IMAD.MOV.U32 R2, RZ, RZ, R4 ;  /* 0x000000ffff027224 */ /* 0x000fe200078e0004 */
[----:B------:R-:W-:Y:S02]  /*0570*/  LOP3.LUT R4, R15, R14, RZ, 0x3c, !PT ;  /* 0x0000000e0f047212 */ /* 0x000fe400078e3cff */
[----:B-1----:R-:W-:Y:S01]  /*0580*/  IADD3 R8, R6, 0xffffffe, RZ ;  /* 0x0ffffffe06087810 */ /* 0x002fe20007ffe0ff */
[----:B------:R-:W1:Y:S01]  /*0590*/  I2F.RP R5, R2 ;  /* 0x0000000200057306 */ /* 0x000e620000209400 */
[----:B------:R-:W-:-:S07]  /*05a0*/  ISETP.GE.AND P2, PT, R4, RZ, PT ;  /* 0x000000ff0400720c */ /* 0x000fce0003f46270 */
[----:B------:R-:W-:Y:S01]  /*05b0*/  @P0 IADD3 R3, R3, 0x1, RZ ;  /* 0x0000000103030810 */ /* 0x000fe20007ffe0ff */
[----:B------:R2:W3:Y:S04]  /*05c0*/  F2I.FTZ.U32.TRUNC.NTZ R9, R8 ;  /* 0x0000000800097305 */ /* 0x0004e8000021f000 */
[----:B------:R-:W-:-:S04]  /*05d0*/  IMAD.MOV.U32 R13, RZ, RZ, R3 ;  /* 0x000000ffff0d7224 */ /* 0x000fc800078e0003 */
[----:B-1----:R-:W1:Y:S01]  /*05e0*/  MUFU.RCP R5, R5 ;  /* 0x0000000500057308 */ /* 0x002e620000001000 */
[----:B------:R-:W-:Y:S01]  /*05f0*/  @!P2 IADD3 R13, -R13, RZ, RZ ;  /* 0x000000ff0d0da210 */ /* 0x000fe20007ffe1ff */
[----:B--2---:R-:W-:Y:S01]  /*0600*/  IMAD.MOV.U32 R8, RZ, RZ, RZ ;  /* 0x000000ffff087224 */ /* 0x004fe200078e00ff */
[----:B------:R-:W-:-:S05]  /*0610*/  @!P1 LOP3.LUT R13, RZ, R14, RZ, 0x33, !PT ;  /* 0x0000000eff0d9212 */ /* 0x000fca00078e33ff */
[----:B------:R-:W-:Y:S02]  /*0620*/  IMAD.SHL.U32 R11, R13, 0x80, RZ ;  /* 0x000000800d0b7824 */ /* 0x000fe400078e00ff */
[----:B---3--:R-:W-:Y:S02]  /*0630*/  IMAD.MOV R3, RZ, RZ, -R9 ;  /* 0x000000ffff037224 */ /* 0x008fe400078e0a09 */
[----:B------:R-:W-:Y:S01]  /*0640*/  IMAD.MOV R13, RZ, RZ, -R13 ;  /* 0x000000ffff0d7224 */ /* 0x000fe200078e0a0d */
[----:B------:R-:W-:Y:S01]  /*0650*/  LOP3.LUT R10, R11, R10, RZ, 0xfc, !PT ;  /* 0x0000000a0b0a7212 */ /* 0x000fe200078efcff */
[----:B------:R-:W-:Y:S01]  /*0660*/  IMAD R3, R3, R0, RZ ;  /* 0x0000000003037224 */ /* 0x000fe200078e02ff */
[----:B------:R2:W-:Y:S01]  /*0670*/  STL [R1+0x918], R11 ;  /* 0x0009180b01007387 */ /* 0x0005e20000100800 */
[----:B-1----:R-:W-:Y:S01]  /*0680*/  IADD3 R6, R5, 0xffffffe, RZ ;  /* 0x0ffffffe05067810 */ /* 0x002fe20007ffe0ff */
[----:B------:R-:W-:Y:S01]  /*0690*/  IMAD R13, R14, R13, R15 ;  /* 0x0000000d0e0d7224 */ /* 0x000fe200078e020f */
[C---:B------:R-:W-:Y:S01]  /*06a0*/  LOP3.LUT R17, R10.reuse, 0x7e, RZ, 0xfc, !PT ;  /* 0x0000007e0a117812 */ /* 0x040fe200078efcff */
[----:B------:R-:W-:Y:S01]  /*06b0*/  IMAD.HI.U32 R8, R9, R3, R8 ;  /* 0x0000000309087227 */ /* 0x000fe200078e0008 */
[----:B------:R-:W-:Y:S01]  /*06c0*/  IABS R5, R10 ;  /* 0x0000000a00057213 */ /* 0x000fe20000000000 */
[----:B------:R1:W3:Y:S01]  /*06d0*/  F2I.FTZ.U32.TRUNC.NTZ R7, R6 ;  /* 0x0000000600077305 */ /* 0x0002e2000021f000 */
[----:B------:R-:W-:-:S02]  /*06e0*/  LOP3.LUT R16, R10, 0x2, RZ, 0xfc, !PT ;  /* 0x000000020a107812 */ /* 0x000fc400078efcff */
[----:B------:R-:W-:Y:S01]  /*06f0*/  LOP3.LUT R18, R10, 0x4, RZ, 0xfc, !PT ;  /* 0x000000040a127812 */ /* 0x000fe200078efcff */
[----:B------:R-:W-:Y:S01]  /*0700*/  IMAD.HI.U32 R3, R8, R5, RZ ;  /* 0x0000000508037227 */ /* 0x000fe200078e00ff */
[----:B--2---:R-:W-:Y:S02]  /*0710*/  IABS R11, R17 ;  /* 0x00000011000b7213 */ /* 0x004fe40000000000 */
[----:B------:R-:W-:Y:S01]  /*0720*/  IABS R14, R18 ;  /* 0x00000012000e7213 */ /* 0x000fe20000000000 */
[----:B------:R-:W-:Y:S01]  /*0730*/  IMAD.MOV R3, RZ, RZ, -R3 ;  /* 0x000000ffff037224 */ /* 0x000fe200078e0a03 */
[----:B------:R-:W-:Y:S01]  /*0740*/  LOP3.LUT R19, R10, 0x6, RZ, 0xfc, !PT ;  /* 0x000000060a137812 */ /* 0x000fe200078efcff */
[----:B------:R-:W-:Y:S01]  /*0750*/  IMAD.HI.U32 R4, R8, R11, RZ ;  /* 0x0000000b08047227 */ /* 0x000fe200078e00ff */
[----:B------:R-:W-:Y:S02]  /*0760*/  IADD3 R13, R12, R13, RZ ;  /* 0x0000000d0c0d7210 */ /* 0x000fe40007ffe0ff */
[----:B------:R-:W-:Y:S01]  /*0770*/  IABS R15, R19 ;  /* 0x00000013000f7213 */ /* 0x000fe20000000000 */
[----:B-1----:R-:W-:Y:S01]  /*0780*/  IMAD.MOV.U32 R6, RZ, RZ, RZ ;  /* 0x000000ffff067224 */ /* 0x002fe200078e00ff */
[----:B------:R-:W-:Y:S01]  /*0790*/  IADD3 R4, -R4, RZ, RZ ;  /* 0x000000ff04047210 */ /* 0x000fe20007ffe1ff */
[----:B---3--:R-:W-:Y:S01]  /*07a0*/  IMAD.MOV R9, RZ, RZ, -R7 ;  /* 0x000000ffff097224 */ /* 0x008fe200078e0a07 */
[----:B------:R-:W-:Y:S01]  /*07b0*/  ISETP.GE.AND P5, PT, R18, RZ, PT ;  /* 0x000000ff1200720c */ /* 0x000fe20003fa6270 */
[----:B------:R-:W-:Y:S01]  /*07c0*/  IMAD R68, R13, 0x200, R148 ;  /* 0x000002000d447824 */ /* 0x000fe200078e0294 */
[----:B------:R-:W-:Y:S01]  /*07d0*/  ISETP.GE.AND P4, PT, R19, RZ, PT ;  /* 0x000000ff1300720c */ /* 0x000fe20003f86270 */
[----:B------:R-:W-:Y:S01]  /*07e0*/  IMAD R11, R0, R4, R11 ;  /* 0x00000004000b7224 */ /* 0x000fe200078e020b */
[----:B------:R-:W-:Y:S01]  /*07f0*/  LOP3.LUT R18, R10, 0xe, RZ, 0xfc, !PT ;  /* 0x0000000e0a127812 */ /* 0x000fe200078efcff */
[----:B------:R-:W-:Y:S01]  /*0800*/  IMAD R4, R0, R3, R5 ;  /* 0x0000000300047224 */ /* 0x000fe200078e0205 */
[----:B------:R-:W-:Y:S01]  /*0810*/  IABS R3, R16 ;  /* 0x0000001000037213 */ /* 0x000fe20000000000 */
[----:B------:R1:W-:Y:S01]  /*0820*/  STL [R1+0x91c], R68 ;  /* 0x00091c4401007387 */ /* 0x0003e20000100800 */
[----:B------:R-:W-:-:S02]  /*0830*/  MOV R5, R9 ;  /* 0x0000000900057202 */ /* 0x000fc40000000f00 */
[C---:B------:R-:W-:Y:S01]  /*0840*/  ISETP.GT.U32.AND P0, PT, R0.reuse, R4, PT ;  /* 0x000000040000720c */ /* 0x040fe20003f04070 */
[----:B------:R-:W-:Y:S01]  /*0850*/  IMAD.MOV.U32 R9, RZ, RZ, R3 ;  /* 0x000000ffff097224 */ /* 0x000fe200078e0003 */
[----:B------:R-:W-:Y:S01]  /*0860*/  ISETP.GT.U32.AND P1, PT, R0, R11, PT ;  /* 0x0000000b0000720c */ /* 0x000fe20003f24070 */
[----:B------:R-:W-:Y:S01]  /*0870*/  IMAD R5, R5, R2, RZ ;  /* 0x0000000205057224 */ /* 0x000fe200078e02ff */
[----:B------:R-:W-:Y:S01]  /*0880*/  LOP3.LUT R20, R10, 0x10, RZ, 0xfc, !PT ;  /* 0x000000100a147812 */ /* 0x000fe200078efcff */
[----:B------:R-:W-:Y:S01]  /*0890*/  IMAD.HI.U32 R3, R8, R9, RZ ;  /* 0x0000000908037227 */ /* 0x000fe200078e00ff */
[----:B------:R-:W-:Y:S02]  /*08a0*/  LOP3.LUT R22, R10, 0x12, RZ, 0xfc, !PT ;  /* 0x000000120a167812 */ /* 0x000fe400078efcff */
[----:B------:R-:W-:Y:S01]  /*08b0*/  IABS R19, R20 ;  /* 0x0000001400137213 */ /* 0x000fe20000000000 */
[----:B------:R-:W-:Y:S01]  /*08c0*/  IMAD.HI.U32 R6, R7, R5, R6 ;  /* 0x0000000507067227 */ /* 0x000fe200078e0006 */
[----:B------:R-:W-:-:S02]  /*08d0*/  IABS R21, R22 ;  /* 0x0000001600157213 */ /* 0x000fc40000000000 */
[C---:B------:R-:W-:Y:S01]  /*08e0*/  LOP3.LUT R26, R10.reuse, 0x16, RZ, 0xfc, !PT ;  /* 0x000000160a1a7812 */ /* 0x040fe200078efcff */
[----:B------:R-:W-:Y:S01]  /*08f0*/  IMAD.MOV.U32 R7, RZ, RZ, R14 ;  /* 0x000000ffff077224 */ /* 0x000fe200078e000e */
[----:B------:R-:W-:Y:S01]  /*0900*/  LOP3.LUT R14, R10, 0x8, RZ, 0xfc, !PT ;  /* 0x000000080a0e7812 */ /* 0x000fe200078efcff */
[--C-:B------:R-:W-:Y:S01]  /*0910*/  @!P0 IMAD.IADD R4, R4, 0x1, -R0.reuse ;  /* 0x0000000104048824 */ /* 0x100fe200078e0a00 */
[----:B------:R-:W-:Y:S01]  /*0920*/  ISETP.GE.AND P0, PT, R17, RZ, PT ;  /* 0x000000ff1100720c */ /* 0x000fe20003f06270 */
[----:B------:R-:W-:Y:S01]  /*0930*/  IMAD.MOV R5, RZ, RZ, -R3 ;  /* 0x000000ffff057224 */ /* 0x000fe200078e0a03 */
[----:B------:R-:W-:Y:S01]  /*0940*/  IABS R12, R14 ;  /* 0x0000000e000c7213 */ /* 0x000fe20000000000 */
[----:B------:R-:W-:Y:S01]  /*0950*/  IMAD.HI.U32 R3, R8, R7, RZ ;  /* 0x0000000708037227 */ /* 0x000fe200078e00ff */
[----:B------:R-:W-:Y:S02]  /*0960*/  ISETP.GT.U32.AND P6, PT, R0, R4, PT ;  /* 0x000000040000720c */ /* 0x000fe40003fc4070 */
[----:B------:R-:W-:Y:S01]  /*0970*/  LOP3.LUT R24, R10, 0x14, RZ, 0xfc, !PT ;  /* 0x000000140a187812 */ /* 0x000fe200078efcff */
[----:B------:R-:W-:Y:S01]  /*0980*/  IMAD R5, R0, R5, R9 ;  /* 0x0000000500057224 */ /* 0x000fe200078e0209 */
[----:B------:R-:W-:Y:S01]  /*0990*/  IADD3 R9, -R3, RZ, RZ ;  /* 0x000000ff03097210 */ /* 0x000fe20007ffe1ff */
[----:B------:R-:W-:Y:S01]  /*09a0*/  @!P1 IMAD.IADD R11, R11, 0x1, -R0 ;  /* 0x000000010b0b9824 */ /* 0x000fe200078e0a00 */
[----:B------:R-:W-:Y:S01]  /*09b0*/  ISETP.GE.AND P1, PT, R16, RZ, PT ;  /* 0x000000ff1000720c */ /* 0x000fe20003f26270 */
[----:B------:R-:W-:Y:S01]  /*09c0*/  IMAD.HI.U32 R3, R8, R15, RZ ;  /* 0x0000000f08037227 */ /* 0x000fe200078e00ff */
[----:B------:R-:W-:-:S02]  /*09d0*/  ISETP.GT.U32.AND P2, PT, R0, R5, PT ;  /* 0x000000050000720c */ /* 0x000fc40003f44070 */
[C---:B------:R-:W-:Y:S01]  /*09e0*/  ISETP.GT.U32.AND P3, PT, R0.reuse, R11, PT ;  /* 0x0000000b0000720c */ /* 0x040fe20003f64070 */
[----:B------:R-:W-:Y:S01]  /*09f0*/  IMAD R7, R0, R9, R7 ;  /* 0x0000000900077224 */ /* 0x000fe200078e0207 */
[----:B------:R-:W-:Y:S01]  /*0a00*/  IABS R16, R18 ;  /* 0x0000001200107213 */ /* 0x000fe20000000000 */
[----:B------:R-:W-:Y:S01]  /*0a10*/  @!P6 IMAD.IADD R4, R4, 0x1, -R0 ;  /* 0x000000010404e824 */ /* 0x000fe200078e0a00 */
[----:B------:R-:W-:Y:S01]  /*0a20*/  IABS R23, R24 ;  /* 0x0000001800177213 */ /* 0x000fe20000000000 */
[----:B------:R-:W-:Y:S01]  /*0a30*/  IMAD.MOV R3, RZ, RZ, -R3 ;  /* 0x000000ffff037224 */ /* 0x000fe200078e0a03 */
[----:B------:R-:W-:Y:S02]  /*0a40*/  ISETP.GT.U32.AND P6, PT, R0, R7, PT ;  /* 0x000000070000720c */ /* 0x000fe40003fc4070 */
[----:B------:R-:W-:Y:S01]  /*0a50*/  LOP3.LUT R28, R10, 0x1e, RZ, 0xfc, !PT ;  /* 0x0000001e0a1c7812 */ /* 0x000fe200078efcff */
[----:B------:R-:W-:Y:S01]  /*0a60*/  IMAD R9, R0, R3, R15 ;  /* 0x0000000300097224 */ /* 0x000fe200078e020f */
[C---:B------:R-:W-:Y:S01]  /*0a70*/  LOP3.LUT R30, R10.reuse, 0x20, RZ, 0xfc, !PT ;  /* 0x000000200a1e7812 */ /* 0x040fe200078efcff */
[----:B------:R-:W-:Y:S01]  /*0a80*/  IMAD.MOV.U32 R15, RZ, RZ, R12 ;  /* 0x000000ffff0f7224 */ /* 0x000fe200078e000c */
[----:B------:R-:W-:Y:S01]  /*0a90*/  @!P2 IADD3 R5, R5, -R0, RZ ;  /* 0x800000000505a210 */ /* 0x000fe20007ffe0ff */
[----:B------:R-:W-:Y:S01]  /*0aa0*/  @!P3 IMAD.IADD R11, R11, 0x1, -R0 ;  /* 0x000000010b0bb824 */ /* 0x000fe200078e0a00 */
[----:B------:R-:W-:-:S02]  /*0ab0*/  ISETP.GE.AND P3, PT, R10, RZ, PT ;  /* 0x000000ff0a00720c */ /* 0x000fc40003f66270 */
[----:B------:R-:W-:Y:S01]  /*0ac0*/  ISETP.GT.U32.AND P2, PT, R0, R5, PT ;  /* 0x000000050000720c */ /* 0x000fe20003f44070 */
[----:B------:R-:W-:Y:S01]  /*0ad0*/  IMAD.MOV.U32 R3, RZ, RZ, R11 ;  /* 0x000000ffff037224 */ /* 0x000fe200078e000b */
[C---:B------:R-:W-:Y:S01]  /*0ae0*/  LOP3.LUT R12, R10.reuse, 0xa, RZ, 0xfc, !PT ;  /* 0x0000000a0a0c7812 */ /* 0x040fe200078efcff */
[--C-:B------:R-:W-:Y:S01]  /*0af0*/  @!P6 IMAD.IADD R7, R7, 0x1, -R0.reuse ;  /* 0x000000010707e824 */ /* 0x100fe200078e0a00 */
[----:B------:R-:W-:Y:S01]  /*0b00*/  LOP3.LUT R31, R10, 0x22, RZ, 0xfc, !PT ;  /* 0x000000220a1f7812 */ /* 0x000fe200078efcff */
[----:B------:R-:W-:Y:S01]  /*0b10*/  IMAD.HI.U32 R11, R8, R15, RZ ;  /* 0x0000000f080b7227 */ /* 0x000fe200078e00ff */
[----:B------:R-:W-:Y:S02]  /*0b20*/  IABS R17, R12 ;  /* 0x0000000c00117213 */ /* 0x000fe40000000000 */
[----:B------:R-:W-:Y:S01]  /*0b30*/  ISETP.GT.U32.AND P6, PT, R0, R7, PT ;  /* 0x000000070000720c */ /* 0x000fe20003fc4070 */
[----:B------:R-:W-:Y:S01]  /*0b40*/  @!P0 IMAD.MOV R3, RZ, RZ, -R3 ;  /* 0x000000ffff038224 */ /* 0x000fe200078e0a03 */
[----:B------:R-:W-:Y:S01]  /*0b50*/  ISETP.GE.AND P0, PT, R14, RZ, PT ;  /* 0x000000ff0e00720c */ /* 0x000fe20003f06270 */
[----:B------:R-:W-:Y:S01]  /*0b60*/  IMAD.MOV R11, RZ, RZ, -R11 ;  /* 0x000000ffff0b7224 */ /* 0x000fe200078e0a0b */
[----:B------:R-:W-:Y:S01]  /*0b70*/  @!P3 IADD3 R4, -R4, RZ, RZ ;  /* 0x000000ff0404b210 */ /* 0x000fe20007ffe1ff */
[----:B------:R-:W-:Y:S01]  /*0b80*/  @!P2 IMAD.IADD R5, R5, 0x1, -R0 ;  /* 0x000000010505a824 */ /* 0x000fe200078e0a00 */
[----:B------:R-:W-:Y:S01]  /*0b90*/  ISETP.GE.AND P2, PT, R12, RZ, PT ;  /* 0x000000ff0c00720c */ /* 0x000fe20003f46270 */
[----:B------:R-:W-:Y:S01]  /*0ba0*/  IMAD.HI.U32 R12, R8, R17, RZ ;  /* 0x00000011080c7227 */ /* 0x000fe200078e00ff */
[----:B------:R-:W-:-:S02]  /*0bb0*/  ISETP.GT.U32.AND P3, PT, R0, R9, PT ;  /* 0x000000090000720c */ /* 0x000fc40003f64070 */
[----:B------:R-:W-:Y:S01]  /*0bc0*/  LOP3.LUT R14, R10, 0xc, RZ, 0xfc, !PT ;  /* 0x0000000c0a0e7812 */ /* 0x000fe200078efcff */
[----:B------:R-:W-:Y:S01]  /*0bd0*/  IMAD.MOV R12, RZ, RZ, -R12 ;  /* 0x000000ffff0c7224 */ /* 0x000fe200078e0a0c */
[----:B------:R-:W-:Y:S01]  /*0be0*/  IABS R27, R30 ;  /* 0x0000001e001b7213 */ /* 0x000fe20000000000 */
[----:B------:R-:W-:Y:S01]  /*0bf0*/  @!P6 IMAD.IADD R7, R7, 0x1, -R0 ;  /* 0x000000010707e824 */ /* 0x000fe200078e0a00 */
[----:B------:R-:W-:Y:S01]  /*0c00*/  ISETP.GE.AND P6, PT, R14, RZ, PT ;  /* 0x000000ff0e00720c */ /* 0x000fe20003fc6270 */
[C---:B------:R-:W-:Y:S01]  /*0c10*/  IMAD R12, R0.reuse, R12, R17 ;  /* 0x0000000c000c7224 */ /* 0x040fe200078e0211 */
[----:B------:R-:W-:Y:S01]  /*0c20*/  MOV R17, R16 ;  /* 0x0000001000117202 */ /* 0x000fe20000000f00 */
[----:B------:R-:W-:Y:S01]  /*0c30*/  @!P5 IMAD.MOV R7, RZ, RZ, -R7 ;  /* 0x000000ffff07d224 */ /* 0x000fe200078e0a07 */
[----:B------:R-:W-:Y:S01]  /*0c40*/  IABS R29, R31 ;  /* 0x0000001f001d7213 */ /* 0x000fe20000000000 */
[C---:B------:R-:W-:Y:S01]  /*0c50*/  IMAD R11, R0.reuse, R11, R15 ;  /* 0x0000000b000b7224 */ /* 0x040fe200078e020f */
[----:B------:R-:W-:Y:S01]  /*0c60*/  ISETP.GT.U32.AND P5, PT, R0, R12, PT ;  /* 0x0000000c0000720c */ /* 0x000fe20003fa4070 */
[----:B------:R-:W-:Y:S01]  /*0c70*/  @!P1 IMAD.MOV R5, RZ, RZ, -R5 ;  /* 0x000000ffff059224 */ /* 0x000fe200078e0a05 */
[----:B------:R-:W-:Y:S01]  /*0c80*/  @!P3 IADD3 R9, R9, -R0, RZ ;  /* 0x800000000909b210 */ /* 0x000fe20007ffe0ff */
[----:B------:R-:W-:Y:S01]  /*0c90*/  IMAD.HI.U32 R16, R8, R19, RZ ;  /* 0x0000001308107227 */ /* 0x000fe200078e00ff */
[----:B------:R-:W-:-:S02]  /*0ca0*/  IABS R15, R14 ;  /* 0x0000000e000f7213 */ /* 0x000fc40000000000 */
[C---:B------:R-:W-:Y:S02]  /*0cb0*/  ISETP.GT.U32.AND P3, PT, R0.reuse, R9, PT ;  /* 0x000000090000720c */ /* 0x040fe40003f64070 */
[----:B------:R-:W-:Y:S01]  /*0cc0*/  ISETP.GT.U32.AND P1, PT, R0, R11, PT ;  /* 0x0000000b0000720c */ /* 0x000fe20003f24070 */
[----:B------:R-:W-:Y:S01]  /*0cd0*/  IMAD.HI.U32 R14, R8, R15, RZ ;  /* 0x0000000f080e7227 */ /* 0x000fe200078e00ff */
[----:B------:R-:W-:Y:S02]  /*0ce0*/  IADD3 R16, -R16, RZ, RZ ;  /* 0x000000ff10107210 */ /* 0x000fe40007ffe1ff */
[C---:B------:R-:W-:Y:S01]  /*0cf0*/  LOP3.LUT R32, R10.reuse, 0x24, RZ, 0xfc, !PT ;  /* 0x000000240a207812 */ /* 0x040fe200078efcff */
[----:B------:R-:W-:Y:S01]  /*0d00*/  IMAD.MOV R14, RZ, RZ, -R14 ;  /* 0x000000ffff0e7224 */ /* 0x000fe200078e0a0e */
[----:B------:R-:W-:Y:S01]  /*0d10*/  LOP3.LUT R34, R10, 0x28, RZ, 0xfc, !PT ;  /* 0x000000280a227812 */ /* 0x000fe200078efcff */
[--C-:B------:R-:W-:Y:S01]  /*0d20*/  @!P5 IMAD.IADD R12, R12, 0x1, -R0.reuse ;  /* 0x000000010c0cd824 */ /* 0x100fe200078e0a00 */
[----:B------:R-:W-:Y:S01]  /*0d30*/  LOP3.LUT R36, R10, 0x2e, RZ, 0xfc, !PT ;  /* 0x0000002e0a247812 */ /* 0x000fe200078efcff */
[----:B------:R-:W-:Y:S01]  /*0d40*/  IMAD R14, R0, R14, R15 ;  /* 0x0000000e000e7224 */ /* 0x000fe200078e020f */
[----:B------:R-:W-:Y:S01]  /*0d50*/  LOP3.LUT R38, R10, 0x30, RZ, 0xfc, !PT ;  /* 0x000000300a267812 */ /* 0x000fe200078efcff */
[----:B------:R-:W-:Y:S01]  /*0d60*/  @!P3 IMAD.IADD R9, R9, 0x1, -R0 ;  /* 0x000000010909b824 */ /* 0x000fe200078e0a00 */
[C---:B------:R-:W-:Y:S01]  /*0d70*/  ISETP.GT.U32.AND P5, PT, R0.reuse, R12, PT ;  /* 0x0000000c0000720c */ /* 0x040fe20003fa4070 */
[C---:B------:R-:W-:Y:S01]  /*0d80*/  IMAD R16, R0.reuse, R16, R19 ;  /* 0x0000001000107224 */ /* 0x040fe200078e0213 */
[----:B------:R-:W-:Y:S01]  /*0d90*/  @!P1 IADD3 R11, R11, -R0, RZ ;  /* 0x800000000b0b9210 */ /* 0x000fe20007ffe0ff */
[----:B------:R-:W-:Y:S01]  /*0da0*/  @!P4 IMAD.MOV R9, RZ, RZ, -R9 ;  /* 0x000000ffff09c224 */ /* 0x000fe200078e0a09 */
[----:B------:R-:W-:Y:S01]  /*0db0*/  ISETP.GT.U32.AND P4, PT, R0, R14, PT ;  /* 0x0000000e0000720c */ /* 0x000fe20003f84070 */
[----:B------:R-:W-:Y:S01]  /*0dc0*/  IMAD.HI.U32 R15, R8, R17, RZ ;  /* 0x00000011080f7227 */ /* 0x000fe200078e00ff */
[----:B------:R-:W-:-:S02]  /*0dd0*/  ISETP.GT.U32.AND P1, PT, R0, R11, PT ;  /* 0x0000000b0000720c */ /* 0x000fc40003f24070 */
[----:B------:R-:W-:Y:S01]  /*0de0*/  ISETP.GE.AND P3, PT, R18, RZ, PT ;  /* 0x000000ff1200720c */ /* 0x000fe20003f66270 */
[----:B------:R-:W-:Y:S01]  /*0df0*/  IMAD.MOV R15, RZ, RZ, -R15 ;  /* 0x000000ffff0f7224 */ /* 0x000fe200078e0a0f */
[----:B------:R-:W-:Y:S02]  /*0e00*/  IABS R18, R26 ;  /* 0x0000001a00127213 */ /* 0x000fe40000000000 */
[----:B------:R-:W-:Y:S01]  /*0e10*/  IABS R37, R36 ;  /* 0x0000002400257213 */ /* 0x000fe20000000000 */
[--C-:B------:R-:W-:Y:S01]  /*0e20*/  @!P5 IMAD.IADD R12, R12, 0x1, -R0.reuse ;  /* 0x000000010c0cd824 */ /* 0x100fe200078e0a00 */
[C---:B------:R-:W-:Y:S01]  /*0e30*/  ISETP.GT.U32.AND P5, PT, R0.reuse, R16, PT ;  /* 0x000000100000720c */ /* 0x040fe20003fa4070 */
[----:B------:R-:W-:Y:S01]  /*0e40*/  IMAD R15, R0, R15, R17 ;  /* 0x0000000f000f7224 */ /* 0x000fe200078e0211 */
[----:B------:R-:W-:Y:S01]  /*0e50*/  LOP3.LUT R39, R10, 0x32, RZ, 0xfc, !PT ;  /* 0x000000320a277812 */ /* 0x000fe200078efcff */
[----:B------:R-:W-:Y:S01]  /*0e60*/  @!P4 IMAD.IADD R14, R14, 0x1, -R0 ;  /* 0x000000010e0ec824 */ /* 0x000fe200078e0a00 */
[----:B------:R-:W-:Y:S01]  /*0e70*/  LOP3.LUT R42, R10, 0x3a, RZ, 0xfc, !PT ;  /* 0x0000003a0a2a7812 */ /* 0x000fe200078efcff */
[----:B------:R-:W-:Y:S01]  /*0e80*/  IMAD.HI.U32 R17, R8, R21, RZ ;  /* 0x0000001508117227 */ /* 0x000fe200078e00ff */
[----:B------:R-:W-:-:S02]  /*0e90*/  LOP3.LUT R40, R10, 0x38, RZ, 0xfc, !PT ;  /* 0x000000380a287812 */ /* 0x000fc400078efcff */
[C---:B------:R-:W-:Y:S01]  /*0ea0*/  ISETP.GT.U32.AND P4, PT, R0.reuse, R14, PT ;  /* 0x0000000e0000720c */ /* 0x040fe20003f84070 */
[----:B------:R-:W-:Y:S01]  /*0eb0*/  @!P1 IMAD.IADD R11, R11, 0x1, -R0 ;  /* 0x000000010b0b9824 */ /* 0x000fe200078e0a00 */
[----:B------:R-:W-:Y:S01]  /*0ec0*/  IADD3 R17, -R17, RZ, RZ ;  /* 0x000000ff11117210 */ /* 0x000fe20007ffe1ff */
[----:B------:R-:W-:Y:S01]  /*0ed0*/  @!P2 IMAD.MOV R12, RZ, RZ, -R12 ;  /* 0x000000ffff0ca224 */ /* 0x000fe200078e0a0c */
[----:B------:R-:W-:Y:S01]  /*0ee0*/  ISETP.GT.U32.AND P1, PT, R0, R15, PT ;  /* 0x0000000f0000720c */ /* 0x000fe20003f24070 */
[----:B------:R-:W-:Y:S01]  /*0ef0*/  @!P5 IMAD.IADD R16, R16, 0x1, -R0 ;  /* 0x000000011010d824 */ /* 0x000fe200078e0a00 */
[----:B------:R-:W-:Y:S01]  /*0f00*/  ISETP.GE.AND P2, PT, R22, RZ, PT ;  /* 0x000000ff1600720c */ /* 0x000fe20003f46270 */
[----:B------:R-:W-:Y:S01]  /*0f10*/  IMAD R17, R0, R17, R21 ;  /* 0x0000001100117224 */ /* 0x000fe200078e0215 */
[----:B------:R-:W-:Y:S01]  /*0f20*/  LOP3.LUT R22, R10, 0x1a, RZ, 0xfc, !PT ;  /* 0x0000001a0a167812 */ /* 0x000fe200078efcff */
[----:B------:R-:W-:Y:S01]  /*0f30*/  IMAD.MOV.U32 R21, RZ, RZ, R18 ;  /* 0x000000ffff157224 */ /* 0x000fe200078e0012 */
[----:B------:R-:W-:Y:S01]  /*0f40*/  ISETP.GT.U32.AND P5, PT, R0, R16, PT ;  /* 0x000000100000720c */ /* 0x000fe20003fa4070 */
[----:B------:R-:W-:Y:S01]  /*0f50*/  IMAD.HI.U32 R18, R8, R23, RZ ;  /* 0x0000001708127227 */ /* 0x000fe200078e00ff */
[----:B------:R-:W-:-:S02]  /*0f60*/  IABS R25, R22 ;  /* 0x0000001600197213 */ /* 0x000fc40000000000 */
[----:B------:R-:W-:Y:S01]  /*0f70*/  @!P4 IADD3 R14, R14, -R0, RZ ;  /* 0x800000000e0ec210 */ /* 0x000fe20007ffe0ff */
[----:B------:R-:W-:Y:S01]  /*0f80*/  IMAD.MOV R18, RZ, RZ, -R18 ;  /* 0x000000ffff127224 */ /* 0x000fe200078e0a12 */
[----:B------:R-:W-:Y:S01]  /*0f90*/  ISETP.GT.U32.AND P4, PT, R0, R17, PT ;  /* 0x000000110000720c */ /* 0x000fe20003f84070 */
[--C-:B------:R-:W-:Y:S01]  /*0fa0*/  @!P1 IMAD.IADD R15, R15, 0x1, -R0.reuse ;  /* 0x000000010f0f9824 */ /* 0x100fe200078e0a00 */
[----:B------:R-:W-:Y:S01]  /*0fb0*/  @!P6 IADD3 R14, -R14, RZ, RZ ;  /* 0x000000ff0e0ee210 */ /* 0x000fe20007ffe1ff */
[----:B------:R-:W-:Y:S01]  /*0fc0*/  IMAD R18, R0, R18, R23 ;  /* 0x0000001200127224 */ /* 0x000fe200078e0217 */
[----:B------:R-:W-:Y:S01]  /*0fd0*/  IABS R41, R42 ;  /* 0x0000002a00297213 */ /* 0x000fe20000000000 */
[----:B------:R-:W-:Y:S01]  /*0fe0*/  IMAD.HI.U32 R19, R8, R21, RZ ;  /* 0x0000001508137227 */ /* 0x000fe200078e00ff */
[----:B------:R-:W-:Y:S02]  /*0ff0*/  ISETP.GT.U32.AND P1, PT, R0, R15, PT ;  /* 0x0000000f0000720c */ /* 0x000fe40003f24070 */
[----:B------:R-:W-:Y:S01]  /*1000*/  LOP3.LUT R43, R10, 0x3c, RZ, 0xfc, !PT ;  /* 0x0000003c0a2b7812 */ /* 0x000fe200078efcff */
[--C-:B------:R-:W-:Y:S01]  /*1010*/  @!P5 IMAD.IADD R16, R16, 0x1, -R0.reuse ;  /* 0x000000011010d824 */ /* 0x100fe200078e0a00 */
[----:B------:R-:W-:Y:S01]  /*1020*/  ISETP.GT.U32.AND P5, PT, R0, R18, PT ;  /* 0x000000120000720c */ /* 0x000fe20003fa4070 */
[----:B------:R-:W-:Y:S01]  /*1030*/  IMAD.MOV R19, RZ, RZ, -R19 ;  /* 0x000000ffff137224 */ /* 0x000fe200078e0a13 */
[----:B------:R-:W-:Y:S01]  /*1040*/  LOP3.LUT R44, R10, 0x3e, RZ, 0xfc, !PT ;  /* 0x0000003e0a2c7812 */ /* 0x000fe200078efcff */
[----:B------:R-:W-:Y:S01]  /*1050*/  @!P0 IMAD.MOV R11, RZ, RZ, -R11 ;  /* 0x000000ffff0b8224 */ /* 0x000fe200078e0a0b */
[----:B------:R-:W-:Y:S01]  /*1060*/  ISETP.GE.AND P0, PT, R20, RZ, PT ;  /* 0x000000ff1400720c */ /* 0x000fe20003f06270 */
[----:B------:R-:W-:Y:S01]  /*1070*/  @!P4 IMAD.IADD R17, R17, 0x1, -R0 ;  /* 0x000000011111c824 */ /* 0x000fe200078e0a00 */
[----:B------:R-:W-:Y:S01]  /*1080*/  LOP3.LUT R20, R10, 0x18, RZ, 0xfc, !PT ;  /* 0x000000180a147812 */ /* 0x000fe200078efcff */
[----:B------:R-:W-:Y:S01]  /*1090*/  IMAD R19, R0, R19, R21 ;  /* 0x0000001300137224 */ /* 0x000fe200078e0215 */
[----:B------:R-:W-:Y:S01]  /*10a0*/  LOP3.LUT R46, R10, 0x44, RZ, 0xfc, !PT ;  /* 0x000000440a2e7812 */ /* 0x000fe200078efcff */
[----:B------:R-:W-:Y:S01]  /*10b0*/  IMAD.HI.U32 R21, R8, R25, RZ ;  /* 0x0000001908157227 */ /* 0x000fe200078e00ff */
[----:B------:R-:W-:-:S02]  /*10c0*/  ISETP.GT.U32.AND P4, PT, R0, R17, PT ;  /* 0x000000110000720c */ /* 0x000fc40003f84070 */
[----:B------:R-:W-:Y:S01]  /*10d0*/  ISETP.GT.U32.AND P6, PT, R0, R19, PT ;  /* 0x000000130000720c */ /* 0x000fe20003fc4070 */
[----:B------:R-:W-:Y:S01]  /*10e0*/  IMAD.MOV R21, RZ, RZ, -R21 ;  /* 0x000000ffff157224 */ /* 0x000fe200078e0a15 */
[----:B------:R-:W-:Y:S02]  /*10f0*/  @!P1 IADD3 R15, R15, -R0, RZ ;  /* 0x800000000f0f9210 */ /* 0x000fe40007ffe0ff */
[----:B------:R-:W-:Y:S01]  /*1100*/  IABS R23, R20 ;  /* 0x0000001400177213 */ /* 0x000fe20000000000 */
[----:B------:R-:W-:Y:S01]  /*1110*/  @!P0 IMAD.MOV R16, RZ, RZ, -R16 ;  /* 0x000000ffff108224 */ /* 0x000fe200078e0a10 */
[----:B------:R-:W-:Y:S01]  /*1120*/  @!P5 IADD3 R18, R18, -R0, RZ ;  /* 0x800000001212d210 */ /* 0x000fe20007ffe0ff */
[----:B------:R-:W-:Y:S01]  /*1130*/  @!P3 IMAD.MOV R15, RZ, RZ, -R15 ;  /* 0x000000ffff0fb224 */ /* 0x000fe200078e0a0f */
[----:B------:R-:W-:Y:S01]  /*1140*/  ISETP.GE.AND P0, PT, R20, RZ, PT ;  /* 0x000000ff1400720c */ /* 0x000fe20003f06270 */
[----:B------:R-:W-:Y:S01]  /*1150*/  IMAD.HI.U32 R20, R8, R23, RZ ;  /* 0x0000001708147227 */ /* 0x000fe200078e00ff */
[----:B------:R-:W-:-:S02]  /*1160*/  ISETP.GT.U32.AND P5, PT, R0, R18, PT ;  /* 0x000000120000720c */ /* 0x000fc40003fa4070 */
[----:B------:R-:W-:Y:S01]  /*1170*/  ISETP.GE.AND P3, PT, R26, RZ, PT ;  /* 0x000000ff1a00720c */ /* 0x000fe20003f66270 */
[----:B------:R-:W-:Y:S01]  /*1180*/  @!P4 IMAD.IADD R17, R17, 0x1, -R0 ;  /* 0x000000011111c824 */ /* 0x000fe200078e0a00 */
[----:B------:R-:W-:Y:S01]  /*1190*/  LOP3.LUT R26, R10, 0x1c, RZ, 0xfc, !PT ;  /* 0x0000001c0a1a7812 */ /* 0x000fe200078efcff */
[----:B------:R-:W-:Y:S01]  /*11a0*/  IMAD.MOV R20, RZ, RZ, -R20 ;  /* 0x000000ffff147224 */ /* 0x000fe200078e0a14 */
[----:B------:R-:W-:Y:S01]  /*11b0*/  ISETP.GE.AND P4, PT, R22, RZ, PT ;  /* 0x000000ff1600720c */ /* 0x000fe20003f86270 */
[--C-:B------:R-:W-:Y:S01]  /*11c0*/  @!P6 IMAD.IADD R19, R19, 0x1, -R0.reuse ;  /* 0x000000011313e824 */ /* 0x100fe200078e0a00 */
[----:B------:R-:W-:Y:S01]  /*11d0*/  IABS R22, R26 ;  /* 0x0000001a00167213 */ /* 0x000fe20000000000 */
[----:B------:R-:W-:Y:S01]  /*11e0*/  IMAD R20, R0, R20, R23 ;  /* 0x0000001400147224 */ /* 0x000fe200078e0217 */
[----:B------:R-:W-:Y:S01]  /*11f0*/  ISETP.GE.AND P1, PT, R24, RZ, PT ;  /* 0x000000ff1800720c */ /* 0x000fe20003f26270 */
[C---:B------:R-:W-:Y:S01]  /*1200*/  IMAD R21, R0.reuse, R21, R25 ;  /* 0x0000001500157224 */ /* 0x040fe200078e0219 */
[----:B------:R-:W-:Y:S01]  /*1210*/  ISETP.GT.U32.AND P6, PT, R0, R19, PT ;  /* 0x000000130000720c */ /* 0x000fe20003fc4070 */
[----:B------:R-:W-:Y:S01]  /*1220*/  @!P5 IMAD.IADD R18, R18, 0x1, -R0 ;  /* 0x000000011212d824 */ /* 0x000fe200078e0a00 */
[----:B------:R-:W-:Y:S01]  /*1230*/  MOV R23, R22 ;  /* 0x0000001600177202 */ /* 0x000fe20000000f00 */
[----:B------:R-:W-:Y:S01]  /*1240*/  IMAD.HI.U32 R24, R8, R27, RZ ;  /* 0x0000001b08187227 */ /* 0x000fe200078e00ff */
[----:B------:R-:W-:-:S02]  /*1250*/  ISETP.GT.U32.AND P5, PT, R0, R20, PT ;  /* 0x000000140000720c */ /* 0x000fc40003fa4070 */
[----:B------:R-:W-:Y:S01]  /*1260*/  IABS R25, R28 ;  /* 0x0000001c00197213 */ /* 0x000fe20000000000 */
[----:B------:R-:W-:Y:S01]  /*1270*/  IMAD.HI.U32 R22, R8, R23, RZ ;  /* 0x0000001708167227 */ /* 0x000fe200078e00ff */
[----:B------:R-:W-:Y:S02]  /*1280*/  @!P2 IADD3 R17, -R17, RZ, RZ ;  /* 0x000000ff1111a210 */ /* 0x000fe40007ffe1ff */
[----:B------:R-:W-:Y:S01]  /*1290*/  IABS R47, R46 ;  /* 0x0000002e002f7213 */ /* 0x000fe20000000000 */
[----:B------:R-:W-:Y:S01]  /*12a0*/  IMAD.MOV R22, RZ, RZ, -R22 ;  /* 0x000000ffff167224 */ /* 0x000fe200078e0a16 */
[----:B------:R-:W-:Y:S01]  /*12b0*/  @!P1 IADD3 R18, -R18, RZ, RZ ;  /* 0x000000ff12129210 */ /* 0x000fe20007ffe1ff */
[----:B------:R-:W-:Y:S01]  /*12c0*/  @!P6 IMAD.IADD R19, R19, 0x1, -R0 ;  /* 0x000000011313e824 */ /* 0x000fe200078e0a00 */
[C---:B------:R-:W-:Y:S01]  /*12d0*/  ISETP.GT.U32.AND P6, PT, R0.reuse, R21, PT ;  /* 0x000000150000720c */ /* 0x040fe20003fc4070 */
[----:B------:R-:W-:Y:S01]  /*12e0*/  IMAD R22, R0, R22, R23 ;  /* 0x0000001600167224 */ /* 0x000fe200078e0217 */
[----:B------:R-:W-:Y:S01]  /*12f0*/  LOP3.LUT R48, R10, 0x46, RZ, 0xfc, !PT ;  /* 0x000000460a307812 */ /* 0x000fe200078efcff */
[----:B------:R-:W-:Y:S01]  /*1300*/  IMAD.HI.U32 R23, R8, R25, RZ ;  /* 0x0000001908177227 */ /* 0x000fe200078e00ff */
[----:B------:R-:W-:-:S02]  /*1310*/  @!P5 IADD3 R20, R20, -R0, RZ ;  /* 0x800000001414d210 */ /* 0x000fc40007ffe0ff */
[C---:B------:R-:W-:Y:S01]  /*1320*/  ISETP.GT.U32.AND P5, PT, R0.reuse, R22, PT ;  /* 0x000000160000720c */ /* 0x040fe20003fa4070 */
[----:B------:R-:W-:Y:S01]  /*1330*/  IMAD.MOV R23, RZ, RZ, -R23 ;  /* 0x000000ffff177224 */ /* 0x000fe200078e0a17 */
[----:B------:R-:W-:Y:S01]  /*1340*/  ISETP.GT.U32.AND P2, PT, R0, R20, PT ;  /* 0x000000140000720c */ /* 0x000fe20003f44070 */
[----:B------:R-:W-:Y:S01]  /*1350*/  IMAD.MOV R24, RZ, RZ, -R24 ;  /* 0x000000ffff187224 */ /* 0x000fe200078e0a18 */
[----:B------:R-:W-:Y:S01]  /*1360*/  LOP3.LUT R50, R10, 0x48, RZ, 0xfc, !PT ;  /* 0x000000480a327812 */ /* 0x000fe200078efcff */
[----:B------:R-:W-:Y:S01]  /*1370*/  IMAD R23, R0, R23, R25 ;  /* 0x0000001700177224 */ /* 0x000fe200078e0219 */
[----:B------:R-:W-:Y:S01]  /*1380*/  IABS R49, R48 ;  /* 0x0000003000317213 */ /* 0x000fe20000000000 */
[----:B------:R-:W-:Y:S01]  /*1390*/  @!P6 IMAD.IADD R21, R21, 0x1, -R0 ;  /* 0x000000011515e824 */ /* 0x000fe200078e0a00 */
[----:B------:R-:W-:Y:S01]  /*13a0*/  ISETP.GE.AND P6, PT, R26, RZ, PT ;  /* 0x000000ff1a00720c */ /* 0x000fe20003fc6270 */
[----:B------:R-:W-:Y:S01]  /*13b0*/  IMAD.HI.U32 R25, R8, R29, RZ ;  /* 0x0000001d08197227 */ /* 0x000fe200078e00ff */
[----:B------:R-:W-:-:S02]  /*13c0*/  IABS R26, R32 ;  /* 0x00000020001a7213 */ /* 0x000fc40000000000 */
[----:B------:R-:W-:Y:S01]  /*13d0*/  LOP3.LUT R51, R10, 0x4a, RZ, 0xfc, !PT ;  /* 0x0000004a0a337812 */ /* 0x000fe200078efcff */
[--C-:B------:R-:W-:Y:S01]  /*13e0*/  @!P5 IMAD.IADD R22, R22, 0x1, -R0.reuse ;  /* 0x000000011616d824 */ /* 0x100fe200078e0a00 */
[----:B------:R-:W-:Y:S01]  /*13f0*/  ISETP.GT.U32.AND P5, PT, R0, R21, PT ;  /* 0x000000150000720c */ /* 0x000fe20003fa4070 */
[----:B------:R-:W-:Y:S01]  /*1400*/  IMAD.MOV R25, RZ, RZ, -R25 ;  /* 0x000000ffff197224 */ /* 0x000fe200078e0a19 */
[----:B------:R-:W-:Y:S01]  /*1410*/  LOP3.LUT R52, R10, 0x4c, RZ, 0xfc, !PT ;  /* 0x0000004c0a347812 */ /* 0x000fe200078efcff */
[C---:B------:R-:W-:Y:S01]  /*1420*/  IMAD R24, R0.reuse, R24, R27 ;  /* 0x0000001800187224 */ /* 0x040fe200078e021b */
[C---:B------:R-:W-:Y:S01]  /*1430*/  ISETP.GT.U32.AND P1, PT, R0.reuse, R22, PT ;  /* 0x000000160000720c */ /* 0x040fe20003f24070 */
[----:B------:R-:W-:Y:S01]  /*1440*/  IMAD R25, R0, R25, R29 ;  /* 0x0000001900197224 */ /* 0x000fe200078e021d */
[----:B------:R-:W-:Y:S01]  /*1450*/  LOP3.LUT R54, R10, 0x50, RZ, 0xfc, !PT ;  /* 0x000000500a367812 */ /* 0x000fe200078efcff */
[----:B------:R-:W-:Y:S01]  /*1460*/  @!P3 IMAD.MOV R19, RZ, RZ, -R19 ;  /* 0x000000ffff13b224 */ /* 0x000fe200078e0a13 */
[----:B------:R-:W-:Y:S01]  /*1470*/  ISETP.GT.U32.AND P3, PT, R0, R24, PT ;  /* 0x000000180000720c */ /* 0x000fe20003f64070 */
[----:B------:R-:W-:Y:S01]  /*1480*/  @!P2 IMAD.IADD R20, R20, 0x1, -R0 ;  /* 0x000000011414a824 */ /* 0x000fe200078e0a00 */
[----:B------:R-:W-:Y:S01]  /*1490*/  ISETP.GT.U32.AND P2, PT, R0, R23, PT ;  /* 0x000000170000720c */ /* 0x000fe20003f44070 */
[----:B------:R-:W-:Y:S01]  /*14a0*/  IMAD.MOV.U32 R27, RZ, RZ, R26 ;  /* 0x000000ffff1b7224 */ /* 0x000fe200078e001a */
[----:B------:R-:W-:Y:S01]  /*14b0*/  LOP3.LUT R55, R10, 0x52, RZ, 0xfc, !PT ;  /* 0x000000520a377812 */ /* 0x000fe200078efcff */
[----:B------:R-:W-:Y:S01]  /*14c0*/  @!P5 IMAD.IADD R21, R21, 0x1, -R0 ;  /* 0x000000011515d824 */ /* 0x000fe200078e0a00 */
[----:B------:R-:W-:Y:S01]  /*14d0*/  ISETP.GT.U32.AND P5, PT, R0, R25, PT ;  /* 0x000000190000720c */ /* 0x000fe20003fa4070 */
[----:B------:R-:W-:Y:S01]  /*14e0*/  IMAD.HI.U32 R26, R8, R27, RZ ;  /* 0x0000001b081a7227 */ /* 0x000fe200078e00ff */
[----:B------:R-:W-:-:S02]  /*14f0*/  IABS R53, R55 ;  /* 0x0000003700357213 */ /* 0x000fc40000000000 */
[----:B------:R-:W-:Y:S01]  /*1500*/  LOP3.LUT R56, R10, 0x5a, RZ, 0xfc, !PT ;  /* 0x0000005a0a387812 */ /* 0x000fe200078efcff */
[--C-:B------:R-:W-:Y:S01]  /*1510*/  @!P1 IMAD.IADD R22, R22, 0x1, -R0.reuse ;  /* 0x0000000116169824 */ /* 0x100fe200078e0a00 */
[----:B------:R-:W-:Y:S01]  /*1520*/  ISETP.GE.AND P1, PT, R30, RZ, PT ;  /* 0x000000ff1e00720c */ /* 0x000fe20003f26270 */
[----:B------:R-:W-:Y:S01]  /*1530*/  @!P4 IMAD.MOV R21, RZ, RZ, -R21 ;  /* 0x000000ffff15c224 */ /* 0x000fe200078e0a15 */
[----:B------:R-:W-:Y:S01]  /*1540*/  LOP3.LUT R30, R10, 0x26, RZ, 0xfc, !PT ;  /* 0x000000260a1e7812 */ /* 0x000fe200078efcff */
[----:B------:R-:W-:Y:S01]  /*1550*/  @!P2 IMAD.IADD R23, R23, 0x1, -R0 ;  /* 0x000000011717a824 */ /* 0x000fe200078e0a00 */
[----:B------:R-:W-:Y:S01]  /*1560*/  IADD3 R26, -R26, RZ, RZ ;  /* 0x000000ff1a1a7210 */ /* 0x000fe20007ffe1ff */
[----:B------:R-:W-:Y:S01]  /*1570*/  @!P0 IMAD.MOV R20, RZ, RZ, -R20 ;  /* 0x000000ffff148224 */ /* 0x000fe200078e0a14 */
[----:B------:R-:W-:Y:S01]  /*1580*/  @!P3 IADD3 R24, R24, -R0, RZ ;  /* 0x800000001818b210 */ /* 0x000fe20007ffe0ff */
[----:B------:R-:W-:Y:S01]  /*1590*/  @!P5 IMAD.IADD R25, R25, 0x1, -R0 ;  /* 0x000000011919d824 */ /* 0x000fe200078e0a00 */
[----:B------:R-:W-:Y:S01]  /*15a0*/  IABS R29, R30 ;  /* 0x0000001e001d7213 */ /* 0x000fe20000000000 */
[----:B------:R-:W-:Y:S01]  /*15b0*/  IMAD R26, R0, R26, R27 ;  /* 0x0000001a001a7224 */ /* 0x000fe200078e021b */
[----:B------:R-:W-:Y:S01]  /*15c0*/  ISETP.GE.AND P2, PT, R31, RZ, PT ;  /* 0x000000ff1f00720c */ /* 0x000fe20003f46270 */
[----:B------:R-:W-:Y:S01]  /*15d0*/  @!P6 IMAD.MOV R22, RZ, RZ, -R22 ;  /* 0x000000ffff16e224 */ /* 0x000fe200078e0a16 */
[----:B------:R-:W-:Y:S01]  /*15e0*/  IABS R31, R34 ;  /* 0x00000022001f7213 */ /* 0x000fe20000000000 */
[----:B------:R-:W-:Y:S01]  /*15f0*/  IMAD.HI.U32 R27, R8, R29, RZ ;  /* 0x0000001d081b7227 */ /* 0x000fe200078e00ff */
[----:B------:R-:W-:-:S02]  /*1600*/  ISETP.GT.U32.AND P4, PT, R0, R24, PT ;  /* 0x000000180000720c */ /* 0x000fc40003f84070 */
[----:B------:R-:W-:Y:S02]  /*1610*/  ISETP.GT.U32.AND P5, PT, R0, R25, PT ;  /* 0x000000190000720c */ /* 0x000fe40003fa4070 */
[----:B------:R-:W-:Y:S01]  /*1620*/  ISETP.GE.AND P0, PT, R28, RZ, PT ;  /* 0x000000ff1c00720c */ /* 0x000fe20003f06270 */
[----:B------:R-:W-:Y:S01]  /*1630*/  IMAD.HI.U32 R28, R8, R31, RZ ;  /* 0x0000001f081c7227 */ /* 0x000fe200078e00ff */
[C---:B------:R-:W-:Y:S02]  /*1640*/  ISETP.GT.U32.AND P3, PT, R0.reuse, R23, PT ;  /* 0x000000170000720c */ /* 0x040fe40003f64070 */
[----:B------:R-:W-:Y:S01]  /*1650*/  IADD3 R27, -R27, RZ, RZ ;  /* 0x000000ff1b1b7210 */ /* 0x000fe20007ffe1ff */
[----:B------:R-:W-:Y:S01]  /*1660*/  IMAD.MOV R28, RZ, RZ, -R28 ;  /* 0x000000ffff1c7224 */ /* 0x000fe200078e0a1c */
[C---:B------:R-:W-:Y:S02]  /*1670*/  ISETP.GT.U32.AND P6, PT, R0.reuse, R26, PT ;  /* 0x0000001a0000720c */ /* 0x040fe40003fc4070 */
[----:B------:R-:W-:Y:S01]  /*1680*/  IABS R63, R56 ;  /* 0x00000038003f7213 */ /* 0x000fe20000000000 */
[----:B------:R-:W-:Y:S01]  /*1690*/  IMAD R27, R0, R27, R29 ;  /* 0x0000001b001b7224 */ /* 0x000fe200078e021d */
[----:B------:R-:W-:Y:S01]  /*16a0*/  LOP3.LUT R58, R10, 0x64, RZ, 0xfc, !PT ;  /* 0x000000640a3a7812 */ /* 0x000fe200078efcff */
[----:B------:R-:W-:Y:S01]  /*16b0*/  @!P4 IMAD.IADD R24, R24, 0x1, -R0 ;  /* 0x000000011818c824 */ /* 0x000fe200078e0a00 */
[----:B------:R-:W-:Y:S01]  /*16c0*/  @!P5 IADD3 R25, R25, -R0, RZ ;  /* 0x800000001919d210 */ /* 0x000fe20007ffe0ff */
[C---:B------:R-:W-:Y:S01]  /*16d0*/  IMAD R28, R0.reuse, R28, R31 ;  /* 0x0000001c001c7224 */ /* 0x040fe200078e021f */
[----:B------:R-:W-:Y:S01]  /*16e0*/  ISETP.GT.U32.AND P5, PT, R0, R27, PT ;  /* 0x0000001b0000720c */ /* 0x000fe20003fa4070 */
[----:B------:R-:W-:Y:S01]  /*16f0*/  @!P1 IMAD.MOV R24, RZ, RZ, -R24 ;  /* 0x000000ffff189224 */ /* 0x000fe200078e0a18 */
[----:B------:R-:W-:Y:S01]  /*1700*/  ISETP.GE.AND P4, PT, R30, RZ, PT ;  /* 0x000000ff1e00720c */ /* 0x000fe20003f86270 */
[--C-:B------:R-:W-:Y:S01]  /*1710*/  @!P3 IMAD.IADD R23, R23, 0x1, -R0.reuse ;  /* 0x000000011717b824 */ /* 0x100fe200078e0a00 */
[----:B------:R-:W-:Y:S01]  /*1720*/  ISETP.GT.U32.AND P1, PT, R0, R28, PT ;  /* 0x0000001c0000720c */ /* 0x000fe20003f24070 */
[----:B------:R-:W-:Y:S01]  /*1730*/  @!P6 IMAD.IADD R26, R26, 0x1, -R0 ;  /* 0x000000011a1ae824 */ /* 0x000fe200078e0a00 */
[----:B------:R-:W-:Y:S01]  /*1740*/  ISETP.GE.AND P3, PT, R32, RZ, PT ;  /* 0x000000ff2000720c */ /* 0x000fe20003f66270 */
[----:B------:R-:W-:Y:S01]  /*1750*/  IMAD.HI.U32 R31, R8, R37, RZ ;  /* 0x00000025081f7227 */ /* 0x000fe200078e00ff */
[----:B------:R-:W-:-:S02]  /*1760*/  LOP3.LUT R32, R10, 0x2a, RZ, 0xfc, !PT ;  /* 0x0000002a0a207812 */ /* 0x000fc400078efcff */
[----:B------:R-:W-:Y:S01]  /*1770*/  ISETP.GE.AND P6, PT, R34, RZ, PT ;  /* 0x000000ff2200720c */ /* 0x000fe20003fc6270 */
[----:B------:R-:W-:Y:S01]  /*1780*/  @!P2 IMAD.MOV R25, RZ, RZ, -R25 ;  /* 0x000000ffff19a224 */ /* 0x000fe200078e0a19 */
[----:B------:R-:W-:Y:S01]  /*1790*/  IABS R33, R32 ;  /* 0x0000002000217213 */ /* 0x000fe20000000000 */
[--C-:B------:R-:W-:Y:S01]  /*17a0*/  @!P5 IMAD.IADD R27, R27, 0x1, -R0.reuse ;  /* 0x000000011b1bd824 */ /* 0x100fe200078e0a00 */
[----:B------:R-:W-:Y:S02]  /*17b0*/  ISETP.GT.U32.AND P5, PT, R0, R26, PT ;  /* 0x0000001a0000720c */ /* 0x000fe40003fa4070 */
[----:B------:R-:W-:Y:S01]  /*17c0*/  IABS R30, R38 ;  /* 0x00000026001e7213 */ /* 0x000fe20000000000 */
[----:B------:R-:W-:Y:S01]  /*17d0*/  IMAD.HI.U32 R29, R8, R33, RZ ;  /* 0x00000021081d7227 */ /* 0x000fe200078e00ff */
[----:B------:R-:W-:Y:S02]  /*17e0*/  LOP3.LUT R34, R10, 0x2c, RZ, 0xfc, !PT ;  /* 0x0000002c0a227812 */ /* 0x000fe400078efcff */
[----:B------:R-:W-:Y:S01]  /*17f0*/  @!P0 IADD3 R23, -R23, RZ, RZ ;  /* 0x000000ff17178210 */ /* 0x000fe20007ffe1ff */
[----:B------:R-:W-:Y:S01]  /*1800*/  @!P1 IMAD.IADD R28, R28, 0x1, -R0 ;  /* 0x000000011c1c9824 */ /* 0x000fe200078e0a00 */
[----:B------:R-:W-:Y:S01]  /*1810*/  IABS R35, R34 ;  /* 0x0000002200237213 */ /* 0x000fe20000000000 */
[----:B------:R-:W-:Y:S01]  /*1820*/  IMAD.MOV R29, RZ, RZ, -R29 ;  /* 0x000000ffff1d7224 */ /* 0x000fe200078e0a1d */
[----:B------:R-:W-:-:S02]  /*1830*/  ISETP.GT.U32.AND P0, PT, R0, R27, PT ;  /* 0x0000001b0000720c */ /* 0x000fc40003f04070 */
[C---:B------:R-:W-:Y:S01]  /*1840*/  ISETP.GT.U32.AND P1, PT, R0.reuse, R28, PT ;  /* 0x0000001c0000720c */ /* 0x040fe20003f24070 */
[----:B------:R-:W-:Y:S01]  /*1850*/  IMAD R29, R0, R29, R33 ;  /* 0x0000001d001d7224 */ /* 0x000fe200078e0221 */
[----:B------:R-:W-:Y:S01]  /*1860*/  ISETP.GE.AND P2, PT, R32, RZ, PT ;  /* 0x000000ff2000720c */ /* 0x000fe20003f46270 */
[----:B------:R-:W-:Y:S01]  /*1870*/  IMAD.MOV.U32 R33, RZ, RZ, R30 ;  /* 0x000000ffff217224 */ /* 0x000fe200078e001e */
[----:B------:R-:W-:Y:S01]  /*1880*/  IADD3 R31, -R31, RZ, RZ ;  /* 0x000000ff1f1f7210 */ /* 0x000fe20007ffe1ff */
[----:B------:R-:W-:Y:S01]  /*1890*/  IMAD.HI.U32 R30, R8, R35, RZ ;  /* 0x00000023081e7227 */ /* 0x000fe200078e00ff */
[----:B------:R-:W-:Y:S02]  /*18a0*/  @!P5 IADD3 R26, R26, -R0, RZ ;  /* 0x800000001a1ad210 */ /* 0x000fe40007ffe0ff */
[----:B------:R-:W-:Y:S01]  /*18b0*/  ISETP.GT.U32.AND P5, PT, R0, R29, PT ;  /* 0x0000001d0000720c */ /* 0x000fe20003fa4070 */
[----:B------:R-:W-:Y:S01]  /*18c0*/  IMAD.HI.U32 R32, R8, R33, RZ ;  /* 0x0000002108207227 */ /* 0x000fe200078e00ff */
[----:B------:R-:W-:-:S02]  /*18d0*/  IABS R71, R58 ;  /* 0x0000003a00477213 */ /* 0x000fc40000000000 */
[----:B------:R-:W-:Y:S01]  /*18e0*/  LOP3.LUT R60, R10, 0x72, RZ, 0xfc, !PT ;  /* 0x000000720a3c7812 */ /* 0x000fe200078efcff */
[----:B------:R-:W-:Y:S01]  /*18f0*/  IMAD.MOV R32, RZ, RZ, -R32 ;  /* 0x000000ffff207224 */ /* 0x000fe200078e0a20 */
[----:B------:R-:W-:Y:S01]  /*1900*/  @!P1 IADD3 R28, R28, -R0, RZ ;  /* 0x800000001c1c9210 */ /* 0x000fe20007ffe0ff */
[----:B------:R-:W-:Y:S01]  /*1910*/  IMAD R31, R0, R31, R37 ;  /* 0x0000001f001f7224 */ /* 0x000fe200078e0225 */
[----:B------:R-:W-:Y:S01]  /*1920*/  IABS R87, R60 ;  /* 0x0000003c00577213 */ /* 0x000fe20000000000 */
[----:B------:R-:W-:Y:S01]  /*1930*/  IMAD.MOV R30, RZ, RZ, -R30 ;  /* 0x000000ffff1e7224 */ /* 0x000fe200078e0a1e */
[----:B------:R-:W-:Y:S01]  /*1940*/  LOP3.LUT R62, R10, 0x76, RZ, 0xfc, !PT ;  /* 0x000000760a3e7812 */ /* 0x000fe200078efcff */
[C---:B------:R-:W-:Y:S01]  /*1950*/  IMAD R32, R0.reuse, R32, R33 ;  /* 0x0000002000207224 */ /* 0x040fe200078e0221 */
[----:B------:R-:W-:Y:S01]  /*1960*/  ISETP.GT.U32.AND P1, PT, R0, R31, PT ;  /* 0x0000001f0000720c */ /* 0x000fe20003f24070 */
[----:B------:R-:W-:Y:S01]  /*1970*/  @!P0 IMAD.IADD R27, R27, 0x1, -R0 ;  /* 0x000000011b1b8824 */ /* 0x000fe200078e0a00 */
[----:B------:R-:W-:Y:S01]  /*1980*/  ISETP.GE.AND P0, PT, R34, RZ, PT ;  /* 0x000000ff2200720c */ /* 0x000fe20003f06270 */
[C---:B------:R-:W-:Y:S01]  /*1990*/  IMAD R30, R0.reuse, R30, R35 ;  /* 0x0000001e001e7224 */ /* 0x040fe200078e0223 */
[----:B------:R-:W-:Y:S01]  /*19a0*/  IABS R35, R39 ;  /* 0x0000002700237213 */ /* 0x000fe20000000000 */
[----:B------:R-:W-:Y:S01]  /*19b0*/  @!P6 IMAD.MOV R28, RZ, RZ, -R28 ;  /* 0x000000ffff1ce224 */ /* 0x000fe200078e0a1c */
[----:B------:R-:W-:Y:S01]  /*19c0*/  ISETP.GT.U32.AND P6, PT, R0, R32, PT ;  /* 0x000000200000720c */ /* 0x000fe20003fc4070 */
[----:B------:R-:W-:Y:S01]  /*19d0*/  @!P4 IMAD.MOV R27, RZ, RZ, -R27 ;  /* 0x000000ffff1bc224 */ /* 0x000fe200078e0a1b */
[----:B------:R-:W-:Y:S01]  /*19e0*/  ISETP.GE.AND P4, PT, R36, RZ, PT ;  /* 0x000000ff2400720c */ /* 0x000fe20003f86270 */
[----:B------:R-:W-:Y:S01]  /*19f0*/  IMAD.HI.U32 R33, R8, R35, RZ ;  /* 0x0000002308217227 */ /* 0x000fe200078e00ff */
[----:B------:R-:W-:-:S02]  /*1a00*/  LOP3.LUT R36, R10, 0x34, RZ, 0xfc, !PT ;  /* 0x000000340a247812 */ /* 0x000fc400078efcff */
[----:B------:R-:W-:Y:S01]  /*1a10*/  IABS R91, R62 ;  /* 0x0000003e005b7213 */ /* 0x000fe20000000000 */
[--C-:B------:R-:W-:Y:S01]  /*1a20*/  @!P5 IMAD.IADD R29, R29, 0x1, -R0.reuse ;  /* 0x000000011d1dd824 */ /* 0x100fe200078e0a00 */
[----:B------:R-:W-:Y:S01]  /*1a30*/  IABS R34, R36 ;  /* 0x0000002400227213 */ /* 0x000fe20000000000 */
[----:B------:R-:W-:Y:S01]  /*1a40*/  IMAD.MOV R33, RZ, RZ, -R33 ;  /* 0x000000ffff217224 */ /* 0x000fe200078e0a21 */
[----:B------:R-:W-:Y:S01]  /*1a50*/  LOP3.LUT R64, R10, 0x78, RZ, 0xfc, !PT ;  /* 0x000000780a407812 */ /* 0x000fe200078efcff */
[----:B------:R-:W-:Y:S01]  /*1a60*/  @!P1 IMAD.IADD R31, R31, 0x1, -R0 ;  /* 0x000000011f1f9824 */ /* 0x000fe200078e0a00 */
[C---:B------:R-:W-:Y:S01]  /*1a70*/  ISETP.GT.U32.AND P5, PT, R0.reuse, R29, PT ;  /* 0x0000001d0000720c */ /* 0x040fe20003fa4070 */
[----:B------:R-:W-:Y:S01]  /*1a80*/  IMAD R33, R0, R33, R35 ;  /* 0x0000002100217224 */ /* 0x000fe200078e0223 */
[----:B------:R-:W-:Y:S01]  /*1a90*/  @!P6 IADD3 R32, R32, -R0, RZ ;  /* 0x800000002020e210 */ /* 0x000fe20007ffe0ff */
[----:B------:R-:W-:Y:S01]  /*1aa0*/  @!P3 IMAD.MOV R26, RZ, RZ, -R26 ;  /* 0x000000ffff1ab224 */ /* 0x000fe200078e0a1a */
[C---:B------:R-:W-:Y:S01]  /*1ab0*/  ISETP.GT.U32.AND P3, PT, R0.reuse, R30, PT ;  /* 0x0000001e0000720c */ /* 0x040fe20003f64070 */
[----:B------:R-:W-:Y:S01]  /*1ac0*/  IMAD.MOV.U32 R35, RZ, RZ, R34 ;  /* 0x000000ffff237224 */ /* 0x000fe200078e0022 */
[----:B------:R-:W-:-:S02]  /*1ad0*/  ISETP.GT.U32.AND P6, PT, R0, R31, PT ;  /* 0x0000001f0000720c */ /* 0x000fc40003fc4070 */
[----:B------:R-:W-:Y:S01]  /*1ae0*/  IABS R93, R64 ;  /* 0x00000040005d7213 */ /* 0x000fe20000000000 */
[----:B------:R-:W-:Y:S01]  /*1af0*/  IMAD.HI.U32 R34, R8, R35, RZ ;  /* 0x0000002308227227 */ /* 0x000fe200078e00ff */
[----:B------:R-:W-:Y:S02]  /*1b00*/  LOP3.LUT R66, R10, 0x7a, RZ, 0xfc, !PT ;  /* 0x0000007a0a427812 */ /* 0x000fe400078efcff */
[----:B------:R-:W-:Y:S01]  /*1b10*/  IADD3 R76, R68, 0x80, RZ ;  /* 0x00000080444c7810 */ /* 0x000fe20007ffe0ff */
[----:B------:R-:W-:Y:S01]  /*1b20*/  IMAD.MOV R34, RZ, RZ, -R34 ;  /* 0x000000ffff227224 */ /* 0x000fe200078e0a22 */
[----:B------:R-:W-:Y:S02]  /*1b30*/  @!P5 IADD3 R29, R29, -R0, RZ ;  /* 0x800000001d1dd210 */ /* 0x000fe40007ffe0ff */
[----:B------:R-:W-:Y:S01]  /*1b40*/  ISETP.GE.AND P5, PT, R38, RZ, PT ;  /* 0x000000ff2600720c */ /* 0x000fe20003fa6270 */
[----:B------:R-:W-:Y:S01]  /*1b50*/  IMAD R34, R0, R34, R35 ;  /* 0x0000002200227224 */ /* 0x000fe200078e0223 */
[----:B------:R-:W-:Y:S01]  /*1b60*/  LOP3.LUT R38, R10, 0x36, RZ, 0xfc, !PT ;  /* 0x000000360a267812 */ /* 0x000fe200078efcff */
[----:B------:R-:W-:Y:S01]  /*1b70*/  @!P3 IMAD.IADD R30, R30, 0x1, -R0 ;  /* 0x000000011e1eb824 */ /* 0x000fe200078e0a00 */
[----:B------:R-:W-:Y:S01]  /*1b80*/  @!P6 IADD3 R31, R31, -R0, RZ ;  /* 0x800000001f1fe210 */ /* 0x000fe20007ffe0ff */
[----:B------:R-:W-:Y:S01]  /*1b90*/  @!P2 IMAD.MOV R29, RZ, RZ, -R29 ;  /* 0x000000ffff1da224 */ /* 0x000fe200078e0a1d */
[C---:B------:R-:W-:Y:S01]  /*1ba0*/  ISETP.GT.U32.AND P2, PT, R0.reuse, R32, PT ;  /* 0x000000200000720c */ /* 0x040fe20003f44070 */
[----:B------:R-:W-:Y:S01]  /*1bb0*/  STL [R1+0x930], R76 ;  /* 0x0009304c01007387 */ /* 0x000fe20000100800 */
[----:B------:R-:W-:-:S02]  /*1bc0*/  ISETP.GT.U32.AND P6, PT, R0, R34, PT ;  /* 0x000000220000720c */ /* 0x000fc40003fc4070 */
[----:B------:R-:W-:Y:S02]  /*1bd0*/  ISETP.GT.U32.AND P1, PT, R0, R30, PT ;  /* 0x0000001e0000720c */ /* 0x000fe40003f24070 */
[----:B------:R-:W-:Y:S02]  /*1be0*/  IABS R37, R38 ;  /* 0x0000002600257213 */ /* 0x000fe40000000000 */
[----:B------:R-:W-:Y:S02]  /*1bf0*/  ISETP.GE.AND P3, PT, R39, RZ, PT ;  /* 0x000000ff2700720c */ /* 0x000fe40003f66270 */
[----:B------:R-:W-:Y:S01]  /*1c00*/  IABS R39, R40 ;  /* 0x0000002800277213 */ /* 0x000fe20000000000 */
[----:B------:R-:W-:Y:S01]  /*1c10*/  IMAD.HI.U32 R35, R8, R37, RZ ;  /* 0x0000002508237227 */ /* 0x000fe200078e00ff */
[----:B------:R-:W-:Y:S02]  /*1c20*/  @!P4 IADD3 R31, -R31, RZ, RZ ;  /* 0x000000ff1f1fc210 */ /* 0x000fe40007ffe1ff */
[----:B------:R-:W-:Y:S01]  /*1c30*/  IABS R95, R66 ;  /* 0x00000042005f7213 */ /* 0x000fe20000000000 */
[--C-:B------:R-:W-:Y:S01]  /*1c40*/  @!P2 IMAD.IADD R32, R32, 0x1, -R0.reuse ;  /* 0x000000012020a824 */ /* 0x100fe200078e0a00 */
[----:B------:R-:W-:Y:S01]  /*1c50*/  ISETP.GE.AND P2, PT, R36, RZ, PT ;  /* 0x000000ff2400720c */ /* 0x000fe20003f46270 */
[--C-:B------:R-:W-:Y:S01]  /*1c60*/  @!P6 IMAD.IADD R34, R34, 0x1, -R0.reuse ;  /* 0x000000012222e824 */ /* 0x100fe200078e0a00 */
[C---:B------:R-:W-:Y:S01]  /*1c70*/  IADD3 R72, R68.reuse, 0x100, RZ ;  /* 0x0000010044487810 */ /* 0x040fe20007ffe0ff */
[----:B------:R-:W-:Y:S01]  /*1c80*/  IMAD.MOV R36, RZ, RZ, -R35 ;  /* 0x000000ffff247224 */ /* 0x000fe200078e0a23 */
[----:B------:R-:W-:Y:S01]  /*1c90*/  IADD3 R70, R68, 0x180, RZ ;  /* 0x0000018044467810 */ /* 0x000fe20007ffe0ff */
[--C-:B------:R-:W-:Y:S01]  /*1ca0*/  @!P1 IMAD.IADD R30, R30, 0x1, -R0.reuse ;  /* 0x000000011e1e9824 */ /* 0x100fe200078e0a00 */
[C---:B------:R-:W-:Y:S01]  /*1cb0*/  ISETP.GT.U32.AND P1, PT, R0.reuse, R33, PT ;  /* 0x000000210000720c */ /* 0x040fe20003f24070 */
[C---:B------:R-:W-:Y:S01]  /*1cc0*/  IMAD R36, R0.reuse, R36, R37 ;  /* 0x0000002400247224 */ /* 0x040fe200078e0225 */
[----:B------:R-:W-:Y:S01]  /*1cd0*/  ISETP.GT.U32.AND P6, PT, R0, R34, PT ;  /* 0x000000220000720c */ /* 0x000fe20003fc4070 */
[----:B------:R-:W-:Y:S01]  /*1ce0*/  IMAD.HI.U32 R37, R8, R41, RZ ;  /* 0x0000002908257227 */ /* 0x000fe200078e00ff */
[----:B------:R-:W-:Y:S01]  /*1cf0*/  IABS R99, R72 ;  /* 0x0000004800637213 */ /* 0x000fe20000000000 */
[----:B------:R2:W-:Y:S01]  /*1d00*/  STL [R1+0x938], R72 ;  /* 0x0009384801007387 */ /* 0x0005e20000100800 */
[----:B------:R-:W-:Y:S01]  /*1d10*/  ISETP.GT.U32.AND P4, PT, R0, R36, PT ;  /* 0x000000240000720c */ /* 0x000fe20003f84070 */
[----:B------:R-:W-:Y:S01]  /*1d20*/  IMAD.HI.U32 R35, R8, R39, RZ ;  /* 0x0000002708237227 */ /* 0x000fe200078e00ff */
[----:B------:R-:W-:Y:S01]  /*1d30*/  IABS R101, R70 ;  /* 0x0000004600657213 */ /* 0x000fe20000000000 */
[----:B------:R3:W-:Y:S02]  /*1d40*/  STL [R1+0x934], R70 ;  /* 0x0009344601007387 */ /* 0x0007e40000100800 */
[----:B------:R-:W-:Y:S01]  /*1d50*/  IMAD.MOV R37, RZ, RZ, -R37 ;  /* 0x000000ffff257224 */ /* 0x000fe200078e0a25 */
[----:B------:R-:W-:Y:S01]  /*1d60*/  IADD3 R35, -R35, RZ, RZ ;  /* 0x000000ff23237210 */ /* 0x000fe20007ffe1ff */
[--C-:B------:R-:W-:Y:S01]  /*1d70*/  @!P1 IMAD.IADD R33, R33, 0x1, -R0.reuse ;  /* 0x0000000121219824 */ /* 0x100fe200078e0a00 */
[----:B------:R-:W-:Y:S01]  /*1d80*/  ISETP.GE.AND P1, PT, R38, RZ, PT ;  /* 0x000000ff2600720c */ /* 0x000fe20003f26270 */
[C---:B------:R-:W-:Y:S01]  /*1d90*/  IMAD R37, R0.reuse, R37, R41 ;  /* 0x0000002500257224 */ /* 0x040fe200078e0229 */
[----:B------:R-:W-:Y:S01]  /*1da0*/  IABS R41, R44 ;  /* 0x0000002c00297213 */ /* 0x000fe20000000000 */
[----:B------:R-:W-:Y:S01]  /*1db0*/  IMAD R35, R0, R35, R39 ;  /* 0x0000002300237224 */ /* 0x000fe200078e0227 */
[----:B------:R-:W-:Y:S01]  /*1dc0*/  IABS R39, R43 ;  /* 0x0000002b00277213 */ /* 0x000fe20000000000 */
[----:B------:R-:W-:Y:S01]  /*1dd0*/  @!P6 IMAD.IADD R34, R34, 0x1, -R0 ;  /* 0x000000012222e824 */ /* 0x000fe200078e0a00 */
[C---:B------:R-:W-:Y:S01]  /*1de0*/  ISETP.GT.U32.AND P6, PT, R0.reuse, R37, PT ;  /* 0x000000250000720c */ /* 0x040fe20003fc4070 */
[----:B------:R-:W-:Y:S01]  /*1df0*/  @!P0 IMAD.MOV R30, RZ, RZ, -R30 ;  /* 0x000000ffff1e8224 */ /* 0x000fe200078e0a1e */
[C---:B------:R-:W-:Y:S01]  /*1e00*/  ISETP.GT.U32.AND P0, PT, R0.reuse, R33, PT ;  /* 0x000000210000720c */ /* 0x040fe20003f04070 */
[----:B------:R-:W-:Y:S01]  /*1e10*/  @!P5 IMAD.MOV R32, RZ, RZ, -R32 ;  /* 0x000000ffff20d224 */ /* 0x000fe200078e0a20 */
[----:B------:R-:W-:Y:S01]  /*1e20*/  ISETP.GT.U32.AND P5, PT, R0, R35, PT ;  /* 0x000000230000720c */ /* 0x000fe20003fa4070 */
[----:B------:R-:W-:Y:S01]  /*1e30*/  IMAD.HI.U32 R38, R8, R39, RZ ;  /* 0x0000002708267227 */ /* 0x000fe200078e00ff */
[----:B------:R-:W-:-:S02]  /*1e40*/  @!P4 IADD3 R36, R36, -R0, RZ ;  /* 0x800000002424c210 */ /* 0x000fc40007ffe0ff */
[----:B------:R-:W-:Y:S01]  /*1e50*/  ISETP.GE.AND P4, PT, R42, RZ, PT ;  /* 0x000000ff2a00720c */ /* 0x000fe20003f86270 */
[----:B------:R-:W-:Y:S01]  /*1e60*/  @!P2 IMAD.MOV R34, RZ, RZ, -R34 ;  /* 0x000000ffff22a224 */ /* 0x000fe200078e0a22 */
[----:B------:R-:W-:Y:S02]  /*1e70*/  LOP3.LUT R42, R10, 0x40, RZ, 0xfc, !PT ;  /* 0x000000400a2a7812 */ /* 0x000fe400078efcff */
[----:B------:R-:W-:Y:S02]  /*1e80*/  ISETP.GE.AND P2, PT, R43, RZ, PT ;  /* 0x000000ff2b00720c */ /* 0x000fe40003f46270 */
[----:B------:R-:W-:Y:S01]  /*1e90*/  @!P6 IADD3 R37, R37, -R0, RZ ;  /* 0x800000002525e210 */ /* 0x000fe20007ffe0ff */
[--C-:B------:R-:W-:Y:S01]  /*1ea0*/  @!P0 IMAD.IADD R33, R33, 0x1, -R0.reuse ;  /* 0x0000000121218824 */ /* 0x100fe200078e0a00 */
[----:B------:R-:W-:Y:S01]  /*1eb0*/  ISETP.GE.AND P0, PT, R40, RZ, PT ;  /* 0x000000ff2800720c */ /* 0x000fe20003f06270 */
[----:B------:R-:W-:Y:S01]  /*1ec0*/  @!P5 IMAD.IADD R35, R35, 0x1, -R0 ;  /* 0x000000012323d824 */ /* 0x000fe200078e0a00 */
[C---:B------:R-:W-:Y:S01]  /*1ed0*/  ISETP.GT.U32.AND P6, PT, R0.reuse, R37, PT ;  /* 0x000000250000720c */ /* 0x040fe20003fc4070 */
[----:B------:R-:W-:Y:S01]  /*1ee0*/  IMAD.MOV R40, RZ, RZ, -R38 ;  /* 0x000000ffff287224 */ /* 0x000fe200078e0a26 */
[----:B------:R-:W-:Y:S01]  /*1ef0*/  ISETP.GT.U32.AND P5, PT, R0, R36, PT ;  /* 0x000000240000720c */ /* 0x000fe20003fa4070 */
[----:B------:R-:W-:Y:S01]  /*1f00*/  IMAD.HI.U32 R38, R8, R41, RZ ;  /* 0x0000002908267227 */ /* 0x000fe200078e00ff */
[----:B------:R-:W-:-:S03]  /*1f10*/  IABS R43, R42 ;  /* 0x0000002a002b7213 */ /* 0x000fc60000000000 */
[----:B------:R-:W-:Y:S02]  /*1f20*/  IMAD.MOV R38, RZ, RZ, -R38 ;  /* 0x000000ffff267224 */ /* 0x000fe400078e0a26 */
[C---:B------:R-:W-:Y:S02]  /*1f30*/  IMAD R39, R0.reuse, R40, R39 ;  /* 0x0000002800277224 */ /* 0x040fe400078e0227 */
[----:B------:R-:W-:Y:S02]  /*1f40*/  IMAD R38, R0, R38, R41 ;  /* 0x0000002600267224 */ /* 0x000fe400078e0229 */
[--C-:B------:R-:W-:Y:S02]  /*1f50*/  @!P6 IMAD.IADD R37, R37, 0x1, -R0.reuse ;  /* 0x000000012525e824 */ /* 0x100fe400078e0a00 */
[----:B------:R-:W-:Y:S01]  /*1f60*/  @!P5 IMAD.IADD R36, R36, 0x1, -R0 ;  /* 0x000000012424d824 */ /* 0x000fe200078e0a00 */
[C---:B------:R-:W-:Y:S01]  /*1f70*/  ISETP.GT.U32.AND P6, PT, R0.reuse, R38, PT ;  /* 0x000000260000720c */ /* 0x040fe20003fc4070 */
[----:B------:R-:W-:Y:S01]  /*1f80*/  @!P3 IMAD.MOV R33, RZ, RZ, -R33 ;  /* 0x000000ffff21b224 */ /* 0x000fe200078e0a21 */
[C---:B------:R-:W-:Y:S01]  /*1f90*/  ISETP.GT.U32.AND P5, PT, R0.reuse, R39, PT ;  /* 0x000000270000720c */ /* 0x040fe20003fa4070 */
[----:B------:R-:W-:Y:S01]  /*1fa0*/  @!P1 IMAD.MOV R36, RZ, RZ, -R36 ;  /* 0x000000ffff249224 */ /* 0x000fe200078e0a24 */
[----:B------:R-:W-:Y:S01]  /*1fb0*/  ISETP.GT.U32.AND P3, PT, R0, R35, PT ;  /* 0x000000230000720c */ /* 0x000fe20003f64070 */
[----:B------:R-:W-:-:S04]  /*1fc0*/  IMAD.HI.U32 R40, R8, R43, RZ ;  /* 0x0000002b08287227 */ /* 0x000fc800078e00ff */
[----:B------:R-:W-:Y:S02]  /*1fd0*/  IMAD.MOV R40, RZ, RZ, -R40 ;  /* 0x000000ffff287224 */ /* 0x000fe400078e0a28 */
[----:B------:R-:W-:Y:S02]  /*1fe0*/  @!P4 IMAD.MOV R37, RZ, RZ, -R37 ;  /* 0x000000ffff25c224 */ /* 0x000fe400078e0a25 */
[----:B------:R-:W-:Y:S01]  /*1ff0*/  @!P6 IADD3 R38, R38, -R0, RZ ;  /* 0x800000002626e210 */ /* 0x000fe20007ffe0ff */
[----:B------:R-:W-:Y:S02]  /*2000*/  IMAD R40, R0, R40, R43 ;  /* 0x0000002800287224 */ /* 0x000fe400078e022b */
[----:B------:R-:W-:Y:S01]  /*2010*/  @!P5 IMAD.IADD R39, R39, 0x1, -R0 ;  /* 0x000000012727d824 */ /* 0x000fe200078e0a00 */
[----:B------:R-:W-:Y:S01]  /*2020*/  ISETP.GE.AND P5, PT, R42, RZ, PT ;  /* 0x000000ff2a00720c */ /* 0x000fe20003fa6270 */
[----:B------:R-:W-:Y:S01]  /*2030*/  IMAD.HI.U32 R42, R8, R47, RZ ;  /* 0x0000002f082a7227 */ /* 0x000fe200078e00ff */
[----:B------:R-:W-:-:S02]  /*2040*/  @!P3 IADD3 R35, R35, -R0, RZ ;  /* 0x800000002323b210 */ /* 0x000fc40007ffe0ff */
[----:B------:R-:W-:Y:S01]  /*2050*/  ISETP.GE.AND P3, PT, R44, RZ, PT ;  /* 0x000000ff2c00720c */ /* 0x000fe20003f66270 */
[----:B------:R-:W-:Y:S01]  /*2060*/  IMAD.HI.U32 R43, R8, R49, RZ ;  /* 0x00000031082b7227 */ /* 0x000fe200078e00ff */
[----:B------:R-:W-:Y:S02]  /*2070*/  ISETP.GT.U32.AND P6, PT, R0, R38, PT ;  /* 0x000000260000720c */ /* 0x000fe40003fc4070 */
[----:B------:R-:W-:Y:S01]  /*2080*/  LOP3.LUT R44, R10, 0x42, RZ, 0xfc, !PT ;  /* 0x000000420a2c7812 */ /* 0x000fe200078efcff */
[----:B------:R-:W-:Y:S01]  /*2090*/  @!P0 IMAD.MOV R35, RZ, RZ, -R35 ;  /* 0x000000ffff238224 */ /* 0x000fe200078e0a23 */
[----:B------:R-:W-:Y:S01]  /*20a0*/  IADD3 R42, -R42, RZ, RZ ;  /* 0x000000ff2a2a7210 */ /* 0x000fe20007ffe1ff */
[----:B------:R-:W-:Y:S01]  /*20b0*/  IMAD.MOV R43, RZ, RZ, -R43 ;  /* 0x000000ffff2b7224 */ /* 0x000fe200078e0a2b */
[----:B------:R-:W-:Y:S02]  /*20c0*/  IABS R45, R44 ;  /* 0x0000002c002d7213 */ /* 0x000fe40000000000 */
[C---:B------:R-:W-:Y:S01]  /*20d0*/  ISETP.GT.U32.AND P1, PT, R0.reuse, R39, PT ;  /* 0x000000270000720c */ /* 0x040fe20003f24070 */
[C---:B------:R-:W-:Y:S01]  /*20e0*/  IMAD R42, R0.reuse, R42, R47 ;  /* 0x0000002a002a7224 */ /* 0x040fe200078e022f */
[----:B------:R-:W-:Y:S01]  /*20f0*/  ISETP.GT.U32.AND P0, PT, R0, R40, PT ;  /* 0x000000280000720c */ /* 0x000fe20003f04070 */
[----:B------:R-:W-:Y:S01]  /*2100*/  IMAD.HI.U32 R41, R8, R45, RZ ;  /* 0x0000002d08297227 */ /* 0x000fe200078e00ff */
[----:B------:R-:W-:-:S02]  /*2110*/  ISETP.GE.AND P4, PT, R44, RZ, PT ;  /* 0x000000ff2c00720c */ /* 0x000fc40003f86270 */
[----:B------:R-:W-:Y:S01]  /*2120*/  @!P6 IADD3 R38, R38, -R0, RZ ;  /* 0x800000002626e210 */ /* 0x000fe20007ffe0ff */
[----:B------:R-:W-:Y:S01]  /*2130*/  IMAD.MOV R41, RZ, RZ, -R41 ;  /* 0x000000ffff297224 */ /* 0x000fe200078e0a29 */
[C---:B------:R-:W-:Y:S01]  /*2140*/  ISETP.GT.U32.AND P6, PT, R0.reuse, R42, PT ;  /* 0x0000002a0000720c */ /* 0x040fe20003fc4070 */
[C---:B------:R-:W-:Y:S01]  /*2150*/  IMAD R43, R0.reuse, R43, R49 ;  /* 0x0000002b002b7224 */ /* 0x040fe200078e0231 */
[----:B------:R-:W-:Y:S01]  /*2160*/  IABS R47, R51 ;  /* 0x00000033002f7213 */ /* 0x000fe20000000000 */
[C---:B------:R-:W-:Y:S01]  /*2170*/  IMAD R41, R0.reuse, R41, R45 ;  /* 0x0000002900297224 */ /* 0x040fe200078e022d */
[----:B------:R-:W-:Y:S01]  /*2180*/  IABS R45, R50 ;  /* 0x00000032002d7213 */ /* 0x000fe20000000000 */
[----:B------:R-:W-:Y:S01]  /*2190*/  @!P1 IMAD.IADD R39, R39, 0x1, -R0 ;  /* 0x0000000127279824 */ /* 0x000fe200078e0a00 */
[----:B------:R-:W-:Y:S01]  /*21a0*/  IABS R49, R52 ;  /* 0x0000003400317213 */ /* 0x000fe20000000000 */
[----:B------:R-:W-:Y:S01]  /*21b0*/  @!P3 IMAD.MOV R38, RZ, RZ, -R38 ;  /* 0x000000ffff26b224 */ /* 0x000fe200078e0a26 */
[----:B------:R-:W-:Y:S01]  /*21c0*/  ISETP.GT.U32.AND P1, PT, R0, R41, PT ;  /* 0x000000290000720c */ /* 0x000fe20003f24070 */
[----:B------:R-:W-:Y:S01]  /*21d0*/  IMAD.HI.U32 R44, R8, R45, RZ ;  /* 0x0000002d082c7227 */ /* 0x000fe200078e00ff */
[----:B------:R-:W-:-:S02]  /*21e0*/  @!P2 IADD3 R39, -R39, RZ, RZ ;  /* 0x000000ff2727a210 */ /* 0x000fc40007ffe1ff */
[----:B------:R-:W-:Y:S01]  /*21f0*/  ISETP.GT.U32.AND P3, PT, R0, R43, PT ;  /* 0x0000002b0000720c */ /* 0x000fe20003f64070 */
[----:B------:R-:W-:Y:S02]  /*2200*/  @!P6 IMAD.IADD R42, R42, 0x1, -R0 ;  /* 0x000000012a2ae824 */ /* 0x000fe400078e0a00 */
[----:B------:R-:W-:Y:S02]  /*2210*/  IMAD.MOV R44, RZ, RZ, -R44 ;  /* 0x000000ffff2c7224 */ /* 0x000fe400078e0a2c */
[--C-:B------:R-:W-:Y:S01]  /*2220*/  @!P0 IMAD.IADD R40, R40, 0x1, -R0.reuse ;  /* 0x0000000128288824 */ /* 0x100fe200078e0a00 */
[C---:B------:R-:W-:Y:S01]  /*2230*/  ISETP.GT.U32.AND P6, PT, R0.reuse, R42, PT ;  /* 0x0000002a0000720c */ /* 0x040fe20003fc4070 */
[----:B------:R-:W-:Y:S01]  /*2240*/  IMAD R45, R0, R44, R45 ;  /* 0x0000002c002d7224 */ /* 0x000fe200078e022d */
[----:B------:R-:W-:Y:S01]  /*2250*/  ISETP.GE.AND P0, PT, R46, RZ, PT ;  /* 0x000000ff2e00720c */ /* 0x000fe20003f06270 */
[----:B------:R-:W-:Y:S01]  /*2260*/  @!P1 IMAD.IADD R41, R41, 0x1, -R0 ;  /* 0x0000000129299824 */ /* 0x000fe200078e0a00 */
[----:B------:R-:W-:Y:S01]  /*2270*/  ISETP.GT.U32.AND P1, PT, R0, R40, PT ;  /* 0x000000280000720c */ /* 0x000fe20003f24070 */
[----:B------:R-:W-:-:S02]  /*2280*/  IMAD.HI.U32 R44, R8, R47, RZ ;  /* 0x0000002f082c7227 */ /* 0x000fc400078e00ff */
[----:B------:R-:W-:Y:S02]  /*2290*/  @!P3 IADD3 R43, R43, -R0, RZ ;  /* 0x800000002b2bb210 */ /* 0x000fe40007ffe0ff */
[----:B------:R-:W-:Y:S01]  /*22a0*/  ISETP.GT.U32.AND P2, PT, R0, R41, PT ;  /* 0x000000290000720c */ /* 0x000fe20003f44070 */
[----:B------:R-:W-:Y:S01]  /*22b0*/  IMAD.HI.U32 R46, R8, R49, RZ ;  /* 0x00000031082e7227 */ /* 0x000fe200078e00ff */
[----:B------:R-:W-:Y:S02]  /*22c0*/  ISETP.GE.AND P3, PT, R51, RZ, PT ;  /* 0x000000ff3300720c */ /* 0x000fe40003f66270 */
[----:B------:R-:W-:Y:S01]  /*22d0*/  IABS R51, R54 ;  /* 0x0000003600337213 */ /* 0x000fe20000000000 */
[----:B------:R-:W-:Y:S01]  /*22e0*/  @!P6 IMAD.IADD R42, R42, 0x1, -R0 ;  /* 0x000000012a2ae824 */ /* 0x000fe200078e0a00 */
[----:B------:R-:W-:Y:S01]  /*22f0*/  ISETP.GT.U32.AND P6, PT, R0, R45, PT ;  /* 0x0000002d0000720c */ /* 0x000fe20003fc4070 */
[----:B------:R-:W-:Y:S02]  /*2300*/  IMAD.MOV R44, RZ, RZ, -R44 ;  /* 0x000000ffff2c7224 */ /* 0x000fe400078e0a2c */
[----:B------:R-:W-:-:S02]  /*2310*/  IMAD.MOV R46, RZ, RZ, -R46 ;  /* 0x000000ffff2e7224 */ /* 0x000fc400078e0a2e */
[C---:B------:R-:W-:Y:S02]  /*2320*/  IMAD R44, R0.reuse, R44, R47 ;  /* 0x0000002c002c7224 */ /* 0x040fe400078e022f */
[----:B------:R-:W-:Y:S01]  /*2330*/  @!P2 IADD3 R41, R41, -R0, RZ ;  /* 0x800000002929a210 */ /* 0x000fe20007ffe0ff */
[----:B------:R-:W-:Y:S01]  /*2340*/  IMAD R47, R0, R46, R49 ;  /* 0x0000002e002f7224 */ /* 0x000fe200078e0231 */
[----:B------:R-:W-:Y:S01]  /*2350*/  ISETP.GE.AND P2, PT, R50, RZ, PT ;  /* 0x000000ff3200720c */ /* 0x000fe20003f46270 */
[--C-:B------:R-:W-:Y:S01]  /*2360*/  @!P1 IMAD.IADD R40, R40, 0x1, -R0.reuse ;  /* 0x0000000128289824 */ /* 0x100fe200078e0a00 */
[----:B------:R-:W-:Y:S01]  /*2370*/  LOP3.LUT R50, R10, 0x4e, RZ, 0xfc, !PT ;  /* 0x0000004e0a327812 */ /* 0x000fe200078efcff */
[----:B------:R-:W-:Y:S01]  /*2380*/  @!P4 IMAD.MOV R41, RZ, RZ, -R41 ;  /* 0x000000ffff29c224 */ /* 0x000fe200078e0a29 */
[C---:B------:R-:W-:Y:S01]  /*2390*/  ISETP.GT.U32.AND P4, PT, R0.reuse, R44, PT ;  /* 0x0000002c0000720c */ /* 0x040fe20003f84070 */
[----:B------:R-:W-:Y:S01]  /*23a0*/  @!P6 IMAD.IADD R45, R45, 0x1, -R0 ;  /* 0x000000012d2de824 */ /* 0x000fe200078e0a00 */
[----:B------:R-:W-:Y:S01]  /*23b0*/  IABS R49, R50 ;  /* 0x0000003200317213 */ /* 0x000fe20000000000 */
[----:B------:R-:W-:Y:S01]  /*23c0*/  @!P0 IMAD.MOV R42, RZ, RZ, -R42 ;  /* 0x000000ffff2a8224 */ /* 0x000fe200078e0a2a */
[C---:B------:R-:W-:Y:S01]  /*23d0*/  ISETP.GT.U32.AND P6, PT, R0.reuse, R43, PT ;  /* 0x0000002b0000720c */ /* 0x040fe20003fc4070 */
[----:B------:R-:W-:Y:S01]  /*23e0*/  @!P5 IMAD.MOV R40, RZ, RZ, -R40 ;  /* 0x000000ffff28d224 */ /* 0x000fe200078e0a28 */
[----:B------:R-:W-:Y:S01]  /*23f0*/  ISETP.GT.U32.AND P0, PT, R0, R47, PT ;  /* 0x0000002f0000720c */ /* 0x000fe20003f04070 */
[----:B------:R-:W-:Y:S01]  /*2400*/  IMAD.HI.U32 R46, R8, R49, RZ ;  /* 0x00000031082e7227 */ /* 0x000fe200078e00ff */
[----:B------:R-:W-:-:S02]  /*2410*/  ISETP.GT.U32.AND P5, PT, R0, R45, PT ;  /* 0x0000002d0000720c */ /* 0x000fc40003fa4070 */
[----:B------:R-:W-:Y:S01]  /*2420*/  ISETP.GE.AND P1, PT, R48, RZ, PT ;  /* 0x000000ff3000720c */ /* 0x000fe20003f26270 */
[----:B------:R-:W-:Y:S01]  /*2430*/  IMAD.HI.U32 R48, R8, R51, RZ ;  /* 0x0000003308307227 */ /* 0x000fe200078e00ff */
[----:B------:R-:W-:Y:S02]  /*2440*/  IADD3 R46, -R46, RZ, RZ ;  /* 0x000000ff2e2e7210 */ /* 0x000fe40007ffe1ff */
[----:B------:R-:W-:Y:S01]  /*2450*/  @!P4 IADD3 R44, R44, -R0, RZ ;  /* 0x800000002c2cc210 */ /* 0x000fe20007ffe0ff */
[----:B------:R-:W-:Y:S02]  /*2460*/  IMAD.MOV R48, RZ, RZ, -R48 ;  /* 0x000000ffff307224 */ /* 0x000fe400078e0a30 */
[--C-:B------:R-:W-:Y:S01]  /*2470*/  @!P6 IMAD.IADD R43, R43, 0x1, -R0.reuse ;  /* 0x000000012b2be824 */ /* 0x100fe200078e0a00 */
[----:B------:R-:W-:Y:S01]  /*2480*/  ISETP.GE.AND P6, PT, R52, RZ, PT ;  /* 0x000000ff3400720c */ /* 0x000fe20003fc6270 */
[----:B------:R-:W-:Y:S01]  /*2490*/  IMAD R46, R0, R46, R49 ;  /* 0x0000002e002e7224 */ /* 0x000fe200078e0231 */
[----:B------:R-:W-:Y:S01]  /*24a0*/  LOP3.LUT R52, R10, 0x54, RZ, 0xfc, !PT ;  /* 0x000000540a347812 */ /* 0x000fe200078efcff */
[--C-:B------:R-:W-:Y:S01]  /*24b0*/  @!P0 IMAD.IADD R47, R47, 0x1, -R0.reuse ;  /* 0x000000012f2f8824 */ /* 0x100fe200078e0a00 */
[----:B------:R-:W-:Y:S01]  /*24c0*/  ISETP.GE.AND P0, PT, R50, RZ, PT ;  /* 0x000000ff3200720c */ /* 0x000fe20003f06270 */
[----:B------:R-:W-:Y:S01]  /*24d0*/  @!P5 IMAD.IADD R45, R45, 0x1, -R0 ;  /* 0x000000012d2dd824 */ /* 0x000fe200078e0a00 */
[C---:B------:R-:W-:Y:S01]  /*24e0*/  ISETP.GT.U32.AND P4, PT, R0.reuse, R44, PT ;  /* 0x0000002c0000720c */ /* 0x040fe20003f84070 */
[C---:B------:R-:W-:Y:S01]  /*24f0*/  IMAD R48, R0.reuse, R48, R51 ;  /* 0x0000003000307224 */ /* 0x040fe200078e0233 */
[----:B------:R-:W-:Y:S01]  /*2500*/  IABS R50, R52 ;  /* 0x0000003400327213 */ /* 0x000fe20000000000 */
[----:B------:R-:W-:Y:S01]  /*2510*/  @!P1 IMAD.MOV R43, RZ, RZ, -R43 ;  /* 0x000000ffff2b9224 */ /* 0x000fe200078e0a2b */
[----:B------:R-:W-:Y:S01]  /*2520*/  ISETP.GT.U32.AND P5, PT, R0, R46, PT ;  /* 0x0000002e0000720c */ /* 0x000fe20003fa4070 */
[----:B------:R-:W-:Y:S01]  /*2530*/  IMAD.HI.U32 R49, R8, R53, RZ ;  /* 0x0000003508317227 */ /* 0x000fe200078e00ff */
[----:B------:R-:W-:-:S02]  /*2540*/  MOV R51, R50 ;  /* 0x0000003200337202 */ /* 0x000fc40000000f00 */
[----:B------:R-:W-:Y:S01]  /*2550*/  ISETP.GT.U32.AND P1, PT, R0, R47, PT ;  /* 0x0000002f0000720c */ /* 0x000fe20003f24070 */
[----:B------:R-:W-:Y:S01]  /*2560*/  IMAD.MOV R49, RZ, RZ, -R49 ;  /* 0x000000ffff317224 */ /* 0x000fe200078e0a31 */
[----:B------:R-:W-:Y:S01]  /*2570*/  @!P2 IADD3 R45, -R45, RZ, RZ ;  /* 0x000000ff2d2da210 */ /* 0x000fe20007ffe1ff */
[----:B------:R-:W-:Y:S01]  /*2580*/  IMAD.HI.U32 R50, R8, R51, RZ ;  /* 0x0000003308327227 */ /* 0x000fe200078e00ff */
[----:B------:R-:W-:Y:S02]  /*2590*/  ISETP.GE.AND P2, PT, R54, RZ, PT ;  /* 0x000000ff3600720c */ /* 0x000fe40003f46270 */
[----:B------:R-:W-:Y:S01]  /*25a0*/  LOP3.LUT R54, R10, 0x56, RZ, 0xfc, !PT ;  /* 0x000000560a367812 */ /* 0x000fe200078efcff */
[----:B------:R-:W-:Y:S01]  /*25b0*/  @!P4 IMAD.IADD R44, R44, 0x1, -R0 ;  /* 0x000000012c2cc824 */ /* 0x000fe200078e0a00 */
[----:B------:R-:W-:Y:S01]  /*25c0*/  ISETP.GT.U32.AND P4, PT, R0, R48, PT ;  /* 0x000000300000720c */ /* 0x000fe20003f84070 */
[----:B------:R-:W-:Y:S02]  /*25d0*/  IMAD.MOV R50, RZ, RZ, -R50 ;  /* 0x000000ffff327224 */ /* 0x000fe400078e0a32 */
[----:B------:R-:W-:-:S02]  /*25e0*/  @!P5 IMAD.IADD R46, R46, 0x1, -R0 ;  /* 0x000000012e2ed824 */ /* 0x000fc400078e0a00 */
[C---:B------:R-:W-:Y:S01]  /*25f0*/  IMAD R49, R0.reuse, R49, R53 ;  /* 0x0000003100317224 */ /* 0x040fe200078e0235 */
[----:B------:R-:W-:Y:S01]  /*2600*/  IABS R53, R54 ;  /* 0x0000003600357213 */ /* 0x000fe20000000000 */
[----:B------:R-:W-:Y:S01]  /*2610*/  @!P1 IMAD.IADD R47, R47, 0x1, -R0 ;  /* 0x000000012f2f9824 */ /* 0x000fe200078e0a00 */
[C---:B------:R-:W-:Y:S01]  /*2620*/  ISETP.GT.U32.AND P5, PT, R0.reuse, R46, PT ;  /* 0x0000002e0000720c */ /* 0x040fe20003fa4070 */
[C---:B------:R-:W-:Y:S01]  /*2630*/  IMAD R51, R0.reuse, R50, R51 ;  /* 0x0000003200337224 */ /* 0x040fe200078e0233 */
[----:B------:R-:W-:Y:S01]  /*2640*/  ISETP.GE.AND P1, PT, R55, RZ, PT ;  /* 0x000000ff3700720c */ /* 0x000fe20003f26270 */
[----:B------:R-:W-:Y:S01]  /*2650*/  @!P3 IMAD.MOV R44, RZ, RZ, -R44 ;  /* 0x000000ffff2cb224 */ /* 0x000fe200078e0a2c */
[C---:B------:R-:W-:Y:S01]  /*2660*/  ISETP.GT.U32.AND P3, PT, R0.reuse, R49, PT ;  /* 0x000000310000720c */ /* 0x040fe20003f64070 */
[----:B------:R-:W-:Y:S01]  /*2670*/  @!P6 IMAD.MOV R47, RZ, RZ, -R47 ;  /* 0x000000ffff2fe224 */ /* 0x000fe200078e0a2f */
[----:B------:R-:W-:Y:S01]  /*2680*/  ISETP.GT.U32.AND P6, PT, R0, R51, PT ;  /* 0x000000330000720c */ /* 0x000fe20003fc4070 */
[----:B------:R-:W-:-:S02]  /*2690*/  @!P4 IMAD.IADD R48, R48, 0x1, -R0 ;  /* 0x000000013030c824 */ /* 0x000fc400078e0a00 */
[----:B------:R-:W-:-:S03]  /*26a0*/  IMAD.HI.U32 R50, R8, R53, RZ ;  /* 0x0000003508327227 */ /* 0x000fc600078e00ff */
[----:B------:R-:W-:Y:S01]  /*26b0*/  ISETP.GT.U32.AND P4, PT, R0, R48, PT ;  /* 0x000000300000720c */ /* 0x000fe20003f84070 */
[----:B------:R-:W-:Y:S01]  /*26c0*/  IMAD.MOV R50, RZ, RZ, -R50 ;  /* 0x000000ffff327224 */ /* 0x000fe200078e0a32 */
[----:B------:R-:W-:Y:S02]  /*26d0*/  @!P5 IADD3 R46, R46, -R0, RZ ;  /* 0x800000002e2ed210 */ /* 0x000fe40007ffe0ff */
[----:B------:R-:W-:Y:S01]  /*26e0*/  ISETP.GE.AND P5, PT, R52, RZ, PT ;  /* 0x000000ff3400720c */ /* 0x000fe20003fa6270 */
[----:B------:R-:W-:Y:S01]  /*26f0*/  @!P3 IMAD.IADD R49, R49, 0x1, -R0 ;  /* 0x000000013131b824 */ /* 0x000fe200078e0a00 */
[----:B------:R-:W-:Y:S01]  /*2700*/  LOP3.LUT R52, R10, 0x58, RZ, 0xfc, !PT ;  /* 0x000000580a347812 */ /* 0x000fe200078efcff */
[----:B------:R-:W-:Y:S01]  /*2710*/  IMAD R53, R0, R50, R53 ;  /* 0x0000003200357224 */ /* 0x000fe200078e0235 */
[----:B------:R-:W-:Y:S02]  /*2720*/  @!P6 IADD3 R51, R51, -R0, RZ ;  /* 0x800000003333e210 */ /* 0x000fe40007ffe0ff */
[----:B------:R-:W-:-:S02]  /*2730*/  IABS R55, R52 ;  /* 0x0000003400377213 */ /* 0x000fc40000000000 */
[----:B------:R-:W-:Y:S01]  /*2740*/  ISETP.GT.U32.AND P3, PT, R0, R49, PT ;  /* 0x000000310000720c */ /* 0x000fe20003f64070 */
[----:B------:R-:W-:Y:S01]  /*2750*/  @!P4 IMAD.IADD R48, R48, 0x1, -R0 ;  /* 0x000000013030c824 */ /* 0x000fe200078e0a00 */
[----:B------:R-:W-:Y:S01]  /*2760*/  ISETP.GT.U32.AND P6, PT, R0, R51, PT ;  /* 0x000000330000720c */ /* 0x000fe20003fc4070 */
[----:B------:R-:W-:Y:S01]  /*2770*/  IMAD.HI.U32 R50, R8, R55, RZ ;  /* 0x0000003708327227 */ /* 0x000fe200078e00ff */
[----:B------:R-:W-:Y:S02]  /*2780*/  ISETP.GE.AND P4, PT, R52, RZ, PT ;  /* 0x000000ff3400720c */ /* 0x000fe40003f86270 */
[----:B------:R-:W-:Y:S01]  /*2790*/  @!P0 IADD3 R46, -R46, RZ, RZ ;  /* 0x000000ff2e2e8210 */ /* 0x000fe20007ffe1ff */
[----:B------:R-:W-:Y:S01]  /*27a0*/  IMAD.MOV R52, RZ, RZ, -R50 ;  /* 0x000000ffff347224 */ /* 0x000fe200078e0a32 */
[----:B------:R-:W-:Y:S01]  /*27b0*/  ISETP.GE.AND P0, PT, R54, RZ, PT ;  /* 0x000000ff3600720c */ /* 0x000fe20003f06270 */
[----:B------:R-:W-:Y:S01]  /*27c0*/  IMAD.HI.U32 R50, R8, R63, RZ ;  /* 0x0000003f08327227 */ /* 0x000fe200078e00ff */
[----:B------:R-:W-:-:S03]  /*27d0*/  LOP3.LUT R54, R10, 0x5c, RZ, 0xfc, !PT ;  /* 0x0000005c0a367812 */ /* 0x000fc600078efcff */
[----:B------:R-:W-:Y:S01]  /*27e0*/  @!P3 IMAD.IADD R49, R49, 0x1, -R0 ;  /* 0x000000013131b824 */ /* 0x000fe200078e0a00 */
[C---:B------:R-:W-:Y:S01]  /*27f0*/  ISETP.GT.U32.AND P3, PT, R0.reuse, R53, PT ;  /* 0x000000350000720c */ /* 0x040fe20003f64070 */
[----:B------:R-:W-:Y:S01]  /*2800*/  IMAD R55, R0, R52, R55 ;  /* 0x0000003400377224 */ /* 0x000fe200078e0237 */
[----:B------:R-:W-:Y:S01]  /*2810*/  IABS R59, R54 ;  /* 0x00000036003b7213 */ /* 0x000fe20000000000 */
[----:B------:R-:W-:Y:S01]  /*2820*/  IMAD.MOV R50, RZ, RZ, -R50 ;  /* 0x000000ffff327224 */ /* 0x000fe200078e0a32 */
[----:B------:R-:W-:Y:S01]  /*2830*/  LOP3.LUT R52, R10, 0x5e, RZ, 0xfc, !PT ;  /* 0x0000005e0a347812 */ /* 0x000fe200078efcff */
[----:B------:R-:W-:Y:S01]  /*2840*/  @!P6 IMAD.IADD R51, R51, 0x1, -R0 ;  /* 0x000000013333e824 */ /* 0x000fe200078e0a00 */
[C---:B------:R-:W-:Y:S01]  /*2850*/  ISETP.GT.U32.AND P6, PT, R0.reuse, R55, PT ;  /* 0x000000370000720c */ /* 0x040fe20003fc4070 */
[----:B------:R-:W-:Y:S01]  /*2860*/  IMAD R63, R0, R50, R63 ;  /* 0x00000032003f7224 */ /* 0x000fe200078e023f */
[----:B------:R-:W-:Y:S01]  /*2870*/  IABS R67, R52 ;  /* 0x0000003400437213 */ /* 0x000fe20000000000 */
[----:B------:R-:W-:Y:S01]  /*2880*/  IMAD.MOV.U32 R57, RZ, RZ, R51 ;  /* 0x000000ffff397224 */ /* 0x000fe200078e0033 */
[----:B------:R-:W-:Y:S01]  /*2890*/  @!P1 IADD3 R49, -R49, RZ, RZ ;  /* 0x000000ff31319210 */ /* 0x000fe20007ffe1ff */
[----:B------:R-:W-:Y:S01]  /*28a0*/  IMAD.HI.U32 R50, R8, R59, RZ ;  /* 0x0000003b08327227 */ /* 0x000fe200078e00ff */
[----:B------:R-:W-:-:S02]  /*28b0*/  ISETP.GE.AND P1, PT, R54, RZ, PT ;  /* 0x000000ff3600720c */ /* 0x000fc40003f26270 */
[----:B------:R-:W-:Y:S01]  /*28c0*/  LOP3.LUT R54, R10, 0x60, RZ, 0xfc, !PT ;  /* 0x000000600a367812 */ /* 0x000fe200078efcff */
[----:B------:R-:W-:Y:S01]  /*28d0*/  @!P5 IMAD.MOV R57, RZ, RZ, -R57 ;  /* 0x000000ffff39d224 */ /* 0x000fe200078e0a39 */
[----:B------:R-:W-:Y:S01]  /*28e0*/  ISETP.GT.U32.AND P5, PT, R0, R63, PT ;  /* 0x0000003f0000720c */ /* 0x000fe20003fa4070 */
[--C-:B------:R-:W-:Y:S01]  /*28f0*/  @!P3 IMAD.IADD R53, R53, 0x1, -R0.reuse ;  /* 0x000000013535b824 */ /* 0x100fe200078e0a00 */
[----:B------:R-:W-:Y:S01]  /*2900*/  IADD3 R50, -R50, RZ, RZ ;  /* 0x000000ff32327210 */ /* 0x000fe20007ffe1ff */
[----:B------:R-:W-:Y:S01]  /*2910*/  @!P6 IMAD.IADD R55, R55, 0x1, -R0 ;  /* 0x000000013737e824 */ /* 0x000fe200078e0a00 */
[----:B------:R-:W-:Y:S01]  /*2920*/  IABS R69, R54 ;  /* 0x0000003600457213 */ /* 0x000fe20000000000 */
[----:B------:R-:W-:Y:S01]  /*2930*/  @!P2 IMAD.MOV R48, RZ, RZ, -R48 ;  /* 0x000000ffff30a224 */ /* 0x000fe200078e0a30 */
[C---:B------:R-:W-:Y:S01]  /*2940*/  ISETP.GT.U32.AND P3, PT, R0.reuse, R53, PT ;  /* 0x000000350000720c */ /* 0x040fe20003f64070 */
[----:B------:R-:W-:Y:S01]  /*2950*/  IMAD R51, R0, R50, R59 ;  /* 0x0000003200337224 */ /* 0x000fe200078e023b */
[----:B------:R-:W-:Y:S01]  /*2960*/  ISETP.GE.AND P2, PT, R56, RZ, PT ;  /* 0x000000ff3800720c */ /* 0x000fe20003f46270 */
[----:B------:R-:W-:Y:S01]  /*2970*/  IMAD.HI.U32 R50, R8, R67, RZ ;  /* 0x0000004308327227 */ /* 0x000fe200078e00ff */
[----:B------:R-:W-:-:S02]  /*2980*/  LOP3.LUT R56, R10, 0x62, RZ, 0xfc, !PT ;  /* 0x000000620a387812 */ /* 0x000fc400078efcff */
[C---:B------:R-:W-:Y:S01]  /*2990*/  ISETP.GT.U32.AND P6, PT, R0.reuse, R51, PT ;  /* 0x000000330000720c */ /* 0x040fe20003fc4070 */
[--C-:B------:R-:W-:Y:S01]  /*29a0*/  @!P5 IMAD.IADD R63, R63, 0x1, -R0.reuse ;  /* 0x000000013f3fd824 */ /* 0x100fe200078e0a00 */
[----:B------:R-:W-:Y:S02]  /*29b0*/  ISETP.GT.U32.AND P5, PT, R0, R55, PT ;  /* 0x000000370000720c */ /* 0x000fe40003fa4070 */
[----:B------:R-:W-:Y:S02]  /*29c0*/  IADD3 R50, -R50, RZ, RZ ;  /* 0x000000ff32327210 */ /* 0x000fe40007ffe1ff */
[----:B------:R-:W-:Y:S01]  /*29d0*/  IABS R65, R56 ;  /* 0x0000003800417213 */ /* 0x000fe20000000000 */
[----:B------:R-:W-:Y:S01]  /*29e0*/  @!P3 IMAD.IADD R53, R53, 0x1, -R0 ;  /* 0x000000013535b824 */ /* 0x000fe200078e0a00 */
[----:B------:R-:W-:Y:S01]  /*29f0*/  ISETP.GE.AND P3, PT, R52, RZ, PT ;  /* 0x000000ff3400720c */ /* 0x000fe20003f66270 */
[----:B------:R-:W-:-:S04]  /*2a00*/  IMAD.HI.U32 R52, R8, R69, RZ ;  /* 0x0000004508347227 */ /* 0x000fc800078e00ff */
[----:B------:R-:W-:Y:S01]  /*2a10*/  @!P6 IADD3 R51, R51, -R0, RZ ;  /* 0x800000003333e210 */ /* 0x000fe20007ffe0ff */
[C---:B------:R-:W-:Y:S01]  /*2a20*/  IMAD R67, R0.reuse, R50, R67 ;  /* 0x0000003200437224 */ /* 0x040fe200078e0243 */
[C---:B------:R-:W-:Y:S01]  /*2a30*/  ISETP.GT.U32.AND P6, PT, R0.reuse, R63, PT ;  /* 0x0000003f0000720c */ /* 0x040fe20003fc4070 */
[----:B------:R-:W-:Y:S02]  /*2a40*/  @!P5 IMAD.IADD R55, R55, 0x1, -R0 ;  /* 0x000000013737d824 */ /* 0x000fe400078e0a00 */
[----:B------:R-:W-:Y:S01]  /*2a50*/  IMAD.MOV R52, RZ, RZ, -R52 ;  /* 0x000000ffff347224 */ /* 0x000fe200078e0a34 */
[----:B------:R-:W-:Y:S01]  /*2a60*/  ISETP.GT.U32.AND P5, PT, R0, R67, PT ;  /* 0x000000430000720c */ /* 0x000fe20003fa4070 */
[----:B------:R-:W-:Y:S01]  /*2a70*/  IMAD.HI.U32 R50, R8, R65, RZ ;  /* 0x0000004108327227 */ /* 0x000fe200078e00ff */
[----:B------:R-:W-:-:S03]  /*2a80*/  MOV R61, R55 ;  /* 0x00000037003d7202 */ /* 0x000fc60000000f00 */
[----:B------:R-:W-:Y:S01]  /*2a90*/  IMAD R69, R0, R52, R69 ;  /* 0x0000003400457224 */ /* 0x000fe200078e0245 */
[----:B------:R-:W-:Y:S01]  /*2aa0*/  LOP3.LUT R52, R10, 0x66, RZ, 0xfc, !PT ;  /* 0x000000660a347812 */ /* 0x000fe200078efcff */
[----:B------:R-:W-:Y:S02]  /*2ab0*/  IMAD.MOV R50, RZ, RZ, -R50 ;  /* 0x000000ffff327224 */ /* 0x000fe400078e0a32 */
[----:B------:R-:W-:Y:S01]  /*2ac0*/  IMAD.MOV.U32 R59, RZ, RZ, R53 ;  /* 0x000000ffff3b7224 */ /* 0x000fe200078e0035 */
[----:B------:R-:W-:Y:S01]  /*2ad0*/  IABS R75, R52 ;  /* 0x00000034004b7213 */ /* 0x000fe20000000000 */
[C---:B------:R-:W-:Y:S02]  /*2ae0*/  IMAD R53, R0.reuse, R50, R65 ;  /* 0x0000003200357224 */ /* 0x040fe400078e0241 */
[----:B------:R-:W-:Y:S01]  /*2af0*/  @!P4 IMAD.MOV R61, RZ, RZ, -R61 ;  /* 0x000000ffff3dc224 */ /* 0x000fe200078e0a3d */
[C---:B------:R-:W-:Y:S01]  /*2b00*/  ISETP.GT.U32.AND P4, PT, R0.reuse, R69, PT ;  /* 0x000000450000720c */ /* 0x040fe20003f84070 */
[----:B------:R-:W-:Y:S01]  /*2b10*/  @!P6 IMAD.IADD R63, R63, 0x1, -R0 ;  /* 0x000000013f3fe824 */ /* 0x000fe200078e0a00 */
[C---:B------:R-:W-:Y:S01]  /*2b20*/  ISETP.GT.U32.AND P6, PT, R0.reuse, R53, PT ;  /* 0x000000350000720c */ /* 0x040fe20003fc4070 */
[----:B------:R-:W-:Y:S01]  /*2b30*/  @!P0 IMAD.MOV R59, RZ, RZ, -R59 ;  /* 0x000000ffff3b8224 */ /* 0x000fe200078e0a3b */
[----:B------:R-:W-:Y:S01]  /*2b40*/  ISETP.GT.U32.AND P0, PT, R0, R51, PT ;  /* 0x000000330000720c */ /* 0x000fe20003f04070 */
[----:B------:R-:W-:Y:S01]  /*2b50*/  IMAD.HI.U32 R50, R8, R71, RZ ;  /* 0x0000004708327227 */ /* 0x000fe200078e00ff */
[----:B------:R-:W-:-:S03]  /*2b60*/  @!P2 IADD3 R63, -R63, RZ, RZ ;  /* 0x000000ff3f3fa210 */ /* 0x000fc60007ffe1ff */
[--C-:B------:R-:W-:Y:S01]  /*2b70*/  @!P5 IMAD.IADD R67, R67, 0x1, -R0.reuse ;  /* 0x000000014343d824 */ /* 0x100fe200078e0a00 */
[----:B------:R-:W-:Y:S02]  /*2b80*/  IADD3 R50, -R50, RZ, RZ ;  /* 0x000000ff32327210 */ /* 0x000fe40007ffe1ff */
[----:B------:R-:W-:Y:S01]  /*2b90*/  ISETP.GE.AND P5, PT, R56, RZ, PT ;  /* 0x000000ff3800720c */ /* 0x000fe20003fa6270 */
[--C-:B------:R-:W-:Y:S01]  /*2ba0*/  @!P4 IMAD.IADD R69, R69, 0x1, -R0.reuse ;  /* 0x000000014545c824 */ /* 0x100fe200078e0a00 */
[----:B------:R-:W-:Y:S01]  /*2bb0*/  LOP3.LUT R56, R10, 0x6a, RZ, 0xfc, !PT ;  /* 0x0000006a0a387812 */ /* 0x000fe200078efcff */
[--C-:B------:R-:W-:Y:S01]  /*2bc0*/  @!P6 IMAD.IADD R53, R53, 0x1, -R0.reuse ;  /* 0x000000013535e824 */ /* 0x100fe200078e0a00 */
[C---:B------:R-:W-:Y:S01]  /*2bd0*/  ISETP.GT.U32.AND P4, PT, R0.reuse, R67, PT ;  /* 0x000000430000720c */ /* 0x040fe20003f84070 */
[----:B------:R-:W-:Y:S01]  /*2be0*/  @!P0 IMAD.IADD R51, R51, 0x1, -R0 ;  /* 0x0000000133338824 */ /* 0x000fe200078e0a00 */
[C---:B------:R-:W-:Y:S01]  /*2bf0*/  ISETP.GT.U32.AND P6, PT, R0.reuse, R69, PT ;  /* 0x000000450000720c */ /* 0x040fe20003fc4070 */
[----:B------:R-:W-:Y:S01]  /*2c00*/  IMAD R55, R0, R50, R71 ;  /* 0x0000003200377224 */ /* 0x000fe200078e0247 */
[----:B------:R-:W-:Y:S01]  /*2c10*/  ISETP.GE.AND P0, PT, R54, RZ, PT ;  /* 0x000000ff3600720c */ /* 0x000fe20003f06270 */
[----:B------:R-:W-:Y:S01]  /*2c20*/  IMAD.HI.U32 R50, R8, R75, RZ ;  /* 0x0000004b08327227 */ /* 0x000fe200078e00ff */
[----:B------:R-:W-:-:S02]  /*2c30*/  LOP3.LUT R54, R10, 0x68, RZ, 0xfc, !PT ;  /* 0x000000680a367812 */ /* 0x000fc400078efcff */
[C---:B------:R-:W-:Y:S01]  /*2c40*/  ISETP.GT.U32.AND P2, PT, R0.reuse, R53, PT ;  /* 0x000000350000720c */ /* 0x040fe20003f44070 */
[----:B------:R-:W-:Y:S01]  /*2c50*/  IMAD.MOV.U32 R65, RZ, RZ, R51 ;  /* 0x000000ffff417224 */ /* 0x000fe200078e0033 */
[----:B------:R-:W-:Y:S01]  /*2c60*/  IABS R77, R54 ;  /* 0x00000036004d7213 */ /* 0x000fe20000000000 */
[----:B------:R-:W-:Y:S01]  /*2c70*/  IMAD.MOV R51, RZ, RZ, -R50 ;  /* 0x000000ffff337224 */ /* 0x000fe200078e0a32 */
[----:B------:R-:W-:Y:S01]  /*2c80*/  IABS R79, R56 ;  /* 0x00000038004f7213 */ /* 0x000fe20000000000 */
[----:B------:R-:W-:Y:S01]  /*2c90*/  @!P1 IMAD.MOV R65, RZ, RZ, -R65 ;  /* 0x000000ffff419224 */ /* 0x000fe200078e0a41 */
[C---:B------:R-:W-:Y:S01]  /*2ca0*/  ISETP.GT.U32.AND P1, PT, R0.reuse, R55, PT ;  /* 0x000000370000720c */ /* 0x040fe20003f24070 */
[----:B------:R-:W-:Y:S01]  /*2cb0*/  IMAD R75, R0, R51, R75 ;  /* 0x00000033004b7224 */ /* 0x000fe200078e024b */
[----:B------:R-:W-:Y:S01]  /*2cc0*/  @!P4 IADD3 R67, R67, -R0, RZ ;  /* 0x800000004343c210 */ /* 0x000fe20007ffe0ff */
[----:B------:R-:W-:Y:S01]  /*2cd0*/  @!P6 IMAD.IADD R69, R69, 0x1, -R0 ;  /* 0x000000014545e824 */ /* 0x000fe200078e0a00 */
[----:B------:R-:W-:Y:S01]  /*2ce0*/  ISETP.GE.AND P4, PT, R58, RZ, PT ;  /* 0x000000ff3a00720c */ /* 0x000fe20003f86270 */
[----:B------:R-:W-:Y:S01]  /*2cf0*/  IMAD.HI.U32 R50, R8, R77, RZ ;  /* 0x0000004d08327227 */ /* 0x000fe200078e00ff */
[----:B------:R-:W-:-:S02]  /*2d00*/  ISETP.GT.U32.AND P6, PT, R0, R75, PT ;  /* 0x0000004b0000720c */ /* 0x000fc40003fc4070 */
[----:B------:R-:W-:Y:S01]  /*2d10*/  LOP3.LUT R58, R10, 0x70, RZ, 0xfc, !PT ;  /* 0x000000700a3a7812 */ /* 0x000fe200078efcff */
[----:B------:R-:W-:Y:S01]  /*2d20*/  IMAD.MOV R50, RZ, RZ, -R50 ;  /* 0x000000ffff327224 */ /* 0x000fe200078e0a32 */
[----:B------:R-:W-:Y:S01]  /*2d30*/  @!P3 IADD3 R67, -R67, RZ, RZ ;  /* 0x000000ff4343b210 */ /* 0x000fe20007ffe1ff */
[--C-:B------:R-:W-:Y:S01]  /*2d40*/  @!P2 IMAD.IADD R53, R53, 0x1, -R0.reuse ;  /* 0x000000013535a824 */ /* 0x100fe200078e0a00 */
[----:B------:R-:W-:Y:S01]  /*2d50*/  ISETP.GE.AND P2, PT, R52, RZ, PT ;  /* 0x000000ff3400720c */ /* 0x000fe20003f46270 */
[----:B------:R-:W-:Y:S01]  /*2d60*/  IMAD R77, R0, R50, R77 ;  /* 0x00000032004d7224 */ /* 0x000fe200078e024d */
[----:B------:R-:W-:Y:S01]  /*2d70*/  LOP3.LUT R52, R10, 0x6c, RZ, 0xfc, !PT ;  /* 0x0000006c0a347812 */ /* 0x000fe200078efcff */
[----:B------:R-:W-:Y:S01]  /*2d80*/  IMAD.HI.U32 R50, R8, R79, RZ ;  /* 0x0000004f08327227 */ /* 0x000fe200078e00ff */
[----:B------:R-:W-:Y:S02]  /*2d90*/  @!P1 IADD3 R55, R55, -R0, RZ ;  /* 0x8000000037379210 */ /* 0x000fe40007ffe0ff */
[----:B------:R-:W-:Y:S01]  /*2da0*/  IABS R73, R52 ;  /* 0x0000003400497213 */ /* 0x000fe20000000000 */
[----:B------:R-:W-:Y:S01]  /*2db0*/  @!P6 IMAD.IADD R75, R75, 0x1, -R0 ;  /* 0x000000014b4be824 */ /* 0x000fe200078e0a00 */
[----:B------:R-:W-:Y:S01]  /*2dc0*/  ISETP.GT.U32.AND P6, PT, R0, R77, PT ;  /* 0x0000004d0000720c */ /* 0x000fe20003fc4070 */
[----:B------:R-:W-:Y:S01]  /*2dd0*/  IMAD.MOV R50, RZ, RZ, -R50 ;  /* 0x000000ffff327224 */ /* 0x000fe200078e0a32 */
[----:B------:R-:W-:Y:S01]  /*2de0*/  ISETP.GE.AND P1, PT, R54, RZ, PT ;  /* 0x000000ff3600720c */ /* 0x000fe20003f26270 */
[----:B------:R-:W-:Y:S01]  /*2df0*/  IMAD.MOV.U32 R71, RZ, RZ, R53 ;  /* 0x000000ffff477224 */ /* 0x000fe200078e0035 */
[----:B------:R-:W-:Y:S01]  /*2e00*/  LOP3.LUT R54, R10, 0x6e, RZ, 0xfc, !PT ;  /* 0x0000006e0a367812 */ /* 0x000fe200078efcff */
[C---:B------:R-:W-:Y:S01]  /*2e10*/  IMAD R79, R0.reuse, R50, R79 ;  /* 0x00000032004f7224 */ /* 0x040fe200078e024f */
[----:B------:R-:W-:Y:S01]  /*2e20*/  ISETP.GT.U32.AND P3, PT, R0, R75, PT ;  /* 0x0000004b0000720c */ /* 0x000fe20003f64070 */
[----:B------:R-:W-:Y:S01]  /*2e30*/  IMAD.HI.U32 R50, R8, R73, RZ ;  /* 0x0000004908327227 */ /* 0x000fe200078e00ff */
[----:B------:R-:W-:-:S02]  /*2e40*/  IABS R83, R54 ;  /* 0x0000003600537213 */ /* 0x000fc40000000000 */
[----:B------:R-:W-:Y:S01]  /*2e50*/  IABS R85, R58 ;  /* 0x0000003a00557213 */ /* 0x000fe20000000000 */
[----:B------:R-:W-:Y:S02]  /*2e60*/  IMAD.MOV R50, RZ, RZ, -R50 ;  /* 0x000000ffff327224 */ /* 0x000fe400078e0a32 */
[----:B------:R-:W-:Y:S01]  /*2e70*/  @!P6 IMAD.IADD R77, R77, 0x1, -R0 ;  /* 0x000000014d4de824 */ /* 0x000fe200078e0a00 */
[C---:B------:R-:W-:Y:S01]  /*2e80*/  ISETP.GT.U32.AND P6, PT, R0.reuse, R55, PT ;  /* 0x000000370000720c */ /* 0x040fe20003fc4070 */
[----:B------:R-:W-:Y:S01]  /*2e90*/  @!P5 IMAD.MOV R71, RZ, RZ, -R71 ;  /* 0x000000ffff47d224 */ /* 0x000fe200078e0a47 */
[C---:B------:R-:W-:Y:S01]  /*2ea0*/  ISETP.GT.U32.AND P5, PT, R0.reuse, R79, PT ;  /* 0x0000004f0000720c */ /* 0x040fe20003fa4070 */
[----:B------:R-:W-:Y:S02]  /*2eb0*/  IMAD R53, R0, R50, R73 ;  /* 0x0000003200357224 */ /* 0x000fe400078e0249 */
[----:B------:R-:W-:-:S04]  /*2ec0*/  IMAD.HI.U32 R51, R8, R83, RZ ;  /* 0x0000005308337227 */ /* 0x000fc800078e00ff */
[----:B------:R-:W-:Y:S01]  /*2ed0*/  IMAD.HI.U32 R50, R8, R85, RZ ;  /* 0x0000005508327227 */ /* 0x000fe200078e00ff */
[----:B------:R-:W-:-:S03]  /*2ee0*/  IADD3 R51, -R51, RZ, RZ ;  /* 0x000000ff33337210 */ /* 0x000fc60007ffe1ff */
[--C-:B------:R-:W-:Y:S01]  /*2ef0*/  @!P6 IMAD.IADD R55, R55, 0x1, -R0.reuse ;  /* 0x000000013737e824 */ /* 0x100fe200078e0a00 */
[----:B------:R-:W-:Y:S01]  /*2f00*/  ISETP.GT.U32.AND P6, PT, R0, R53, PT ;  /* 0x000000350000720c */ /* 0x000fe20003fc4070 */
[--C-:B------:R-:W-:Y:S01]  /*2f10*/  @!P5 IMAD.IADD R79, R79, 0x1, -R0.reuse ;  /* 0x000000014f4fd824 */ /* 0x100fe200078e0a00 */
[----:B------:R-:W-:Y:S01]  /*2f20*/  IADD3 R50, -R50, RZ, RZ ;  /* 0x000000ff32327210 */ /* 0x000fe20007ffe1ff */
[----:B------:R-:W-:Y:S01]  /*2f30*/  @!P3 IMAD.IADD R75, R75, 0x1, -R0 ;  /* 0x000000014b4bb824 */ /* 0x000fe200078e0a00 */
[----:B------:R-:W-:Y:S01]  /*2f40*/  ISETP.GE.AND P3, PT, R56, RZ, PT ;  /* 0x000000ff3800720c */ /* 0x000fe20003f66270 */
[----:B------:R-:W-:Y:S01]  /*2f50*/  @!P0 IMAD.MOV R69, RZ, RZ, -R69 ;  /* 0x000000ffff458224 */ /* 0x000fe200078e0a45 */
[----:B------:R-:W-:Y:S01]  /*2f60*/  LOP3.LUT R56, R10, 0x74, RZ, 0xfc, !PT ;  /* 0x000000740a387812 */ /* 0x000fe200078efcff */
[C---:B------:R-:W-:Y:S01]  /*2f70*/  IMAD R83, R0.reuse, R51, R83 ;  /* 0x0000003300537224 */ /* 0x040fe200078e0253 */
[C---:B------:R-:W-:Y:S01]  /*2f80*/  ISETP.GT.U32.AND P0, PT, R0.reuse, R77, PT ;  /* 0x0000004d0000720c */ /* 0x040fe20003f04070 */
[----:B------:R-:W-:Y:S01]  /*2f90*/  IMAD R85, R0, R50, R85 ;  /* 0x0000003200557224 */ /* 0x000fe200078e0255 */
[----:B------:R-:W-:Y:S01]  /*2fa0*/  IABS R89, R56 ;  /* 0x0000003800597213 */ /* 0x000fe20000000000 */
[----:B------:R-:W-:Y:S01]  /*2fb0*/  IMAD.HI.U32 R51, R8, R87, RZ ;  /* 0x0000005708337227 */ /* 0x000fe200078e00ff */
[----:B------:R-:W-:-:S02]  /*2fc0*/  MOV R73, R55 ;  /* 0x0000003700497202 */ /* 0x000fc40000000f00 */
[----:B------:R-:W-:Y:S01]  /*2fd0*/  IABS R55, R76 ;  /* 0x0000004c00377213 */ /* 0x000fe20000000000 */
[----:B------:R-:W-:Y:S01]  /*2fe0*/  @!P6 IMAD.IADD R53, R53, 0x1, -R0 ;  /* 0x000000013535e824 */ /* 0x000fe200078e0a00 */
[----:B------:R-:W-:Y:S01]  /*2ff0*/  ISETP.GT.U32.AND P6, PT, R0, R79, PT ;  /* 0x0000004f0000720c */ /* 0x000fe20003fc4070 */
[----:B------:R-:W-:Y:S01]  /*3000*/  IMAD.MOV R51, RZ, RZ, -R51 ;  /* 0x000000ffff337224 */ /* 0x000fe200078e0a33 */
[----:B------:R-:W-:Y:S01]  /*3010*/  ISETP.GE.AND P5, PT, R52, RZ, PT ;  /* 0x000000ff3400720c */ /* 0x000fe20003fa6270 */
[----:B------:R-:W-:-:S04]  /*3020*/  IMAD.HI.U32 R50, R8, R89, RZ ;  /* 0x0000005908327227 */ /* 0x000fc800078e00ff */
[C---:B------:R-:W-:Y:S02]  /*3030*/  IMAD R87, R0.reuse, R51, R87 ;  /* 0x0000003300577224 */ /* 0x040fe400078e0257 */
[----:B------:R-:W-:Y:S02]  /*3040*/  IMAD.MOV R51, RZ, RZ, -R50 ;  /* 0x000000ffff337224 */ /* 0x000fe400078e0a32 */
[----:B------:R-:W-:Y:S01]  /*3050*/  @!P0 IMAD.IADD R77, R77, 0x1, -R0 ;  /* 0x000000014d4d8824 */ /* 0x000fe200078e0a00 */
[C---:B------:R-:W-:Y:S01]  /*3060*/  ISETP.GT.U32.AND P0, PT, R0.reuse, R83, PT ;  /* 0x000000530000720c */ /* 0x040fe20003f04070 */
[----:B------:R-:W-:Y:S01]  /*3070*/  IMAD R89, R0, R51, R89 ;  /* 0x0000003300597224 */ /* 0x000fe200078e0259 */
[----:B------:R-:W-:Y:S01]  /*3080*/  @!P6 IADD3 R79, R79, -R0, RZ ;  /* 0x800000004f4fe210 */ /* 0x000fe20007ffe0ff */
[----:B------:R-:W-:Y:S01]  /*3090*/  IMAD.HI.U32 R50, R8, R91, RZ ;  /* 0x0000005b08327227 */ /* 0x000fe200078e00ff */
[----:B------:R-:W-:Y:S02]  /*30a0*/  ISETP.GT.U32.AND P6, PT, R0, R85, PT ;  /* 0x000000550000720c */ /* 0x000fe40003fc4070 */
[----:B------:R-:W-:Y:S01]  /*30b0*/  @!P3 IADD3 R79, -R79, RZ, RZ ;  /* 0x000000ff4f4fb210 */ /* 0x000fe20007ffe1ff */
[----:B------:R-:W-:Y:S01]  /*30c0*/  @!P4 IMAD.MOV R73, RZ, RZ, -R73 ;  /* 0x000000ffff49c224 */ /* 0x000fe200078e0a49 */
[----:B------:R-:W-:Y:S01]  /*30d0*/  IADD3 R50, -R50, RZ, RZ ;  /* 0x000000ff32327210 */ /* 0x000fe20007ffe1ff */
[----:B------:R-:W-:Y:S01]  /*30e0*/  IMAD.HI.U32 R51, R8, R93, RZ ;  /* 0x0000005d08337227 */ /* 0x000fe200078e00ff */
[----:B------:R-:W-:-:S03]  /*30f0*/  ISETP.GT.U32.AND P4, PT, R0, R53, PT ;  /* 0x000000350000720c */ /* 0x000fc60003f84070 */
[--C-:B------:R-:W-:Y:S02]  /*3100*/  @!P0 IMAD.IADD R83, R83, 0x1, -R0.reuse ;  /* 0x0000000153538824 */ /* 0x100fe400078e0a00 */
[C---:B------:R-:W-:Y:S02]  /*3110*/  IMAD R91, R0.reuse, R50, R91 ;  /* 0x00000032005b7224 */ /* 0x040fe400078e025b */
[----:B------:R-:W-:Y:S01]  /*3120*/  @!P6 IMAD.IADD R85, R85, 0x1, -R0 ;  /* 0x000000015555e824 */ /* 0x000fe200078e0a00 */
[C---:B------:R-:W-:Y:S01]  /*3130*/  ISETP.GT.U32.AND P6, PT, R0.reuse, R89, PT ;  /* 0x000000590000720c */ /* 0x040fe20003fc4070 */
[----:B------:R-:W-:Y:S01]  /*3140*/  IMAD.MOV R51, RZ, RZ, -R51 ;  /* 0x000000ffff337224 */ /* 0x000fe200078e0a33 */
[----:B------:R-:W-:Y:S01]  /*3150*/  ISETP.GT.U32.AND P0, PT, R0, R83, PT ;  /* 0x000000530000720c */ /* 0x000fe20003f04070 */
[----:B------:R-:W-:-:S04]  /*3160*/  IMAD.HI.U32 R52, R8, R95, RZ ;  /* 0x0000005f08347227 */ /* 0x000fc800078e00ff */
[--C-:B------:R-:W-:Y:S01]  /*3170*/  @!P4 IMAD.IADD R53, R53, 0x1, -R0.reuse ;  /* 0x000000013535c824 */ /* 0x100fe200078e0a00 */
[C---:B------:R-:W-:Y:S01]  /*3180*/  ISETP.GT.U32.AND P4, PT, R0.reuse, R87, PT ;  /* 0x000000570000720c */ /* 0x040fe20003f84070 */
[C---:B------:R-:W-:Y:S01]  /*3190*/  IMAD R93, R0.reuse, R51, R93 ;  /* 0x00000033005d7224 */ /* 0x040fe200078e025d */
[----:B------:R-:W-:Y:S01]  /*31a0*/  IABS R51, R68 ;  /* 0x0000004400337213 */ /* 0x000fe20000000000 */
[----:B------:R-:W-:Y:S01]  /*31b0*/  @!P2 IMAD.MOV R75, RZ, RZ, -R75 ;  /* 0x000000ffff4ba224 */ /* 0x000fe200078e0a4b */
[C---:B------:R-:W-:Y:S01]  /*31c0*/  ISETP.GT.U32.AND P2, PT, R0.reuse, R85, PT ;  /* 0x000000550000720c */ /* 0x040fe20003f44070 */
[--C-:B------:R-:W-:Y:S01]  /*31d0*/  @!P6 IMAD.IADD R89, R89, 0x1, -R0.reuse ;  /* 0x000000015959e824 */ /* 0x100fe200078e0a00 */
[----:B------:R-:W-:Y:S01]  /*31e0*/  ISETP.GT.U32.AND P6, PT, R0, R91, PT ;  /* 0x0000005b0000720c */ /* 0x000fe20003fc4070 */
[----:B------:R-:W-:Y:S01]  /*31f0*/  @!P0 IMAD.IADD R83, R83, 0x1, -R0 ;  /* 0x0000000153538824 */ /* 0x000fe200078e0a00 */
[----:B------:R-:W-:Y:S01]  /*3200*/  ISETP.GE.AND P0, PT, R54, RZ, PT ;  /* 0x000000ff3600720c */ /* 0x000fe20003f06270 */
[----:B------:R-:W-:Y:S01]  /*3210*/  @!P1 IMAD.MOV R77, RZ, RZ, -R77 ;  /* 0x000000ffff4d9224 */ /* 0x000fe200078e0a4d */
[----:B------:R-:W-:Y:S01]  /*3220*/  LOP3.LUT R54, R10, 0x7c, RZ, 0xfc, !PT ;  /* 0x0000007c0a367812 */ /* 0x000fe200078efcff */
[----:B------:R-:W-:Y:S01]  /*3230*/  IMAD.HI.U32 R10, R6, R55, RZ ;  /* 0x00000037060a7227 */ /* 0x000fe200078e00ff */
[----:B------:R-:W-:-:S02]  /*3240*/  ISETP.GT.U32.AND P3, PT, R0, R89, PT ;  /* 0x000000590000720c */ /* 0x000fc40003f64070 */
[----:B------:R-:W-:Y:S01]  /*3250*/  IABS R97, R54 ;  /* 0x0000003600617213 */ /* 0x000fe20000000000 */
[----:B------:R-:W-:Y:S01]  /*3260*/  @!P4 IMAD.IADD R87, R87, 0x1, -R0 ;  /* 0x000000015757c824 */ /* 0x000fe200078e0a00 */
[----:B------:R-:W-:Y:S01]  /*3270*/  IADD3 R52, -R52, RZ, RZ ;  /* 0x000000ff34347210 */ /* 0x000fe20007ffe1ff */
[----:B------:R-:W-:Y:S01]  /*3280*/  IMAD.MOV R10, RZ, RZ, -R10 ;  /* 0x000000ffff0a7224 */ /* 0x000fe200078e0a0a */
[----:B------:R-:W-:Y:S01]  /*3290*/  @!P2 IADD3 R85, R85, -R0, RZ ;  /* 0x800000005555a210 */ /* 0x000fe20007ffe0ff */
[----:B------:R-:W-:Y:S01]  /*32a0*/  @!P6 IMAD.IADD R91, R91, 0x1, -R0 ;  /* 0x000000015b5be824 */ /* 0x000fe200078e0a00 */
[----:B------:R-:W-:Y:S01]  /*32b0*/  ISETP.GT.U32.AND P6, PT, R0, R93, PT ;  /* 0x0000005d0000720c */ /* 0x000fe20003fc4070 */
[----:B------:R-:W-:Y:S01]  /*32c0*/  IMAD.HI.U32 R13, R8, R97, RZ ;  /* 0x00000061080d7227 */ /* 0x000fe200078e00ff */
[----:B------:R-:W-:Y:S02]  /*32d0*/  ISETP.GT.U32.AND P1, PT, R0, R87, PT ;  /* 0x000000570000720c */ /* 0x000fe40003f24070 */
[----:B------:R-:W-:Y:S01]  /*32e0*/  ISETP.GE.AND P4, PT, R58, RZ, PT ;  /* 0x000000ff3a00720c */ /* 0x000fe20003f86270 */
[----:B------:R-:W-:Y:S01]  /*32f0*/  IMAD.HI.U32 R8, R6, R51, RZ ;  /* 0x0000003306087227 */ /* 0x000fe200078e00ff */
[----:B------:R-:W-:-:S03]  /*3300*/  IADD3 R50, -R13, RZ, RZ ;  /* 0x000000ff0d327210 */ /* 0x000fc60007ffe1ff */
[----:B------:R-:W-:Y:S02]  /*3310*/  IMAD.MOV R13, RZ, RZ, -R8 ;  /* 0x000000ffff0d7224 */ /* 0x000fe400078e0a08 */
[----:B------:R-:W-:Y:S02]  /*3320*/  IMAD.HI.U32 R8, R6, R99, RZ ;  /* 0x0000006306087227 */ /* 0x000fe400078e00ff */
[----:B------:R-:W-:Y:S02]  /*3330*/  @!P6 IADD3 R93, R93, -R0, RZ ;  /* 0x800000005d5de210 */ /* 0x000fe40007ffe0ff */
[C---:B------:R-:W-:Y:S01]  /*3340*/  ISETP.GT.U32.AND P6, PT, R0.reuse, R91, PT ;  /* 0x0000005b0000720c */ /* 0x040fe20003fc4070 */
[----:B------:R-:W-:Y:S01]  /*3350*/  IMAD R97, R0, R50, R97 ;  /* 0x0000003200617224 */ /* 0x000fe200078e0261 */
[----:B------:R-:W-:Y:S01]  /*3360*/  @!P4 IADD3 R85, -R85, RZ, RZ ;  /* 0x000000ff5555c210 */ /* 0x000fe20007ffe1ff */
[----:B------:R-:W-:Y:S02]  /*3370*/  IMAD R13, R2, R13, R51 ;  /* 0x0000000d020d7224 */ /* 0x000fe400078e0233 */
[----:B------:R-:W-:Y:S01]  /*3380*/  IMAD.MOV R8, RZ, RZ, -R8 ;  /* 0x000000ffff087224 */ /* 0x000fe200078e0a08 */
[----:B------:R-:W-:Y:S01]  /*3390*/  ISETP.GT.U32.AND P2, PT, R0, R97, PT ;  /* 0x000000610000720c */ /* 0x000fe20003f44070 */
[----:B------:R-:W-:-:S02]  /*33a0*/  IMAD R51, R2, R10, R55 ;  /* 0x0000000a02337224 */ /* 0x000fc400078e0237 */
[----:B------:R-:W-:Y:S02]  /*33b0*/  IMAD R95, R0, R52, R95 ;  /* 0x00000034005f7224 */ /* 0x000fe400078e025f */
[----:B------:R-:W-:Y:S02]  /*33c0*/  IMAD.MOV.U32 R81, RZ, RZ, R53 ;  /* 0x000000ffff517224 */ /* 0x000fe400078e0035 */
[C---:B------:R-:W-:Y:S02]  /*33d0*/  IMAD R53, R2.reuse, R8, R99 ;  /* 0x0000000802357224 */ /* 0x040fe400078e0263 */
[--C-:B------:R-:W-:Y:S01]  /*33e0*/  @!P1 IMAD.IADD R87, R87, 0x1, -R0.reuse ;  /* 0x0000000157579824 */ /* 0x100fe200078e0a00 */
[C---:B------:R-:W-:Y:S01]  /*33f0*/  ISETP.GT.U32.AND P1, PT, R2.reuse, R13, PT ;  /* 0x0000000d0200720c */ /* 0x040fe20003f24070 */
[--C-:B------:R-:W-:Y:S01]  /*3400*/  @!P3 IMAD.IADD R89, R89, 0x1, -R0.reuse ;  /* 0x000000015959b824 */ /* 0x100fe200078e0a00 */
[----:B------:R-:W-:Y:S01]  /*3410*/  ISETP.GT.U32.AND P3, PT, R2, R51, PT ;  /* 0x000000330200720c */ /* 0x000fe20003f64070 */
[----:B------:R-:W-:Y:S01]  /*3420*/  @!P5 IMAD.MOV R81, RZ, RZ, -R81 ;  /* 0x000000ffff51d224 */ /* 0x000fe200078e0a51 */
[C---:B------:R-:W-:Y:S01]  /*3430*/  ISETP.GT.U32.AND P5, PT, R0.reuse, R93, PT ;  /* 0x0000005d0000720c */ /* 0x040fe20003fa4070 */
[----:B------:R-:W-:Y:S01]  /*3440*/  @!P0 IMAD.MOV R83, RZ, RZ, -R83 ;  /* 0x000000ffff538224 */ /* 0x000fe200078e0a53 */
[----:B------:R-:W-:Y:S01]  /*3450*/  ISETP.GT.U32.AND P0, PT, R0, R95, PT ;  /* 0x0000005f0000720c */ /* 0x000fe20003f04070 */
[----:B------:R-:W-:Y:S01]  /*3460*/  @!P6 IMAD.IADD R91, R91, 0x1, -R0 ;  /* 0x000000015b5be824 */ /* 0x000fe200078e0a00 */
[----:B------:R-:W-:Y:S01]  /*3470*/  ISETP.GT.U32.AND P6, PT, R2, R53, PT ;  /* 0x000000350200720c */ /* 0x000fe20003fc4070 */
[----:B------:R-:W-:-:S04]  /*3480*/  IMAD.HI.U32 R6, R6, R101, RZ ;  /* 0x0000006506067227 */ /* 0x000fc800078e00ff */
[----:B------:R-:W-:Y:S01]  /*3490*/  IMAD.MOV R6, RZ, RZ, -R6 ;  /* 0x000000ffff067224 */ /* 0x000fe200078e0a06 */
[----:B------:R-:W-:Y:S01]  /*34a0*/  @!P1 IADD3 R13, R13, -R2, RZ ;  /* 0x800000020d0d9210 */ /* 0x000fe20007ffe0ff */
[----:B------:R-:W-:Y:S01]  /*34b0*/  @!P2 IMAD.IADD R97, R97, 0x1, -R0 ;  /* 0x000000016161a824 */ /* 0x000fe200078e0a00 */
[----:B------:R-:W-:Y:S01]  /*34c0*/  ISETP.GE.AND P2, PT, R56, RZ, PT ;  /* 0x000000ff3800720c */ /* 0x000fe20003f46270 */
[----:B------:R-:W-:Y:S01]  /*34d0*/  IMAD R55, R2, R6, R101 ;  /* 0x0000000602377224 */ /* 0x000fe200078e0265 */
[----:B------:R-:W-:Y:S01]  /*34e0*/  IADD3 R6, R146, -0x1, RZ ;  /* 0xffffffff92067810 */ /* 0x000fe20007ffe0ff */
[----:B------:R-:W-:Y:S01]  /*34f0*/  @!P3 IMAD.IADD R51, R51, 0x1, -R2 ;  /* 0x000000013333b824 */ /* 0x000fe200078e0a02 */
[----:B------:R-:W-:Y:S01]  /*3500*/  ISETP.GT.U32.AND P3, PT, R0, R97, PT ;  /* 0x000000610000720c */ /* 0x000fe20003f64070 */
[--C-:B------:R-:W-:Y:S01]  /*3510*/  @!P5 IMAD.IADD R93, R93, 0x1, -R0.reuse ;  /* 0x000000015d5dd824 */ /* 0x100fe200078e0a00 */
[----:B------:R-:W-:Y:S01]  /*3520*/  ISETP.GT.U32.AND P5, PT, R2, R55, PT ;  /* 0x000000370200720c */ /* 0x000fe20003fa4070 */
[----:B------:R-:W-:Y:S01]  /*3530*/  @!P0 IMAD.IADD R95, R95, 0x1, -R0 ;  /* 0x000000015f5f8824 */ /* 0x000fe200078e0a00 */
[----:B------:R-:W-:Y:S01]  /*3540*/  ISETP.GE.AND P0, PT, R60, RZ, PT ;  /* 0x000000ff3c00720c */ /* 0x000fe20003f06270 */
[----:B------:R-:W-:Y:S01]  /*3550*/  @!P6 IMAD.IADD R53, R53, 0x1, -R2 ;  /* 0x000000013535e824 */ /* 0x000fe200078e0a02 */
[----:B------:R-:W-:-:S02]  /*3560*/  ISETP.GT.U32.AND P6, PT, R2, R13, PT ;  /* 0x0000000d0200720c */ /* 0x000fc40003fc4070 */
[----:B------:R-:W-:Y:S01]  /*3570*/  ISETP.GT.U32.AND P4, PT, R2, R51, PT ;  /* 0x000000330200720c */ /* 0x000fe20003f84070 */
[----:B------:R-:W-:Y:S01]  /*3580*/  @!P2 IMAD.MOV R89, RZ, RZ, -R89 ;  /* 0x000000ffff59a224 */ /* 0x000fe200078e0a59 */
[----:B------:R-:W-:-:S03]  /*3590*/  ISETP.GT.U32.AND P1, PT, R0, R95, PT ;  /* 0x0000005f0000720c */ /* 0x000fc60003f24070 */
[----:B------:R-:W-:Y:S02]  /*35a0*/  @!P3 IADD3 R97, R97, -R0, RZ ;  /* 0x800000006161b210 */ /* 0x000fe40007ffe0ff */
[--C-:B------:R-:W-:Y:S01]  /*35b0*/  @!P5 IMAD.IADD R55, R55, 0x1, -R2.reuse ;  /* 0x000000013737d824 */ /* 0x100fe200078e0a02 */
[----:B------:R-:W-:Y:S01]  /*35c0*/  ISETP.GE.AND P5, PT, R62, RZ, PT ;  /* 0x000000ff3e00720c */ /* 0x000fe20003fa6270 */
[----:B------:R-:W-:Y:S01]  /*35d0*/  @!P0 IMAD.MOV R87, RZ, RZ, -R87 ;  /* 0x000000ffff578224 */ /* 0x000fe200078e0a57 */
[----:B------:R-:W-:Y:S01]  /*35e0*/  ISETP.GT.U32.AND P0, PT, R2, R53, PT ;  /* 0x000000350200720c */ /* 0x000fe20003f04070 */
[--C-:B------:R-:W-:Y:S01]  /*35f0*/  @!P6 IMAD.IADD R13, R13, 0x1, -R2.reuse ;  /* 0x000000010d0de824 */ /* 0x100fe200078e0a02 */
[----:B------:R-:W-:Y:S01]  /*3600*/  ISETP.GE.AND P3, PT, R64, RZ, PT ;  /* 0x000000ff4000720c */ /* 0x000fe20003f66270 */
[----:B------:R-:W-:Y:S01]  /*3610*/  @!P4 IMAD.IADD R51, R51, 0x1, -R2 ;  /* 0x000000013333c824 */ /* 0x000fe200078e0a02 */
[----:B------:R-:W-:Y:S01]  /*3620*/  ISETP.GE.AND P6, PT, R66, RZ, PT ;  /* 0x000000ff4200720c */ /* 0x000fe20003fc6270 */
[----:B------:R-:W-:Y:S01]  /*3630*/  @!P1 IMAD.IADD R95, R95, 0x1, -R0 ;  /* 0x000000015f5f9824 */ /* 0x000fe200078e0a00 */
[----:B------:R-:W-:-:S02]  /*3640*/  ISETP.GE.AND P4, PT, R54, RZ, PT ;  /* 0x000000ff3600720c */ /* 0x000fc40003f86270 */
[----:B------:R-:W-:Y:S02]  /*3650*/  ISETP.GT.U32.AND P2, PT, R2, R55, PT ;  /* 0x000000370200720c */ /* 0x000fe40003f44070 */
[----:B------:R-:W-:Y:S01]  /*3660*/  IADD3 R0, R146, -0x5, RZ ;  /* 0xfffffffb92007810 */ /* 0x000fe20007ffe0ff */
[----:B------:R-:W-:Y:S01]  /*3670*/  @!P5 IMAD.MOV R91, RZ, RZ, -R91 ;  /* 0x000000ffff5bd224 */ /* 0x000fe200078e0a5b */
[----:B------:R-:W-:Y:S01]  /*3680*/  ISETP.NE.AND P5, PT, RZ, c[0x0][0x17c], PT ;  /* 0x00005f00ff007a0c */ /* 0x000fe20003fa5270 */
[----:B------:R-:W-:Y:S01]  /*3690*/  @!P0 IMAD.IADD R53, R53, 0x1, -R2 ;  /* 0x0000000135358824 */ /* 0x000fe200078e0a02 */
[----:B------:R-:W-:Y:S01]  /*36a0*/  ISETP.GE.U32.AND P0, PT, R0, 0x7fffffbc, PT ;  /* 0x7fffffbc0000780c */ /* 0x000fe20003f06070 */
[----:B------:R-:W-:Y:S01]  /*36b0*/  @!P3 IMAD.MOV R93, RZ, RZ, -R93 ;  /* 0x000000ffff5db224 */ /* 0x000fe200078e0a5d */
[----:B------:R-:W-:Y:S01]  /*36c0*/  LOP3.LUT R0, RZ, c[0x0][0x17c], RZ, 0x33, !PT ;  /* 0x00005f00ff007a12 */ /* 0x000fe200078e33ff */
[----:B------:R-:W-:Y:S01]  /*36d0*/  @!P6 IMAD.MOV R95, RZ, RZ, -R95 ;  /* 0x000000ffff5fe224 */ /* 0x000fe200078e0a5f */
[----:B------:R-:W-:-:S02]  /*36e0*/  ISETP.GE.U32.AND P1, PT, R6, 0x7fffffc0, PT ;  /* 0x7fffffc00600780c */ /* 0x000fc40003f26070 */
[----:B------:R-:W-:Y:S02]  /*36f0*/  @!P4 IADD3 R97, -R97, RZ, RZ ;  /* 0x000000ff6161c210 */ /* 0x000fe40007ffe1ff */
[----:B------:R-:W-:Y:S02]  /*3700*/  @!P2 IADD3 R55, R55, -R2, RZ ;  /* 0x800000023737a210 */ /* 0x000fe40007ffe0ff */
[----:B------:R-:W-:Y:S02]  /*3710*/  ISETP.GE.AND P2, PT, R68, RZ, PT ;  /* 0x000000ff4400720c */ /* 0x000fe40003f46270 */
[C---:B------:R-:W-:Y:S02]  /*3720*/  SEL R4, R0.reuse, R4, !P5 ;  /* 0x0000000400047207 */ /* 0x040fe40006800000 */
[C---:B------:R-:W-:Y:S02]  /*3730*/  SEL R2, R0.reuse, R5, !P5 ;  /* 0x0000000500027207 */ /* 0x040fe40006800000 */
[----:B------:R-:W-:-:S02]  /*3740*/  SEL R6, R0, R7, !P5 ;  /* 0x0000000700067207 */ /* 0x000fc40006800000 */
[C---:B------:R-:W-:Y:S02]  /*3750*/  SEL R8, R0.reuse, R9, !P5 ;  /* 0x0000000900087207 */ /* 0x040fe40006800000 */
[----:B------:R-:W-:Y:S01]  /*3760*/  SEL R10, R0, R11, !P5 ;  /* 0x0000000b000a7207 */ /* 0x000fe20006800000 */
[----:B------:R-:W-:Y:S01]  /*3770*/  IMAD R9, R6, c[0x0][0x190], RZ ;  /* 0x0000640006097a24 */ /* 0x000fe200078e02ff */
[C---:B------:R-:W-:Y:S01]  /*3780*/  SEL R12, R0.reuse, R12, !P5 ;  /* 0x0000000c000c7207 */ /* 0x040fe20006800000 */
[----:B------:R-:W-:Y:S01]  /*3790*/  @!P2 IMAD.MOV R13, RZ, RZ, -R13 ;  /* 0x000000ffff0da224 */ /* 0x000fe200078e0a0d */
[C---:B------:R-:W-:Y:S02]  /*37a0*/  SEL R50, R0.reuse, R14, !P5 ;  /* 0x0000000e00327207 */ /* 0x040fe40006800000 */
[C---:B------:R-:W-:Y:S02]  /*37b0*/  SEL R52, R0.reuse, R15, !P5 ;  /* 0x0000000f00347207 */ /* 0x040fe40006800000 */
[----:B------:R-:W-:-:S02]  /*37c0*/  SEL R54, R0, R16, !P5 ;  /* 0x0000001000367207 */ /* 0x000fc40006800000 */
[----:B------:R-:W-:Y:S01]  /*37d0*/  SEL R56, R0, R17, !P5 ;  /* 0x0000001100387207 */ /* 0x000fe20006800000 */
[----:B------:R-:W-:Y:S01]  /*37e0*/  IMAD R17, R10, c[0x0][0x190], RZ ;  /* 0x000064000a117a24 */ /* 0x000fe200078e02ff */
[C---:B------:R-:W-:Y:S02]  /*37f0*/  SEL R18, R0.reuse, R18, !P5 ;  /* 0x0000001200127207 */ /* 0x040fe40006800000 */
[----:B------:R-:W-:Y:S01]  /*3800*/  SEL R58, R0, R19, !P5 ;  /* 0x00000013003a7207 */ /* 0x000fe20006800000 */
[----:B------:R-:W-:Y:S01]  /*3810*/  IMAD R19, R12, c[0x0][0x190], RZ ;  /* 0x000064000c137a24 */ /* 0x000fe200078e02ff */
[C---:B------:R-:W-:Y:S02]  /*3820*/  SEL R20, R0.reuse, R20, !P5 ;  /* 0x0000001400147207 */ /* 0x040fe40006800000 */
[----:B------:R-:W-:Y:S01]  /*3830*/  SEL R60, R0, R21, !P5 ;  /* 0x00000015003c7207 */ /* 0x000fe20006800000 */
[----:B------:R-:W-:Y:S01]  /*3840*/  IMAD R21, R50, c[0x0][0x190], RZ ;  /* 0x0000640032157a24 */ /* 0x000fe200078e02ff */
[----:B------:R-:W-:-:S02]  /*3850*/  SEL R22, R0, R22, !P5 ;  /* 0x0000001600167207 */ /* 0x000fc40006800000 */
[----:B------:R-:W-:Y:S01]  /*3860*/  SEL R62, R0, R23, !P5 ;  /* 0x00000017003e7207 */ /* 0x000fe20006800000 */
[----:B------:R-:W-:Y:S01]  /*3870*/  IMAD R23, R52, c[0x0][0x190], RZ ;  /* 0x0000640034177a24 */ /* 0x000fe200078e02ff */
[C---:B------:R-:W-:Y:S02]  /*3880*/  SEL R24, R0.reuse, R24, !P5 ;  /* 0x0000001800187207 */ /* 0x040fe40006800000 */
[C---:B------:R-:W-:Y:S02]  /*3890*/  SEL R25, R0.reuse, R25, !P5 ;  /* 0x0000001900197207 */ /* 0x040fe40006800000 */
[C---:B------:R-:W-:Y:S02]  /*38a0*/  SEL R64, R0.reuse, R26, !P5 ;  /* 0x0000001a00407207 */ /* 0x040fe40006800000 */
[----:B------:R-:W-:Y:S01]  /*38b0*/  SEL R66, R0, R27, !P5 ;  /* 0x0000001b00427207 */ /* 0x000fe20006800000 */
[----:B------:R-:W-:Y:S01]  /*38c0*/  IMAD R27, R54, c[0x0][0x190], RZ ;  /* 0x00006400361b7a24 */ /* 0x000fe200078e02ff */
[----:B------:R-:W-:-:S02]  /*38d0*/  SEL R28, R0, R28, !P5 ;  /* 0x0000001c001c7207 */ /* 0x000fc40006800000 */
[----:B-1----:R-:W-:Y:S01]  /*38e0*/  SEL R68, R0, R29, !P5 ;  /* 0x0000001d00447207 */ /* 0x002fe20006800000 */
[----:B------:R-:W-:Y:S01]  /*38f0*/  IMAD R29, R56, c[0x0][0x190], RZ ;  /* 0x00006400381d7a24 */ /* 0x000fe200078e02ff */
[C---:B------:R-:W-:Y:S02]  /*3900*/  SEL R30, R0.reuse, R30, !P5 ;  /* 0x0000001e001e7207 */ /* 0x040fe40006800000 */
[C---:B------:R-:W-:Y:S02]  /*3910*/  SEL R31, R0.reuse, R31, !P5 ;  /* 0x0000001f001f7207 */ /* 0x040fe40006800000 */
[C---:B------:R-:W-:Y:S02]  /*3920*/  SEL R32, R0.reuse, R32, !P5 ;  /* 0x0000002000207207 */ /* 0x040fe40006800000 */
[C---:B------:R-:W-:Y:S02]  /*3930*/  SEL R33, R0.reuse, R33, !P5 ;  /* 0x0000002100217207 */ /* 0x040fe40006800000 */
[----:B------:R-:W-:-:S02]  /*3940*/  SEL R34, R0, R34, !P5 ;  /* 0x0000002200227207 */ /* 0x000fc40006800000 */
[C---:B------:R-:W-:Y:S02]  /*3950*/  SEL R36, R0.reuse, R36, !P5 ;  /* 0x0000002400247207 */ /* 0x040fe40006800000 */
[C---:B------:R-:W-:Y:S02]  /*3960*/  SEL R35, R0.reuse, R35, !P5 ;  /* 0x0000002300237207 */ /* 0x040fe40006800000 */
[C---:B------:R-:W-:Y:S02]  /*3970*/  SEL R37, R0.reuse, R37, !P5 ;  /* 0x0000002500257207 */ /* 0x040fe40006800000 */
[----:B------:R-:W-:Y:S01]  /*3980*/  SEL R99, R0, R39, !P5 ;  /* 0x0000002700637207 */ /* 0x000fe20006800000 */
[----:B------:R-:W-:Y:S01]  /*3990*/  IMAD R39, R18, c[0x0][0x190], RZ ;  /* 0x0000640012277a24 */ /* 0x000fe200078e02ff */
[C---:B------:R-:W-:Y:S02]  /*39a0*/  SEL R101, R0.reuse, R38, !P5 ;  /* 0x0000002600657207 */ /* 0x040fe40006800000 */
[C---:B------:R-:W-:Y:S01]  /*39b0*/  SEL R103, R0.reuse, R40, !P5 ;  /* 0x0000002800677207 */ /* 0x040fe20006800000 */
[----:B------:R-:W-:Y:S01]  /*39c0*/  IMAD R99, R99, c[0x0][0x190], RZ ;  /* 0x0000640063637a24 */ /* 0x000fe200078e02ff */
        /* <DEDUP_REMOVED lines=10> */
[----:B------:R-:W-:Y:S01]  /*3a70*/  SEL R115, R0, R47, !P5 ;  /* 0x0000002f00737207 */ /* 0x000fe20006800000 */
        /* <DEDUP_REMOVED lines=9> */
[----:B------:R-:W-:Y:S01]  /*3b10*/  SEL R125, R0, R59, !P5 ;  /* 0x0000003b007d7207 */ /* 0x000fe20006800000 */
[----:B------:R-:W-:Y:S01]  /*3b20*/  IMAD R59, R22, c[0x0][0x190], RZ ;  /* 0x00006400163b7a24 */ /* 0x000fe200078e02ff */
[----:B------:R-:W-:Y:S01]  /*3b30*/  SEL R127, R0, R61, !P5 ;  /* 0x0000003d007f7207 */ /* 0x000fe20006800000 */
        /* <DEDUP_REMOVED lines=39> */
[----:B------:R-:W-:Y:S01]  /*3db0*/  ISETP.GE.AND P5, PT, R72, RZ, PT ;  /* 0x000000ff4800720c */ /* 0x000fe20003fa6270 */
[----:B------:R-:W-:Y:S01]  /*3dc0*/  IMAD R127, R127, c[0x0][0x190], RZ ;  /* 0x000064007f7f7a24 */ /* 0x000fe200078e02ff */
[----:B------:R-:W-:Y:S01]  /*3dd0*/  ISETP.GE.AND P6, PT, R76, RZ, PT ;  /* 0x000000ff4c00720c */ /* 0x000fe20003fc6270 */
[----:B------:R-:W-:Y:S01]  /*3de0*/  IMAD R165, R3, c[0x0][0x190], RZ ;  /* 0x0000640003a57a24 */ /* 0x000fe200078e02ff */
[----:B------:R-:W-:Y:S01]  /*3df0*/  LOP3.LUT R7, R74, 0x3f, RZ, 0xc0, !PT ;  /* 0x0000003f4a077812 */ /* 0x000fe200078ec0ff */
[----:B------:R-:W-:Y:S01]  /*3e00*/  IMAD R129, R129, c[0x0][0x190], RZ ;  /* 0x0000640081817a24 */ /* 0x000fe200078e02ff */
[----:B------:R-:W-:Y:S01]  /*3e10*/  ISETP.GE.AND P4, PT, R70, RZ, PT ;  /* 0x000000ff4600720c */ /* 0x000fe20003f86270 */
[----:B------:R-:W-:Y:S01]  /*3e20*/  IMAD R131, R131, c[0x0][0x190], RZ ;  /* 0x0000640083837a24 */ /* 0x000fe200078e02ff */
[C---:B------:R-:W-:Y:S01]  /*3e30*/  IADD3 R5, R146.reuse, -0xd, RZ ;  /* 0xfffffff392057810 */ /* 0x040fe20007ffe0ff */
[----:B------:R-:W-:Y:S01]  /*3e40*/  IMAD R16, R7, c[0x0][0x18c], RZ ;  /* 0x0000630007107a24 */ /* 0x000fe200078e02ff */
[----:B------:R-:W-:Y:S01]  /*3e50*/  IADD3 R0, R146, -0x9, RZ ;  /* 0xfffffff792007810 */ /* 0x000fe20007ffe0ff */
[----:B------:R-:W-:Y:S01]  /*3e60*/  IMAD R7, R2, c[0x0][0x190], RZ ;  /* 0x0000640002077a24 */ /* 0x000fe200078e02ff */
[----:B------:R-:W-:Y:S01]  /*3e70*/  ISETP.GE.U32.AND P2, PT, R5, 0x7fffffb4, PT ;  /* 0x7fffffb40500780c */ /* 0x000fe20003f46070 */
[----:B------:R-:W-:Y:S01]  /*3e80*/  @!P5 IMAD.MOV R53, RZ, RZ, -R53 ;  /* 0x000000ffff35d224 */ /* 0x000fe200078e0a35 */
[----:B------:R-:W-:Y:S01]  /*3e90*/  ISETP.GE.U32.AND P3, PT, R0, 0x7fffffb8, PT ;  /* 0x7fffffb80000780c */ /* 0x000fe20003f66070 */
[----:B------:R-:W-:Y:S01]  /*3ea0*/  @!P6 IMAD.MOV R51, RZ, RZ, -R51 ;  /* 0x000000ffff33e224 */ /* 0x000fe200078e0a33 */
[----:B------:R-:W-:Y:S01]  /*3eb0*/  LEA R26, P5, R16, c[0x0][0x168], 0x2 ;  /* 0x00005a00101a7a11 */ /* 0x000fe200078a10ff */
[----:B------:R-:W-:Y:S01]  /*3ec0*/  IMAD R5, R4, c[0x0][0x190], RZ ;  /* 0x0000640004057a24 */ /* 0x000fe200078e02ff */
[----:B------:R-:W-:Y:S01]  /*3ed0*/  ISETP.NE.AND P6, PT, RZ, c[0x0][0x178], PT ;  /* 0x00005e00ff007a0c */ /* 0x000fe20003fc5270 */
[----:B------:R-:W-:Y:S01]  /*3ee0*/  IMAD R133, R133, c[0x0][0x190], RZ ;  /* 0x0000640085857a24 */ /* 0x000fe200078e02ff */
[----:B------:R-:W-:Y:S01]  /*3ef0*/  LOP3.LUT R0, RZ, c[0x0][0x178], RZ, 0x33, !PT ;  /* 0x00005e00ff007a12 */ /* 0x000fe200078e33ff */
[----:B------:R-:W-:Y:S01]  /*3f00*/  IMAD R135, R135, c[0x0][0x190], RZ ;  /* 0x0000640087877a24 */ /* 0x000fe200078e02ff */
[----:B------:R-:W-:Y:S01]  /*3f10*/  LEA.HI.X.SX32 R16, R16, c[0x0][0x16c], 0x2, P5 ;  /* 0x00005b0010107a11 */ /* 0x000fe200028f16ff */
[----:B------:R-:W-:Y:S01]  /*3f20*/  IMAD R137, R137, c[0x0][0x190], RZ ;  /* 0x0000640089897a24 */ /* 0x000fe200078e02ff */
[----:B------:R-:W-:Y:S01]  /*3f30*/  SEL R11, R0, R13, !P6 ;  /* 0x0000000d000b7207 */ /* 0x000fe20007000000 */
[----:B------:R-:W-:Y:S01]  /*3f40*/  IMAD R13, R8, c[0x0][0x190], RZ ;  /* 0x00006400080d7a24 */ /* 0x000fe200078e02ff */
[-C--:B------:R-:W-:Y:S01]  /*3f50*/  LEA R34, P5, R5, R26.reuse, 0x2 ;  /* 0x0000001a05227211 */ /* 0x080fe200078a10ff */
[----:B------:R-:W-:Y:S01]  /*3f60*/  IMAD R139, R139, c[0x0][0x190], RZ ;  /* 0x000064008b8b7a24 */ /* 0x000fe200078e02ff */
[----:B------:R-:W-:Y:S01]  /*3f70*/  @!P4 IADD3 R55, -R55, RZ, RZ ;  /* 0x000000ff3737c210 */ /* 0x000fe20007ffe1ff */
[----:B------:R-:W-:Y:S01]  /*3f80*/  IMAD R141, R141, c[0x0][0x190], RZ ;  /* 0x000064008d8d7a24 */ /* 0x000fe200078e02ff */
[C---:B------:R-:W-:Y:S01]  /*3f90*/  SEL R14, R0.reuse, R51, !P6 ;  /* 0x00000033000e7207 */ /* 0x040fe20007000000 */
[----:B------:R-:W-:Y:S01]  /*3fa0*/  IMAD R143, R143, c[0x0][0x190], RZ ;  /* 0x000064008f8f7a24 */ /* 0x000fe200078e02ff */
[C---:B------:R-:W-:Y:S01]  /*3fb0*/  SEL R15, R0.reuse, R53, !P6 ;  /* 0x00000035000f7207 */ /* 0x040fe20007000000 */
[----:B------:R-:W-:Y:S01]  /*3fc0*/  IMAD R145, R145, c[0x0][0x190], RZ ;  /* 0x0000640091917a24 */ /* 0x000fe200078e02ff */
[----:B------:R-:W-:Y:S01]  /*3fd0*/  LEA R32, P4, R7, R26, 0x2 ;  /* 0x0000001a07207211 */ /* 0x000fe200078810ff */
[----:B------:R-:W-:Y:S01]  /*3fe0*/  IMAD R147, R147, c[0x0][0x190], RZ ;  /* 0x0000640093937a24 */ /* 0x000fe200078e02ff */
[----:B------:R-:W-:Y:S01]  /*3ff0*/  LEA.HI.X.SX32 R35, R5, R16, 0x2, P5 ;  /* 0x0000001005237211 */ /* 0x000fe200028f16ff */
[----:B------:R-:W-:Y:S01]  /*4000*/  IMAD R149, R149, c[0x0][0x190], RZ ;  /* 0x0000640095957a24 */ /* 0x000fe200078e02ff */
[----:B------:R-:W-:Y:S01]  /*4010*/  SEL R0, R0, R55, !P6 ;  /* 0x0000003700007207 */ /* 0x000fe20007000000 */
[----:B------:R-:W-:Y:S01]  /*4020*/  IMAD R55, R60, c[0x0][0x190], RZ ;  /* 0x000064003c377a24 */ /* 0x000fe200078e02ff */
[-C--:B------:R-:W-:Y:S01]  /*4030*/  LEA R36, P5, R9, R26.reuse, 0x2 ;  /* 0x0000001a09247211 */ /* 0x080fe200078a10ff */
[----:B------:R-:W-:Y:S01]  /*4040*/  IMAD R151, R151, c[0x0][0x190], RZ ;  /* 0x0000640097977a24 */ /* 0x000fe200078e02ff */
[----:B------:R-:W-:Y:S01]  /*4050*/  LEA R24, P6, R13, R26, 0x2 ;  /* 0x0000001a0d187211 */ /* 0x000fe200078c10ff */
[----:B------:R-:W-:Y:S01]  /*4060*/  IMAD R153, R153, c[0x0][0x190], RZ ;  /* 0x0000640099997a24 */ /* 0x000fe200078e02ff */
[----:B------:R-:W-:Y:S01]  /*4070*/  LEA.HI.X.SX32 R33, R7, R16, 0x2, P4 ;  /* 0x0000001007217211 */ /* 0x000fe200020f16ff */
        /* <DEDUP_REMOVED lines=17> */
[----:B------:R-:W-:-:S02]  /*4190*/  LEA R50, P5, R27, R26, 0x2 ;  /* 0x0000001a1b327211 */ /* 0x000fc400078a10ff */
[----:B------:R-:W-:Y:S02]  /*41a0*/  LEA.HI.X.SX32 R45, R21, R16, 0x2, P6 ;  /* 0x00000010152d7211 */ /* 0x000fe400030f16ff */
[----:B------:R-:W-:Y:S02]  /*41b0*/  LEA R52, P6, R29, R26, 0x2 ;  /* 0x0000001a1d347211 */ /* 0x000fe400078c10ff */
[----:B------:R-:W-:Y:S02]  /*41c0*/  LEA.HI.X.SX32 R31, R23, R16, 0x2, P4 ;  /* 0x00000010171f7211 */ /* 0x000fe400020f16ff */
[----:B------:R-:W-:Y:S02]  /*41d0*/  LEA R66, P4, R39, R26, 0x2 ;  /* 0x0000001a27427211 */ /* 0x000fe400078810ff */
[----:B------:R-:W-:Y:S02]  /*41e0*/  LEA.HI.X.SX32 R51, R27, R16, 0x2, P5 ;  /* 0x000000101b337211 */ /* 0x000fe400028f16ff */
[----:B------:R-:W-:-:S02]  /*41f0*/  LEA R38, P5, R47, R26, 0x2 ;  /* 0x0000001a2f267211 */ /* 0x000fc400078a10ff */
[----:B------:R-:W-:Y:S02]  /*4200*/  LEA.HI.X.SX32 R53, R29, R16, 0x2, P6 ;  /* 0x000000101d357211 */ /* 0x000fe400030f16ff */
[----:B------:R-:W-:Y:S02]  /*4210*/  LEA R46, P6, R49, R26, 0x2 ;  /* 0x0000001a312e7211 */ /* 0x000fe400078c10ff */
[-C--:B------:R-:W-:Y:S02]  /*4220*/  LEA.HI.X.SX32 R67, R39, R16.reuse, 0x2, P4 ;  /* 0x0000001027437211 */ /* 0x080fe400020f16ff */
[----:B------:R-:W-:Y:S02]  /*4230*/  LEA.HI.X.SX32 R39, R47, R16, 0x2, P5 ;  /* 0x000000102f277211 */ /* 0x000fe400028f16ff */
[-C--:B------:R-:W-:Y:S02]  /*4240*/  LEA R56, P4, R55, R26.reuse, 0x2 ;  /* 0x0000001a37387211 */ /* 0x080fe400078810ff */
        /* <DEDUP_REMOVED lines=17> */
[-C--:B--2---:R-:W-:Y:S02]  /*4360*/  LEA R72, P4, R79, R26.reuse, 0x2 ;  /* 0x0000001a4f487211 */ /* 0x084fe400078810ff */
        /* <DEDUP_REMOVED lines=12> */
[----:B---3--:R-:W-:-:S02]  /*4430*/  LEA R70, P5, R97, R26, 0x2 ;  /* 0x0000001a61467211 */ /* 0x008fc400078a10ff */
        /* <DEDUP_REMOVED lines=54> */
[----:B------:R-:W-:Y:S01]  /*47a0*/  LEA.HI.X.SX32 R125, R147, R16, 0x2, P6 ;  /* 0x00000010937d7211 */ /* 0x000fe200030f16ff */
[----:B------:R-:W-:Y:S01]  /*47b0*/  IMAD R147, R252, 0x30, RZ ;  /* 0x00000030fc937824 */ /* 0x000fe200078e02ff */
        /* <DEDUP_REMOVED lines=15> */
[----:B------:R-:W-:Y:S02]  /*48b0*/  LEA R20, P5, R17, c[0x0][0x160], 0x2 ;  /* 0x0000580011147a11 */ /* 0x000fe400078a10ff */
[----:B------:R-:W-:-:S02]  /*48c0*/  LEA R14, P6, R18, c[0x0][0x160], 0x2 ;  /* 0x00005800120e7a11 */ /* 0x000fc400078c10ff */
[----:B------:R-:W-:Y:S02]  /*48d0*/  LEA.HI.X.SX32 R133, R161, R16, 0x2, P4 ;  /* 0x00000010a1857211 */ /* 0x000fe400020f16ff */
[----:B------:R-:W-:Y:S02]  /*48e0*/  LEA.HI.X.SX32 R21, R17, c[0x0][0x164], 0x2, P5 ;  /* 0x0000590011157a11 */ /* 0x000fe400028f16ff */
[C---:B------:R-:W-:Y:S02]  /*48f0*/  LEA R16, P5, R19.reuse, c[0x0][0x160], 0x2 ;  /* 0x0000580013107a11 */ /* 0x040fe400078a10ff */
[----:B------:R-:W-:Y:S01]  /*4900*/  LEA.HI.X.SX32 R15, R18, c[0x0][0x164], 0x2, P6 ;  /* 0x00005900120f7a11 */ /* 0x000fe200030f16ff */
[----:B------:R1:W-:Y:S01]  /*4910*/  LDGSTS.E [R150], [R20.64], !P1 ;  /* 0x0000000014967fae */ /* 0x0003e2000c921848 */
[----:B------:R-:W-:Y:S01]  /*4920*/  LEA R18, P6, R0, c[0x0][0x160], 0x2 ;  /* 0x0000580000127a11 */ /* 0x000fe200078c10ff */
[----:B------:R-:W-:Y:S01]  /*4930*/  IMAD.WIDE R156, R162, 0x4, R20 ;  /* 0x00000004a29c7825 */ /* 0x000fe200078e0214 */
[----:B------:R-:W-:Y:S01]  /*4940*/  IADD3 R139, R146, -0x19, RZ ;  /* 0xffffffe7928b7810 */ /* 0x000fe20007ffe0ff */
[----:B------:R1:W-:Y:S01]  /*4950*/  LDGSTS.E [R150+0x200], [R14.64], !P1 ;  /* 0x002000000e967fae */ /* 0x0003e2000c921848 */
[----:B------:R-:W-:Y:S01]  /*4960*/  LEA.HI.X.SX32 R17, R19, c[0x0][0x164], 0x2, P5 ;  /* 0x0000590013117a11 */ /* 0x000fe200028f16ff */
[----:B------:R-:W-:Y:S01]  /*4970*/  IMAD.WIDE R158, R162, 0x4, R14 ;  /* 0x00000004a29e7825 */ /* 0x000fe200078e020e */
[----:B------:R-:W-:-:S02]  /*4980*/  LEA.HI.X.SX32 R19, R0, c[0x0][0x164], 0x2, P6 ;  /* 0x0000590000137a11 */ /* 0x000fc400030f16ff */
[----:B------:R-:W-:Y:S01]  /*4990*/  ISETP.GE.U32.AND P6, PT, R139, 0x7fffffa8, PT ;  /* 0x7fffffa88b00780c */ /* 0x000fe20003fc6070 */
[C---:B------:R-:W-:Y:S01]  /*49a0*/  IMAD.SHL.U32 R139, R252.reuse, 0x4, RZ ;  /* 0x00000004fc8b7824 */ /* 0x040fe200078e00ff */
[----:B------:R-:W-:Y:S01]  /*49b0*/  SHF.L.U32 R141, R252, 0x3, RZ ;  /* 0x00000003fc8d7819 */ /* 0x000fe200000006ff */
[----:B------:R1:W-:Y:S01]  /*49c0*/  LDGSTS.E [R150+0x400], [R16.64], !P1 ;  /* 0x0040000010967fae */ /* 0x0003e2000c921848 */
[----:B------:R-:W-:Y:S01]  /*49d0*/  ISETP.GE.U32.AND P4, PT, R138, 0x7fffffb0, PT ;  /* 0x7fffffb08a00780c */ /* 0x000fe20003f86070 */
[C---:B------:R-:W-:Y:S01]  /*49e0*/  IMAD.WIDE R214, R139.reuse, 0x4, R20 ;  /* 0x000000048bd67825 */ /* 0x040fe200078e0214 */
[C---:B------:R-:W-:Y:S01]  /*49f0*/  IADD3 R138, R146.reuse, -0x15, RZ ;  /* 0xffffffeb928a7810 */ /* 0x040fe20007ffe0ff */
[----:B------:R1:W-:Y:S01]  /*4a00*/  LDGSTS.E [R150+0x600], [R18.64], !P1 ;  /* 0x0060000012967fae */ /* 0x0003e2000c921848 */
[----:B------:R-:W-:Y:S01]  /*4a10*/  IADD3 R0, R146, -0x1d, RZ ;  /* 0xffffffe392007810 */ /* 0x000fe20007ffe0ff */
[C---:B------:R-:W-:Y:S01]  /*4a20*/  IMAD.WIDE R170, R139.reuse, 0x4, R14 ;  /* 0x000000048baa7825 */ /* 0x040fe200078e020e */
[----:B------:R-:W-:Y:S01]  /*4a30*/  ISETP.GE.U32.AND P5, PT, R138, 0x7fffffac, PT ;  /* 0x7fffffac8a00780c */ /* 0x000fe20003fa6070 */
[----:B------:R1:W-:Y:S01]  /*4a40*/  LDGSTS.E [R150+0x2000], [R214.64], !P0 ;  /* 0x02000000d6967fae */ /* 0x0003e2000c121848 */
[----:B------:R-:W-:Y:S01]  /*4a50*/  ISETP.GE.U32.AND P1, PT, R0, 0x7fffffa4, PT ;  /* 0x7fffffa40000780c */ /* 0x000fe20003f26070 */
[C---:B------:R-:W-:Y:S01]  /*4a60*/  IMAD.WIDE R168, R139.reuse, 0x4, R16 ;  /* 0x000000048ba87825 */ /* 0x040fe200078e0210 */
[----:B------:R-:W-:Y:S01]  /*4a70*/  IADD3 R0, R146, -0x21, RZ ;  /* 0xffffffdf92007810 */ /* 0x000fe20007ffe0ff */
[----:B------:R2:W-:Y:S02]  /*4a80*/  STL.64 [R1+0x3c8], R170 ;  /* 0x0003c8aa01007387 */ /* 0x0005e40000100a00 */
[----:B------:R-:W-:-:S02]  /*4a90*/  IMAD.WIDE R166, R139, 0x4, R18 ;  /* 0x000000048ba67825 */ /* 0x000fc400078e0212 */
[----:B------:R2:W-:Y:S02]  /*4aa0*/  LDGSTS.E [R150+0x2200], [R170.64], !P0 ;  /* 0x02200000aa967fae */ /* 0x0005e4000c121848 */
[C---:B------:R-:W-:Y:S02]  /*4ab0*/  IMAD.WIDE R154, R141.reuse, 0x4, R20 ;  /* 0x000000048d9a7825 */ /* 0x040fe400078e0214 */
[----:B------:R-:W-:Y:S02]  /*4ac0*/  STL.64 [R1+0x3c0], R168 ;  /* 0x0003c0a801007387 */ /* 0x000fe40000100a00 */
[----:B------:R-:W-:Y:S02]  /*4ad0*/  IMAD.WIDE R152, R141, 0x4, R14 ;  /* 0x000000048d987825 */ /* 0x000fe400078e020e */
[----:B------:R3:W-:Y:S02]  /*4ae0*/  LDGSTS.E [R150+0x2400], [R168.64], !P0 ;  /* 0x02400000a8967fae */ /* 0x0007e4000c121848 */
[----:B------:R-:W-:-:S02]  /*4af0*/  IMAD R139, R252, 0xc, RZ ;  /* 0x0000000cfc8b7824 */ /* 0x000fc400078e02ff */
[C---:B------:R-:W-:Y:S01]  /*4b00*/  IMAD.WIDE R144, R141.reuse, 0x4, R16 ;  /* 0x000000048d907825 */ /* 0x040fe200078e0210 */
[----:B------:R-:W-:Y:S03]  /*4b10*/  STL.64 [R1+0x3b8], R166 ;  /* 0x0003b8a601007387 */ /* 0x000fe60000100a00 */
[----:B------:R-:W-:Y:S01]  /*4b20*/  IMAD.WIDE R142, R141, 0x4, R18 ;  /* 0x000000048d8e7825 */ /* 0x000fe200078e0212 */
[----:B------:R4:W-:Y:S01]  /*4b30*/  LDGSTS.E [R150+0x2600], [R166.64], !P0 ;  /* 0x02600000a6967fae */ /* 0x0009e2000c121848 */
[----:B------:R-:W-:Y:S02]  /*4b40*/  ISETP.GE.U32.AND P0, PT, R0, 0x7fffffa0, PT ;  /* 0x7fffffa00000780c */ /* 0x000fe40003f06070 */
[----:B------:R-:W-:Y:S01]  /*4b50*/  IMAD.SHL.U32 R141, R252, 0x10, RZ ;  /* 0x00000010fc8d7824 */ /* 0x000fe200078e00ff */
[----:B------:R1:W-:Y:S01]  /*4b60*/  STL.64 [R1+0x370], R154 ;  /* 0x0003709a01007387 */ /* 0x0003e20000100a00 */
[----:B------:R-:W-:Y:S01]  /*4b70*/  IADD3 R0, R146, -0x25, RZ ;  /* 0xffffffdb92007810 */ /* 0x000fe20007ffe0ff */
[----:B--2---:R-:W-:-:S02]  /*4b80*/  IMAD R170, R252, 0x3c, RZ ;  /* 0x0000003cfcaa7824 */ /* 0x004fc400078e02ff */
[----:B------:R1:W-:Y:S01]  /*4b90*/  LDGSTS.E [R150+0x4000], [R154.64], !P3 ;  /* 0x040000009a967fae */ /* 0x0003e2000d921848 */
[----:B------:R-:W-:-:S03]  /*4ba0*/  IMAD.WIDE R160, R162, 0x4, R16 ;  /* 0x00000004a2a07825 */ /* 0x000fc600078e0210 */
[----:B------:R2:W-:Y:S01]  /*4bb0*/  STL.64 [R1+0x368], R152 ;  /* 0x0003689801007387 */ /* 0x0005e20000100a00 */
[----:B------:R-:W-:-:S03]  /*4bc0*/  IMAD.WIDE R162, R162, 0x4, R18 ;  /* 0x00000004a2a27825 */ /* 0x000fc600078e0212 */
[----:B------:R2:W-:Y:S01]  /*4bd0*/  LDGSTS.E [R150+0x4200], [R152.64], !P3 ;  /* 0x0420000098967fae */ /* 0x0005e2000d921848 */
[----:B------:R-:W-:-:S03]  /*4be0*/  IMAD.WIDE R164, R170, 0x4, R20 ;  /* 0x00000004aaa47825 */ /* 0x000fc600078e0214 */
[----:B------:R3:W-:Y:S01]  /*4bf0*/  STL.64 [R1+0x360], R144 ;  /* 0x0003609001007387 */ /* 0x0007e20000100a00 */
[----:B-1----:R-:W-:-:S03]  /*4c00*/  IMAD.WIDE R154, R139, 0x4, R20 ;  /* 0x000000048b9a7825 */ /* 0x002fc600078e0214 */
[----:B------:R1:W-:Y:S01]  /*4c10*/  LDGSTS.E [R150+0x4400], [R144.64], !P3 ;  /* 0x0440000090967fae */ /* 0x0003e2000d921848 */
[----:B----4-:R-:W-:-:S03]  /*4c20*/  IMAD.WIDE R166, R170, 0x4, R14 ;  /* 0x00000004aaa67825 */ /* 0x010fc600078e020e */
[----:B------:R4:W-:Y:S01]  /*4c30*/  STL.64 [R1+0x358], R142 ;  /* 0x0003588e01007387 */ /* 0x0009e20000100a00 */
[----:B--2---:R-:W-:-:S03]  /*4c40*/  IMAD.WIDE R152, R139, 0x4, R14 ;  /* 0x000000048b987825 */ /* 0x004fc600078e020e */
[----:B------:R4:W-:Y:S01]  /*4c50*/  LDGSTS.E [R150+0x4600], [R142.64], !P3 ;  /* 0x046000008e967fae */ /* 0x0009e2000d921848 */
[----:B------:R-:W-:Y:S01]  /*4c60*/  ISETP.GE.U32.AND P3, PT, R0, 0x7fffff9c, PT ;  /* 0x7fffff9c0000780c */ /* 0x000fe20003f66070 */
[--C-:B---3--:R-:W-:Y:S01]  /*4c70*/  IMAD.WIDE R168, R170, 0x4, R16.reuse ;  /* 0x00000004aaa87825 */ /* 0x108fe200078e0210 */
[----:B------:R-:W-:Y:S01]  /*4c80*/  IADD3 R0, R146, -0x29, RZ ;  /* 0xffffffd792007810 */ /* 0x000fe20007ffe0ff */
[----:B------:R2:W-:Y:S02]  /*4c90*/  STL.64 [R1+0x310], R154 ;  /* 0x0003109a01007387 */ /* 0x0005e40000100a00 */
[----:B-1----:R-:W-:Y:S02]  /*4ca0*/  IMAD.WIDE R144, R139, 0x4, R16 ;  /* 0x000000048b907825 */ /* 0x002fe400078e0210 */
[----:B------:R2:W-:Y:S02]  /*4cb0*/  LDGSTS.E [R150+0x6000], [R154.64], !P2 ;  /* 0x060000009a967fae */ /* 0x0005e4000d121848 */
[----:B------:R-:W-:-:S02]  /*4cc0*/  IMAD.WIDE R170, R170, 0x4, R18 ;  /* 0x00000004aaaa7825 */ /* 0x000fc400078e0212 */
[----:B------:R1:W-:Y:S02]  /*4cd0*/  STL.64 [R1+0x308], R152 ;  /* 0x0003089801007387 */ /* 0x0003e40000100a00 */
[----:B----4-:R-:W-:Y:S02]  /*4ce0*/  IMAD.WIDE R142, R139, 0x4, R18 ;  /* 0x000000048b8e7825 */ /* 0x010fe400078e0212 */
[----:B------:R1:W-:Y:S02]  /*4cf0*/  LDGSTS.E [R150+0x6200], [R152.64], !P2 ;  /* 0x0620000098967fae */ /* 0x0003e4000d121848 */
[C---:B------:R-:W-:Y:S02]  /*4d00*/  IMAD R139, R252.reuse, 0x14, RZ ;  /* 0x00000014fc8b7824 */ /* 0x040fe400078e02ff */
[C-C-:B--2---:R-:W-:Y:S01]  /*4d10*/  IMAD.WIDE R154, R141.reuse, 0x4, R20.reuse ;  /* 0x000000048d9a7825 */ /* 0x144fe200078e0214 */
[----:B------:R2:W-:Y:S03]  /*4d20*/  STL.64 [R1+0x300], R144 ;  /* 0x0003009001007387 */ /* 0x0005e60000100a00 */
[C---:B------:R-:W-:Y:S01]  /*4d30*/  IMAD.WIDE R178, R252.reuse, 0x4, R20 ;  /* 0x00000004fcb27825 */ /* 0x040fe200078e0214 */
[----:B------:R2:W-:Y:S03]  /*4d40*/  LDGSTS.E [R150+0x6400], [R144.64], !P2 ;  /* 0x0640000090967fae */ /* 0x0005e6000d121848 */
[--C-:B-1----:R-:W-:Y:S01]  /*4d50*/  IMAD.WIDE R152, R141, 0x4, R14.reuse ;  /* 0x000000048d987825 */ /* 0x102fe200078e020e */
[----:B------:R1:W-:Y:S03]  /*4d60*/  STL.64 [R1+0x2f8], R142 ;  /* 0x0002f88e01007387 */ /* 0x0003e60000100a00 */
[----:B------:R-:W-:Y:S01]  /*4d70*/  IMAD.WIDE R176, R252, 0x4, R14 ;  /* 0x00000004fcb07825 */ /* 0x000fe200078e020e */
[----:B------:R1:W-:Y:S01]  /*4d80*/  LDGSTS.E [R150+0x6600], [R142.64], !P2 ;  /* 0x066000008e967fae */ /* 0x0003e2000d121848 */
[----:B------:R-:W-:-:S02]  /*4d90*/  ISETP.GE.U32.AND P2, PT, R0, 0x7fffff98, PT ;  /* 0x7fffff980000780c */ /* 0x000fc40003f46070 */
[----:B------:R-:W-:Y:S01]  /*4da0*/  IADD3 R0, R146, -0x2d, RZ ;  /* 0xffffffd392007810 */ /* 0x000fe20007ffe0ff */
[C-C-:B--2---:R-:W-:Y:S01]  /*4db0*/  IMAD.WIDE R144, R141.reuse, 0x4, R16.reuse ;  /* 0x000000048d907825 */ /* 0x144fe200078e0210 */
[----:B------:R2:W-:Y:S03]  /*4dc0*/  STL.64 [R1+0x2b0], R154 ;  /* 0x0002b09a01007387 */ /* 0x0005e60000100a00 */
[C---:B------:R-:W-:Y:S01]  /*4dd0*/  IMAD.WIDE R174, R252.reuse, 0x4, R16 ;  /* 0x00000004fcae7825 */ /* 0x040fe200078e0210 */
[----:B------:R2:W-:Y:S03]  /*4de0*/  LDGSTS.E [R150+0x8000], [R154.64], !P4 ;  /* 0x080000009a967fae */ /* 0x0005e6000e121848 */
[----:B-1----:R-:W-:Y:S01]  /*4df0*/  IMAD.WIDE R142, R141, 0x4, R18 ;  /* 0x000000048d8e7825 */ /* 0x002fe200078e0212 */
[----:B------:R1:W-:Y:S03]  /*4e00*/  STL.64 [R1+0x2a8], R152 ;  /* 0x0002a89801007387 */ /* 0x0003e60000100a00 */
[----:B------:R-:W-:Y:S01]  /*4e10*/  IMAD R141, R252, 0x18, RZ ;  /* 0x00000018fc8d7824 */ /* 0x000fe200078e02ff */
[----:B------:R1:W-:Y:S01]  /*4e20*/  LDGSTS.E [R150+0x8200], [R152.64], !P4 ;  /* 0x0820000098967fae */ /* 0x0003e2000e121848 */
[----:B------:R-:W-:-:S03]  /*4e30*/  IMAD.WIDE R180, R186, 0x4, R20 ;  /* 0x00000004bab47825 */ /* 0x000fc600078e0214 */
[----:B------:R3:W-:Y:S01]  /*4e40*/  STL.64 [R1+0x2a0], R144 ;  /* 0x0002a09001007387 */ /* 0x0007e20000100a00 */
[----:B--2---:R-:W-:-:S03]  /*4e50*/  IMAD.WIDE R154, R139, 0x4, R20 ;  /* 0x000000048b9a7825 */ /* 0x004fc600078e0214 */
[----:B------:R3:W-:Y:S01]  /*4e60*/  LDGSTS.E [R150+0x8400], [R144.64], !P4 ;  /* 0x0840000090967fae */ /* 0x0007e2000e121848 */
[----:B------:R-:W-:-:S03]  /*4e70*/  IMAD.WIDE R182, R186, 0x4, R14 ;  /* 0x00000004bab67825 */ /* 0x000fc600078e020e */
[----:B------:R2:W-:Y:S01]  /*4e80*/  STL.64 [R1+0x298], R142 ;  /* 0x0002988e01007387 */ /* 0x0005e20000100a00 */
[----:B-1----:R-:W-:-:S03]  /*4e90*/  IMAD.WIDE R152, R139, 0x4, R14 ;  /* 0x000000048b987825 */ /* 0x002fc600078e020e */
[----:B------:R2:W-:Y:S01]  /*4ea0*/  LDGSTS.E [R150+0x8600], [R142.64], !P4 ;  /* 0x086000008e967fae */ /* 0x0005e2000e121848 */
[----:B------:R-:W-:Y:S01]  /*4eb0*/  ISETP.GE.U32.AND P4, PT, R0, 0x7fffff94, PT ;  /* 0x7fffff940000780c */ /* 0x000fe20003f86070 */
[--C-:B------:R-:W-:Y:S01]  /*4ec0*/  IMAD.WIDE R184, R186, 0x4, R16.reuse ;  /* 0x00000004bab87825 */ /* 0x100fe200078e0210 */
[----:B------:R-:W-:Y:S01]  /*4ed0*/  IADD3 R0, R146, -0x31, RZ ;  /* 0xffffffcf92007810 */ /* 0x000fe20007ffe0ff */
[----:B------:R1:W-:Y:S02]  /*4ee0*/  STL.64 [R1+0x250], R154 ;  /* 0x0002509a01007387 */ /* 0x0003e40000100a00 */
[----:B---3--:R-:W-:Y:S02]  /*4ef0*/  IMAD.WIDE R144, R139, 0x4, R16 ;  /* 0x000000048b907825 */ /* 0x008fe400078e0210 */
[----:B------:R1:W-:Y:S02]  /*4f00*/  LDGSTS.E [R150+0xa000], [R154.64], !P5 ;  /* 0x0a0000009a967fae */ /* 0x0003e4000e921848 */
[----:B------:R-:W-:-:S02]  /*4f10*/  IMAD.WIDE R186, R186, 0x4, R18 ;  /* 0x00000004baba7825 */ /* 0x000fc400078e0212 */
[----:B------:R3:W-:Y:S02]  /*4f20*/  STL.64 [R1+0x248], R152 ;  /* 0x0002489801007387 */ /* 0x0007e40000100a00 */
[----:B--2---:R-:W-:Y:S02]  /*4f30*/  IMAD.WIDE R142, R139, 0x4, R18 ;  /* 0x000000048b8e7825 */ /* 0x004fe400078e0212 */
[----:B------:R3:W-:Y:S02]  /*4f40*/  LDGSTS.E [R150+0xa200], [R152.64], !P5 ;  /* 0x0a20000098967fae */ /* 0x0007e4000e921848 */
[----:B------:R-:W-:Y:S02]  /*4f50*/  IMAD R139, R252, 0x1c, RZ ;  /* 0x0000001cfc8b7824 */ /* 0x000fe400078e02ff */
[C-C-:B-1----:R-:W-:Y:S01]  /*4f60*/  IMAD.WIDE R154, R141.reuse, 0x4, R20.reuse ;  /* 0x000000048d9a7825 */ /* 0x142fe200078e0214 */
[----:B------:R1:W-:Y:S03]  /*4f70*/  STL.64 [R1+0x240], R144 ;  /* 0x0002409001007387 */ /* 0x0003e60000100a00 */
[C---:B------:R-:W-:Y:S01]  /*4f80*/  IMAD.WIDE R188, R194.reuse, 0x4, R20 ;  /* 0x00000004c2bc7825 */ /* 0x040fe200078e0214 */
[----:B------:R1:W-:Y:S03]  /*4f90*/  LDGSTS.E [R150+0xa400], [R144.64], !P5 ;  /* 0x0a40000090967fae */ /* 0x0003e6000e921848 */
[--C-:B---3--:R-:W-:Y:S01]  /*4fa0*/  IMAD.WIDE R152, R141, 0x4, R14.reuse ;  /* 0x000000048d987825 */ /* 0x108fe200078e020e */
[----:B------:R2:W-:Y:S03]  /*4fb0*/  STL.64 [R1+0x238], R142 ;  /* 0x0002388e01007387 */ /* 0x0005e60000100a00 */
[----:B------:R-:W-:Y:S01]  /*4fc0*/  IMAD.WIDE R190, R194, 0x4, R14 ;  /* 0x00000004c2be7825 */ /* 0x000fe200078e020e */
[----:B------:R2:W-:Y:S01]  /*4fd0*/  LDGSTS.E [R150+0xa600], [R142.64], !P5 ;  /* 0x0a6000008e967fae */ /* 0x0005e2000e921848 */
[----:B------:R-:W-:-:S02]  /*4fe0*/  ISETP.GE.U32.AND P5, PT, R0, 0x7fffff90, PT ;  /* 0x7fffff900000780c */ /* 0x000fc40003fa6070 */
[----:B------:R-:W-:Y:S01]  /*4ff0*/  IADD3 R0, R146, -0x35, RZ ;  /* 0xffffffcb92007810 */ /* 0x000fe20007ffe0ff */
[C-C-:B-1----:R-:W-:Y:S01]  /*5000*/  IMAD.WIDE R144, R141.reuse, 0x4, R16.reuse ;  /* 0x000000048d907825 */ /* 0x142fe200078e0210 */
[----:B------:R1:W-:Y:S03]  /*5010*/  STL.64 [R1+0x1f0], R154 ;  /* 0x0001f09a01007387 */ /* 0x0003e60000100a00 */
[----:B------:R-:W-:Y:S01]  /*5020*/  IMAD.WIDE R192, R194, 0x4, R16 ;  /* 0x00000004c2c07825 */ /* 0x000fe200078e0210 */
[----:B------:R1:W-:Y:S03]  /*5030*/  LDGSTS.E [R150+0xc000], [R154.64], !P6 ;  /* 0x0c0000009a967fae */ /* 0x0003e6000f121848 */
[--C-:B--2---:R-:W-:Y:S01]  /*5040*/  IMAD.WIDE R142, R141, 0x4, R18.reuse ;  /* 0x000000048d8e7825 */ /* 0x104fe200078e0212 */
[----:B------:R2:W-:Y:S03]  /*5050*/  STL.64 [R1+0x1e8], R152 ;  /* 0x0001e89801007387 */ /* 0x0005e60000100a00 */
[----:B------:R-:W-:Y:S01]  /*5060*/  IMAD.SHL.U32 R141, R252, 0x20, RZ ;  /* 0x00000020fc8d7824 */ /* 0x000fe200078e00ff */
[----:B------:R2:W-:Y:S01]  /*5070*/  LDGSTS.E [R150+0xc200], [R152.64], !P6 ;  /* 0x0c20000098967fae */ /* 0x0005e2000f121848 */
[----:B------:R-:W-:-:S03]  /*5080*/  IMAD.WIDE R194, R194, 0x4, R18 ;  /* 0x00000004c2c27825 */ /* 0x000fc600078e0212 */
[----:B------:R3:W-:Y:S01]  /*5090*/  STL.64 [R1+0x1e0], R144 ;  /* 0x0001e09001007387 */ /* 0x0007e20000100a00 */
[----:B-1----:R-:W-:-:S03]  /*50a0*/  IMAD.WIDE R154, R139, 0x4, R20 ;  /* 0x000000048b9a7825 */ /* 0x002fc600078e0214 */
[----:B------:R3:W-:Y:S01]  /*50b0*/  LDGSTS.E [R150+0xc400], [R144.64], !P6 ;  /* 0x0c40000090967fae */ /* 0x0007e2000f121848 */
[----:B------:R-:W-:-:S03]  /*50c0*/  IMAD.WIDE R196, R202, 0x4, R20 ;  /* 0x00000004cac47825 */ /* 0x000fc600078e0214 */
[----:B------:R1:W-:Y:S01]  /*50d0*/  STL.64 [R1+0x1d8], R142 ;  /* 0x0001d88e01007387 */ /* 0x0003e20000100a00 */
[----:B--2---:R-:W-:-:S03]  /*50e0*/  IMAD.WIDE R152, R139, 0x4, R14 ;  /* 0x000000048b987825 */ /* 0x004fc600078e020e */
[----:B------:R1:W-:Y:S01]  /*50f0*/  LDGSTS.E [R150+0xc600], [R142.64], !P6 ;  /* 0x0c6000008e967fae */ /* 0x0003e2000f121848 */
[----:B------:R-:W-:Y:S01]  /*5100*/  ISETP.GE.U32.AND P6, PT, R0, 0x7fffff8c, PT ;  /* 0x7fffff8c0000780c */ /* 0x000fe20003fc6070 */
[----:B------:R-:W-:Y:S01]  /*5110*/  IMAD.WIDE R198, R202, 0x4, R14 ;  /* 0x00000004cac67825 */ /* 0x000fe200078e020e */
[----:B------:R-:W-:Y:S01]  /*5120*/  IADD3 R0, R146, -0x39, RZ ;  /* 0xffffffc792007810 */ /* 0x000fe20007ffe0ff */
[----:B------:R2:W-:Y:S02]  /*5130*/  STL.64 [R1+0x190], R154 ;  /* 0x0001909a01007387 */ /* 0x0005e40000100a00 */
[--C-:B---3--:R-:W-:Y:S02]  /*5140*/  IMAD.WIDE R144, R139, 0x4, R16.reuse ;  /* 0x000000048b907825 */ /* 0x108fe400078e0210 */
[----:B------:R2:W-:Y:S02]  /*5150*/  LDGSTS.E [R150+0xe000], [R154.64], !P1 ;  /* 0x0e0000009a967fae */ /* 0x0005e4000c921848 */
[----:B------:R-:W-:-:S02]  /*5160*/  IMAD.WIDE R200, R202, 0x4, R16 ;  /* 0x00000004cac87825 */ /* 0x000fc400078e0210 */
[----:B------:R3:W-:Y:S02]  /*5170*/  STL.64 [R1+0x188], R152 ;  /* 0x0001889801007387 */ /* 0x0007e40000100a00 */
[----:B-1----:R-:W-:Y:S02]  /*5180*/  IMAD.WIDE R142, R139, 0x4, R18 ;  /* 0x000000048b8e7825 */ /* 0x002fe400078e0212 */
[----:B------:R3:W-:Y:S02]  /*5190*/  LDGSTS.E [R150+0xe200], [R152.64], !P1 ;  /* 0x0e20000098967fae */ /* 0x0007e4000c921848 */
[----:B------:R-:W-:Y:S02]  /*51a0*/  IMAD R139, R252, 0x24, RZ ;  /* 0x00000024fc8b7824 */ /* 0x000fe400078e02ff */
[C---:B--2---:R-:W-:Y:S01]  /*51b0*/  IMAD.WIDE R154, R141.reuse, 0x4, R20 ;  /* 0x000000048d9a7825 */ /* 0x044fe200078e0214 */
[----:B------:R1:W-:Y:S03]  /*51c0*/  STL.64 [R1+0x180], R144 ;  /* 0x0001809001007387 */ /* 0x0003e60000100a00 */
[----:B------:R-:W-:Y:S01]  /*51d0*/  IMAD.WIDE R202, R202, 0x4, R18 ;  /* 0x00000004caca7825 */ /* 0x000fe200078e0212 */
[----:B------:R1:W-:Y:S03]  /*51e0*/  LDGSTS.E [R150+0xe400], [R144.64], !P1 ;  /* 0x0e40000090967fae */ /* 0x0003e6000c921848 */
[----:B---3--:R-:W-:Y:S01]  /*51f0*/  IMAD.WIDE R152, R141, 0x4, R14 ;  /* 0x000000048d987825 */ /* 0x008fe200078e020e */
[----:B------:R2:W-:Y:S03]  /*5200*/  STL.64 [R1+0x178], R142 ;  /* 0x0001788e01007387 */ /* 0x0005e60000100a00 */
[----:B------:R-:W-:Y:S01]  /*5210*/  IMAD.WIDE R204, R210, 0x4, R20 ;  /* 0x00000004d2cc7825 */ /* 0x000fe200078e0214 */
[----:B------:R2:W-:Y:S01]  /*5220*/  LDGSTS.E [R150+0xe600], [R142.64], !P1 ;  /* 0x0e6000008e967fae */ /* 0x0005e2000c921848 */
[----:B------:R-:W-:-:S02]  /*5230*/  ISETP.GE.U32.AND P1, PT, R0, 0x7fffff88, PT ;  /* 0x7fffff880000780c */ /* 0x000fc40003f26070 */
[----:B------:R-:W-:Y:S01]  /*5240*/  IADD3 R0, R146, -0x3d, RZ ;  /* 0xffffffc392007810 */ /* 0x000fe20007ffe0ff */
[C---:B-1----:R-:W-:Y:S01]  /*5250*/  IMAD.WIDE R144, R141.reuse, 0x4, R16 ;  /* 0x000000048d907825 */ /* 0x042fe200078e0210 */
[----:B------:R1:W-:Y:S03]  /*5260*/  STL.64 [R1+0x130], R154 ;  /* 0x0001309a01007387 */ /* 0x0003e60000100a00 */
[----:B------:R-:W-:Y:S01]  /*5270*/  IMAD.WIDE R206, R210, 0x4, R14 ;  /* 0x00000004d2ce7825 */ /* 0x000fe200078e020e */
[----:B------:R1:W-:Y:S03]  /*5280*/  LDGSTS.E [R150+0x10000], [R154.64], !P0 ;  /* 0x100000009a967fae */ /* 0x0003e6000c121848 */
[----:B--2---:R-:W-:Y:S01]  /*5290*/  IMAD.WIDE R142, R141, 0x4, R18 ;  /* 0x000000048d8e7825 */ /* 0x004fe200078e0212 */
[----:B------:R2:W-:Y:S03]  /*52a0*/  STL.64 [R1+0x128], R152 ;  /* 0x0001289801007387 */ /* 0x0005e60000100a00 */
[----:B------:R-:W-:Y:S01]  /*52b0*/  IMAD R141, R252, 0x28, RZ ;  /* 0x00000028fc8d7824 */ /* 0x000fe200078e02ff */
        /* <DEDUP_REMOVED lines=22> */
[C-C-:B------:R-:W-:Y:S01]  /*5420*/  IMAD.WIDE R222, R226.reuse, 0x4, R14.reuse ;  /* 0x00000004e2de7825 */ /* 0x140fe200078e020e */
        /* <DEDUP_REMOVED lines=9> */
[--C-:B------:R-:W-:Y:S01]  /*54c0*/  IMAD.WIDE R226, R226, 0x4, R18.reuse ;  /* 0x00000004e2e27825 */ /* 0x100fe200078e0212 */
[----:B------:R1:W-:Y:S03]  /*54d0*/  LDGSTS.E [R150+0x14000], [R154.64], !P2 ;  /* 0x140000009a967fae */ /* 0x0003e6000d121848 */
[----:B--2---:R-:W-:Y:S01]  /*54e0*/  IMAD.WIDE R142, R141, 0x4, R18 ;  /* 0x000000048d8e7825 */ /* 0x004fe200078e0212 */
[----:B------:R2:W-:Y:S03]  /*54f0*/  STL.64 [R1+0x68], R152 ;  /* 0x0000689801007387 */ /* 0x0005e60000100a00 */
[----:B------:R-:W-:Y:S01]  /*5500*/  IMAD.WIDE R140, R139, 0x4, R16 ;  /* 0x000000048b8c7825 */ /* 0x000fe200078e0210 */
[----:B------:R2:W-:Y:S03]  /*5510*/  LDGSTS.E [R150+0x14200], [R152.64], !P2 ;  /* 0x1420000098967fae */ /* 0x0005e6000d121848 */
[----:B------:R-:W-:Y:S01]  /*5520*/  IMAD.WIDE R228, R234, 0x4, R20 ;  /* 0x00000004eae47825 */ /* 0x000fe200078e0214 */
[----:B------:R3:W-:Y:S03]  /*5530*/  STL.64 [R1+0x60], R144 ;  /* 0x0000609001007387 */ /* 0x0007e60000100a00 */
[----:B-1----:R-:W-:Y:S01]  /*5540*/  IMAD R155, R252, 0x34, RZ ;  /* 0x00000034fc9b7824 */ /* 0x002fe200078e02ff */
[----:B------:R3:W-:Y:S01]  /*5550*/  LDGSTS.E [R150+0x14400], [R144.64], !P2 ;  /* 0x1440000090967fae */ /* 0x0007e2000d121848 */
[----:B------:R-:W-:-:S03]  /*5560*/  IMAD.WIDE R230, R234, 0x4, R14 ;  /* 0x00000004eae67825 */ /* 0x000fc600078e020e */
[----:B------:R1:W-:Y:S01]  /*5570*/  STL.64 [R1+0x58], R142 ;  /* 0x0000588e01007387 */ /* 0x0003e20000100a00 */
[----:B--2---:R-:W-:-:S03]  /*5580*/  IMAD.WIDE R152, R155, 0x4, R16 ;  /* 0x000000049b987825 */ /* 0x004fc600078e0210 */
[----:B------:R1:W-:Y:S01]  /*5590*/  LDGSTS.E [R150+0x14600], [R142.64], !P2 ;  /* 0x146000008e967fae */ /* 0x0003e2000d121848 */
[----:B------:R-:W-:Y:S01]  /*55a0*/  ISETP.GE.U32.AND P2, PT, R0, 0x7fffffbb, PT ;  /* 0x7fffffbb0000780c */ /* 0x000fe20003f46070 */
[----:B------:R-:W-:Y:S01]  /*55b0*/  IMAD.WIDE R232, R234, 0x4, R16 ;  /* 0x00000004eae87825 */ /* 0x000fe200078e0210 */
[----:B------:R-:W-:-:S03]  /*55c0*/  IADD3 R0, R146, -0xa, RZ ;  /* 0xfffffff692007810 */ /* 0x000fc60007ffe0ff */
[----:B---3--:R-:W-:-:S04]  /*55d0*/  IMAD.WIDE R144, R139, 0x4, R20 ;  /* 0x000000048b907825 */ /* 0x008fc800078e0214 */
[----:B------:R-:W-:Y:S01]  /*55e0*/  IMAD.WIDE R234, R234, 0x4, R18 ;  /* 0x00000004eaea7825 */ /* 0x000fe200078e0212 */
[----:B------:R2:W-:Y:S03]  /*55f0*/  STL.64 [R1+0x10], R144 ;  /* 0x0000109001007387 */ /* 0x0005e60000100a00 */
[C---:B-1----:R-:W-:Y:S01]  /*5600*/  IMAD.WIDE R142, R139.reuse, 0x4, R14 ;  /* 0x000000048b8e7825 */ /* 0x042fe200078e020e */
[----:B------:R2:W-:Y:S03]  /*5610*/  LDGSTS.E [R150+0x16000], [R144.64], !P4 ;  /* 0x1600000090967fae */ /* 0x0005e6000e121848 */
[----:B------:R-:W-:Y:S01]  /*5620*/  IMAD.WIDE R138, R139, 0x4, R18 ;  /* 0x000000048b8a7825 */ /* 0x000fe200078e0212 */
[----:B------:R1:W-:Y:S03]  /*5630*/  STL.64 [R1+0x8], R142 ;  /* 0x0000088e01007387 */ /* 0x0003e60000100a00 */
[C---:B------:R-:W-:Y:S01]  /*5640*/  IMAD.WIDE R236, R242.reuse, 0x4, R20 ;  /* 0x00000004f2ec7825 */ /* 0x040fe200078e0214 */
[----:B------:R1:W-:Y:S03]  /*5650*/  LDGSTS.E [R150+0x16200], [R142.64], !P4 ;  /* 0x162000008e967fae */ /* 0x0003e6000e121848 */
[C---:B------:R-:W-:Y:S01]  /*5660*/  IMAD.WIDE R238, R242.reuse, 0x4, R14 ;  /* 0x00000004f2ee7825 */ /* 0x040fe200078e020e */
[----:B------:R3:W-:Y:S03]  /*5670*/  STL.64 [R1], R140 ;  /* 0x0000008c01007387 */ /* 0x0007e60000100a00 */
[--C-:B--2---:R-:W-:Y:S01]  /*5680*/  IMAD.WIDE R144, R147, 0x4, R16.reuse ;  /* 0x0000000493907825 */ /* 0x104fe200078e0210 */
[----:B------:R3:W-:Y:S03]  /*5690*/  LDGSTS.E [R150+0x16400], [R140.64], !P4 ;  /* 0x164000008c967fae */ /* 0x0007e6000e121848 */
[----:B------:R-:W-:Y:S01]  /*56a0*/  IMAD.WIDE R240, R242, 0x4, R16 ;  /* 0x00000004f2f07825 */ /* 0x000fe200078e0210 */
[----:B------:R2:W-:Y:S01]  /*56b0*/  LDGSTS.E [R150+0x16600], [R138.64], !P4 ;  /* 0x166000008a967fae */ /* 0x0005e2000e121848 */
[----:B------:R-:W-:-:S02]  /*56c0*/  ISETP.GE.U32.AND P4, PT, R0, 0x7fffffb7, PT ;  /* 0x7fffffb70000780c */ /* 0x000fc40003f86070 */
[----:B-1----:R-:W-:Y:S01]  /*56d0*/  IMAD.WIDE R142, R147, 0x4, R14 ;  /* 0x00000004938e7825 */ /* 0x002fe200078e020e */
[----:B------:R2:W-:Y:S03]  /*56e0*/  STL.64 [R1+0x1540], R138 ;  /* 0x0015408a01007387 */ /* 0x0005e60000100a00 */
[----:B------:R-:W-:-:S04]  /*56f0*/  IMAD.WIDE R242, R242, 0x4, R18 ;  /* 0x00000004f2f27825 */ /* 0x000fc800078e0212 */
[----:B---3--:R-:W-:-:S04]  /*5700*/  IMAD.WIDE R140, R147, 0x4, R20 ;  /* 0x00000004938c7825 */ /* 0x008fc800078e0214 */
[----:B------:R-:W-:Y:S01]  /*5710*/  IMAD.WIDE R146, R147, 0x4, R18 ;  /* 0x0000000493927825 */ /* 0x000fe200078e0212 */
[----:B------:R1:W-:Y:S03]  /*5720*/  LDGSTS.E [R150+0x18000], [R140.64], !P5 ;  /* 0x180000008c967fae */ /* 0x0003e6000e921848 */
[----:B--2---:R-:W-:Y:S01]  /*5730*/  IMAD.MOV.U32 R138, RZ, RZ, c[0x0][0x180] ;  /* 0x00006000ff8a7624 */ /* 0x004fe200078e00ff */
[----:B------:R1:W-:Y:S01]  /*5740*/  STL.64 [R1+0x1548], R140 ;  /* 0x0015488c01007387 */ /* 0x0003e20000100a00 */
[----:B------:R-:W-:-:S03]  /*5750*/  IMAD.WIDE R244, R250, 0x4, R20 ;  /* 0x00000004faf47825 */ /* 0x000fc600078e0214 */
[----:B------:R2:W-:Y:S01]  /*5760*/  LDGSTS.E [R150+0x18200], [R142.64], !P5 ;  /* 0x182000008e967fae */ /* 0x0005e2000e921848 */
[----:B------:R-:W-:Y:S01]  /*5770*/  IADD3 R0, R138, -0xe, RZ ;  /* 0xfffffff28a007810 */ /* 0x000fe20007ffe0ff */
[----:B------:R-:W-:Y:S01]  /*5780*/  IMAD.WIDE R246, R250, 0x4, R14 ;  /* 0x00000004faf67825 */ /* 0x000fe200078e020e */
[C---:B------:R-:W-:Y:S01]  /*5790*/  IADD3 R172, R138.reuse, -0x1e, RZ ;  /* 0xffffffe28aac7810 */ /* 0x040fe20007ffe0ff */
[----:B------:R3:W-:Y:S01]  /*57a0*/  STL.64 [R1+0x1550], R142 ;  /* 0x0015508e01007387 */ /* 0x0007e20000100a00 */
[----:B------:R-:W-:Y:S01]  /*57b0*/  IADD3 R212, R138, -0x1b, RZ ;  /* 0xffffffe58ad47810 */ /* 0x000fe20007ffe0ff */
[----:B------:R-:W-:Y:S02]  /*57c0*/  IMAD.WIDE R248, R250, 0x4, R16 ;  /* 0x00000004faf87825 */ /* 0x000fe400078e0210 */
[----:B------:R-:W-:Y:S02]  /*57d0*/  STL.64 [R1+0x1558], R144 ;  /* 0x0015589001007387 */ /* 0x000fe40000100a00 */
[----:B-1----:R-:W-:-:S02]  /*57e0*/  IMAD.WIDE R140, R252, 0x4, R18 ;  /* 0x00000004fc8c7825 */ /* 0x002fc400078e0212 */
[----:B------:R-:W-:Y:S02]  /*57f0*/  STL.64 [R1+0x1538], R146 ;  /* 0x0015389201007387 */ /* 0x000fe40000100a00 */
[----:B--2---:R-:W-:Y:S01]  /*5800*/  IMAD.WIDE R150, R155, 0x4, R14 ;  /* 0x000000049b967825 */ /* 0x004fe200078e020e */
[----:B---3--:R-:W-:-:S03]  /*5810*/  SHF.L.U32 R143, R148, 0x2, RZ ;  /* 0x00000002948f7819 */ /* 0x008fc600000006ff */
[----:B------:R-:W-:Y:S01]  /*5820*/  IMAD.WIDE R148, R155, 0x4, R20 ;  /* 0x000000049b947825 */ /* 0x000fe200078e0214 */
[----:B------:R-:W-:Y:S01]  /*5830*/  LOP3.LUT R139, R143, 0x20, RZ, 0x3c, !PT ;  /* 0x000000208f8b7812 */ /* 0x000fe200078e3cff */
[----:B------:R1:W-:Y:S02]  /*5840*/  LDGSTS.E [R143+0x18400], [R144.64], !P5 ;  /* 0x18400000908f7fae */ /* 0x0003e4000e921848 */
[--C-:B------:R-:W-:Y:S01]  /*5850*/  IMAD.WIDE R154, R155, 0x4, R18.reuse ;  /* 0x000000049b9a7825 */ /* 0x100fe200078e0212 */
[----:B------:R-:W-:Y:S01]  /*5860*/  LOP3.LUT R142, R143, 0x40, RZ, 0x3c, !PT ;  /* 0x000000408f8e7812 */ /* 0x000fe200078e3cff */
[----:B------:R2:W-:Y:S01]  /*5870*/  LDGSTS.E [R143+0x18600], [R146.64], !P5 ;  /* 0x18600000928f7fae */ /* 0x0005e2000e921848 */
[----:B------:R-:W-:Y:S01]  /*5880*/  ISETP.GE.U32.AND P5, PT, R0, 0x7fffffb3, PT ;  /* 0x7fffffb30000780c */ /* 0x000fe20003fa6070 */
[----:B------:R-:W-:Y:S01]  /*5890*/  IMAD.WIDE R250, R250, 0x4, R18 ;  /* 0x00000004fafa7825 */ /* 0x000fe200078e0212 */
[----:B------:R-:W-:Y:S01]  /*58a0*/  IADD3 R0, R138, -0x12, RZ ;  /* 0xffffffee8a007810 */ /* 0x000fe20007ffe0ff */
[----:B------:R3:W-:Y:S04]  /*58b0*/  LDGSTS.E [R143+0x1a000], [R148.64], !P6 ;  /* 0x1a000000948f7fae */ /* 0x0007e8000f121848 */
[----:B------:R4:W-:Y:S04]  /*58c0*/  LDGSTS.E [R143+0x1a200], [R150.64], !P6 ;  /* 0x1a200000968f7fae */ /* 0x0009e8000f121848 */
[----:B------:R1:W-:Y:S04]  /*58d0*/  LDGSTS.E [R143+0x1a400], [R152.64], !P6 ;  /* 0x1a400000988f7fae */ /* 0x0003e8000f121848 */
[----:B------:R1:W-:Y:S01]  /*58e0*/  LDGSTS.E [R143+0x1a600], [R154.64], !P6 ;  /* 0x1a6000009a8f7fae */ /* 0x0003e2000f121848 */
[----:B------:R-:W-:-:S02]  /*58f0*/  ISETP.GE.U32.AND P6, PT, R0, 0x7fffffaf, PT ;  /* 0x7fffffaf0000780c */ /* 0x000fc40003fc6070 */
[----:B------:R-:W-:Y:S01]  /*5900*/  IADD3 R0, R138, -0x16, RZ ;  /* 0xffffffea8a007810 */ /* 0x000fe20007ffe0ff */
[----:B------:R1:W-:Y:S04]  /*5910*/  LDGSTS.E [R143+0x1c000], [R156.64], !P1 ;  /* 0x1c0000009c8f7fae */ /* 0x0003e8000c921848 */
[----:B------:R1:W-:Y:S04]  /*5920*/  LDGSTS.E [R143+0x1c200], [R158.64], !P1 ;  /* 0x1c2000009e8f7fae */ /* 0x0003e8000c921848 */
[----:B------:R1:W-:Y:S04]  /*5930*/  LDGSTS.E [R143+0x1c400], [R160.64], !P1 ;  /* 0x1c400000a08f7fae */ /* 0x0003e8000c921848 */
[----:B------:R1:W-:Y:S01]  /*5940*/  LDGSTS.E [R143+0x1c600], [R162.64], !P1 ;  /* 0x1c600000a28f7fae */ /* 0x0003e2000c921848 */
[----:B------:R-:W-:-:S02]  /*5950*/  ISETP.GE.U32.AND P1, PT, R0, 0x7fffffab, PT ;  /* 0x7fffffab0000780c */ /* 0x000fc40003f26070 */
[----:B------:R-:W-:Y:S01]  /*5960*/  IADD3 R0, R138, -0x1a, RZ ;  /* 0xffffffe68a007810 */ /* 0x000fe20007ffe0ff */
[----:B------:R3:W-:Y:S04]  /*5970*/  STL.64 [R1+0x1530], R148 ;  /* 0x0015309401007387 */ /* 0x0007e80000100a00 */
[----:B------:R1:W-:Y:S04]  /*5980*/  LDGSTS.E [R143+0x1e000], [R164.64], !P0 ;  /* 0x1e000000a48f7fae */ /* 0x0003e8000c121848 */
[----:B------:R-:W-:Y:S04]  /*5990*/  STL.64 [R1+0x1560], R150 ;  /* 0x0015609601007387 */ /* 0x000fe80000100a00 */
[----:B------:R1:W-:Y:S04]  /*59a0*/  LDGSTS.E [R143+0x1e200], [R166.64], !P0 ;  /* 0x1e200000a68f7fae */ /* 0x0003e8000c121848 */
[----:B------:R-:W-:Y:S04]  /*59b0*/  STL.64 [R1+0x1568], R152 ;  /* 0x0015689801007387 */ /* 0x000fe80000100a00 */
[----:B------:R1:W-:Y:S04]  /*59c0*/  LDGSTS.E [R143+0x1e400], [R168.64], !P0 ;  /* 0x1e400000a88f7fae */ /* 0x0003e8000c121848 */
[----:B------:R-:W-:Y:S04]  /*59d0*/  STL.64 [R1+0x1570], R154 ;  /* 0x0015709a01007387 */ /* 0x000fe80000100a00 */
[----:B------:R1:W-:Y:S01]  /*59e0*/  LDGSTS.E [R143+0x1e600], [R170.64], !P0 ;  /* 0x1e600000aa8f7fae */ /* 0x0003e2000c121848 */
[----:B------:R-:W-:Y:S01]  /*59f0*/  ISETP.GE.U32.AND P0, PT, R0, 0x7fffffa7, PT ;  /* 0x7fffffa70000780c */ /* 0x000fe20003f06070 */
[----:B------:R-:W-:-:S02]  /*5a00*/  IMAD R0, R252, 0x5, RZ ;  /* 0x00000005fc007824 */ /* 0x000fc400078e02ff */
[----:B------:R-:W-:Y:S02]  /*5a10*/  STL.64 [R1+0x1578], R156 ;  /* 0x0015789c01007387 */ /* 0x000fe40000100a00 */
[C---:B---3--:R-:W-:Y:S02]  /*5a20*/  IMAD.WIDE R148, R0.reuse, 0x4, R20 ;  /* 0x0000000400947825 */ /* 0x048fe400078e0214 */
[----:B------:R-:W-:Y:S02]  /*5a30*/  STL.64 [R1+0x1580], R158 ;  /* 0x0015809e01007387 */ /* 0x000fe40000100a00 */
[C---:B--2---:R-:W-:Y:S02]  /*5a40*/  IMAD.WIDE R146, R0.reuse, 0x4, R14 ;  /* 0x0000000400927825 */ /* 0x044fe400078e020e */
[----:B------:R-:W-:Y:S02]  /*5a50*/  STL.64 [R1+0x1588], R160 ;  /* 0x001588a001007387 */ /* 0x000fe40000100a00 */
[----:B-1----:R-:W-:-:S02]  /*5a60*/  IMAD.WIDE R144, R0, 0x4, R16 ;  /* 0x0000000400907825 */ /* 0x002fc400078e0210 */
[----:B------:R1:W-:Y:S04]  /*5a70*/  LDGSTS.E [R139+0x800], [R178.64], !P3 ;  /* 0x00800000b28b7fae */ /* 0x0003e8000d921848 */
[----:B------:R-:W-:Y:S04]  /*5a80*/  STL.64 [R1+0x1590], R162 ;  /* 0x001590a201007387 */ /* 0x000fe80000100a00 */
[----:B------:R2:W-:Y:S04]  /*5a90*/  LDGSTS.E [R139+0xa00], [R176.64], !P3 ;  /* 0x00a00000b08b7fae */ /* 0x0005e8000d921848 */
[----:B------:R1:W-:Y:S04]  /*5aa0*/  STL.64 [R1+0x418], R178 ;  /* 0x000418b201007387 */ /* 0x0003e80000100a00 */
[----:B------:R3:W-:Y:S04]  /*5ab0*/  LDGSTS.E [R139+0xc00], [R174.64], !P3 ;  /* 0x00c00000ae8b7fae */ /* 0x0007e8000d921848 */
[----:B------:R2:W-:Y:S04]  /*5ac0*/  STL.64 [R1+0x410], R176 ;  /* 0x000410b001007387 */ /* 0x0005e80000100a00 */
[----:B------:R3:W-:Y:S01]  /*5ad0*/  LDGSTS.E [R139+0xe00], [R140.64], !P3 ;  /* 0x00e000008c8b7fae */ /* 0x0007e2000d921848 */
[----:B------:R-:W-:Y:S01]  /*5ae0*/  ISETP.GE.U32.AND P3, PT, R172, 0x7fffffa3, PT ;  /* 0x7fffffa3ac00780c */ /* 0x000fe20003f66070 */
[----:B------:R-:W-:-:S02]  /*5af0*/  IMAD R172, R252, 0x9, RZ ;  /* 0x00000009fcac7824 */ /* 0x000fc400078e02ff */
[----:B------:R3:W-:Y:S01]  /*5b00*/  STL.64 [R1+0x408], R174 ;  /* 0x000408ae01007387 */ /* 0x0007e20000100a00 */
[----:B-1----:R-:W-:-:S03]  /*5b10*/  IMAD R178, R252, 0x2d, RZ ;  /* 0x0000002dfcb27824 */ /* 0x002fc600078e02ff */
[----:B------:R1:W-:Y:S01]  /*5b20*/  STL.64 [R1+0x400], R140 ;  /* 0x0004008c01007387 */ /* 0x0003e20000100a00 */
[----:B--2---:R-:W-:-:S03]  /*5b30*/  IMAD.WIDE R176, R178, 0x4, R16 ;  /* 0x00000004b2b07825 */ /* 0x004fc600078e0210 */
[----:B------:R2:W-:Y:S04]  /*5b40*/  STL.64 [R1+0x3b0], R148 ;  /* 0x0003b09401007387 */ /* 0x0005e80000100a00 */
[----:B------:R2:W-:Y:S01]  /*5b50*/  LDGSTS.E [R139+0x2800], [R148.64], !P2 ;  /* 0x02800000948b7fae */ /* 0x0005e2000d121848 */
[----:B---3--:R-:W-:-:S03]  /*5b60*/  IMAD.WIDE R174, R178, 0x4, R14 ;  /* 0x00000004b2ae7825 */ /* 0x008fc600078e020e */
[----:B------:R3:W-:Y:S01]  /*5b70*/  STL.64 [R1+0x3a8], R146 ;  /* 0x0003a89201007387 */ /* 0x0007e20000100a00 */
[----:B-1----:R-:W-:Y:S01]  /*5b80*/  IMAD.WIDE R140, R0, 0x4, R18 ;  /* 0x00000004008c7825 */ /* 0x002fe200078e0212 */
[----:B------:R-:W-:Y:S02]  /*5b90*/  IADD3 R0, R138, -0x22, RZ ;  /* 0xffffffde8a007810 */ /* 0x000fe40007ffe0ff */
[----:B------:R3:W-:Y:S01]  /*5ba0*/  LDGSTS.E [R139+0x2a00], [R146.64], !P2 ;  /* 0x02a00000928b7fae */ /* 0x0007e2000d121848 */
[----:B--2---:R-:W-:-:S03]  /*5bb0*/  IMAD.WIDE R148, R172, 0x4, R20 ;  /* 0x00000004ac947825 */ /* 0x004fc600078e0214 */
[----:B------:R1:W-:Y:S04]  /*5bc0*/  STL.64 [R1+0x3a0], R144 ;  /* 0x0003a09001007387 */ /* 0x0003e80000100a00 */
[----:B------:R1:W-:Y:S01]  /*5bd0*/  LDGSTS.E [R139+0x2c00], [R144.64], !P2 ;  /* 0x02c00000908b7fae */ /* 0x0003e2000d121848 */
[----:B---3--:R-:W-:-:S03]  /*5be0*/  IMAD.WIDE R146, R172, 0x4, R14 ;  /* 0x00000004ac927825 */ /* 0x008fc600078e020e */
[----:B------:R2:W-:Y:S04]  /*5bf0*/  STL.64 [R1+0x398], R140 ;  /* 0x0003988c01007387 */ /* 0x0005e80000100a00 */
[----:B------:R2:W-:Y:S01]  /*5c00*/  LDGSTS.E [R139+0x2e00], [R140.64], !P2 ;  /* 0x02e000008c8b7fae */ /* 0x0005e2000d121848 */
[----:B------:R-:W-:Y:S01]  /*5c10*/  ISETP.GE.U32.AND P2, PT, R0, 0x7fffff9f, PT ;  /* 0x7fffff9f0000780c */ /* 0x000fe20003f46070 */
[----:B------:R-:W-:Y:S02]  /*5c20*/  IMAD R0, R252, 0xd, RZ ;  /* 0x0000000dfc007824 */ /* 0x000fe400078e02ff */
[C---:B-1----:R-:W-:Y:S01]  /*5c30*/  IMAD.WIDE R144, R172.reuse, 0x4, R16 ;  /* 0x00000004ac907825 */ /* 0x042fe200078e0210 */
[----:B------:R1:W-:Y:S04]  /*5c40*/  LDGSTS.E [R139+0x4800], [R148.64], !P4 ;  /* 0x04800000948b7fae */ /* 0x0003e8000e121848 */
[----:B------:R3:W-:Y:S01]  /*5c50*/  LDGSTS.E [R139+0x4a00], [R146.64], !P4 ;  /* 0x04a00000928b7fae */ /* 0x0007e2000e121848 */
[----:B--2---:R-:W-:Y:S01]  /*5c60*/  IMAD.WIDE R140, R172, 0x4, R18 ;  /* 0x00000004ac8c7825 */ /* 0x004fe200078e0212 */
[----:B------:R-:W-:-:S02]  /*5c70*/  IADD3 R172, R138, -0x26, RZ ;  /* 0xffffffda8aac7810 */ /* 0x000fc40007ffe0ff */
[----:B------:R1:W-:Y:S04]  /*5c80*/  STL.64 [R1+0x350], R148 ;  /* 0x0003509401007387 */ /* 0x0003e80000100a00 */
[----:B------:R2:W-:Y:S04]  /*5c90*/  LDGSTS.E [R139+0x4c00], [R144.64], !P4 ;  /* 0x04c00000908b7fae */ /* 0x0005e8000e121848 */
[----:B------:R3:W-:Y:S04]  /*5ca0*/  STL.64 [R1+0x348], R146 ;  /* 0x0003489201007387 */ /* 0x0007e80000100a00 */
[----:B------:R2:W-:Y:S01]  /*5cb0*/  LDGSTS.E [R139+0x4e00], [R140.64], !P4 ;  /* 0x04e000008c8b7fae */ /* 0x0005e2000e121848 */
[----:B-1----:R-:W-:Y:S01]  /*5cc0*/  IMAD.WIDE R148, R0, 0x4, R20 ;  /* 0x0000000400947825 */ /* 0x002fe200078e0214 */
[----:B------:R-:W-:-:S02]  /*5cd0*/  ISETP.GE.U32.AND P4, PT, R172, 0x7fffff9b, PT ;  /* 0x7fffff9bac00780c */ /* 0x000fc40003f86070 */
[----:B------:R2:W-:Y:S01]  /*5ce0*/  STL.64 [R1+0x340], R144 ;  /* 0x0003409001007387 */ /* 0x0005e20000100a00 */
[----:B------:R-:W-:Y:S02]  /*5cf0*/  IMAD R172, R252, 0x11, RZ ;  /* 0x00000011fcac7824 */ /* 0x000fe400078e02ff */
[C---:B---3--:R-:W-:Y:S01]  /*5d00*/  IMAD.WIDE R146, R0.reuse, 0x4, R14 ;  /* 0x0000000400927825 */ /* 0x048fe200078e020e */
[----:B------:R1:W-:Y:S04]  /*5d10*/  STL.64 [R1+0x338], R140 ;  /* 0x0003388c01007387 */ /* 0x0003e80000100a00 */
[----:B------:R3:W-:Y:S01]  /*5d20*/  STL.64 [R1+0x2f0], R148 ;  /* 0x0002f09401007387 */ /* 0x0007e20000100a00 */
[----:B--2---:R-:W-:-:S03]  /*5d30*/  IMAD.WIDE R144, R0, 0x4, R16 ;  /* 0x0000000400907825 */ /* 0x004fc600078e0210 */
[----:B------:R3:W-:Y:S01]  /*5d40*/  LDGSTS.E [R139+0x6800], [R148.64], !P5 ;  /* 0x06800000948b7fae */ /* 0x0007e2000e921848 */
[----:B-1----:R-:W-:Y:S01]  /*5d50*/  IMAD.WIDE R140, R0, 0x4, R18 ;  /* 0x00000004008c7825 */ /* 0x002fe200078e0212 */
[----:B------:R-:W-:Y:S02]  /*5d60*/  IADD3 R0, R138, -0x2a, RZ ;  /* 0xffffffd68a007810 */ /* 0x000fe40007ffe0ff */
[----:B------:R1:W-:Y:S04]  /*5d70*/  STL.64 [R1+0x2e8], R146 ;  /* 0x0002e89201007387 */ /* 0x0003e80000100a00 */
[----:B------:R1:W-:Y:S01]  /*5d80*/  LDGSTS.E [R139+0x6a00], [R146.64], !P5 ;  /* 0x06a00000928b7fae */ /* 0x0003e2000e921848 */
[----:B---3--:R-:W-:-:S03]  /*5d90*/  IMAD.WIDE R148, R172, 0x4, R20 ;  /* 0x00000004ac947825 */ /* 0x008fc600078e0214 */
[----:B------:R2:W-:Y:S04]  /*5da0*/  STL.64 [R1+0x2e0], R144 ;  /* 0x0002e09001007387 */ /* 0x0005e80000100a00 */
[----:B------:R2:W-:Y:S01]  /*5db0*/  LDGSTS.E [R139+0x6c00], [R144.64], !P5 ;  /* 0x06c00000908b7fae */ /* 0x0005e2000e921848 */
[----:B-1----:R-:W-:-:S03]  /*5dc0*/  IMAD.WIDE R146, R172, 0x4, R14 ;  /* 0x00000004ac927825 */ /* 0x002fc600078e020e */
[----:B------:R1:W-:Y:S04]  /*5dd0*/  STL.64 [R1+0x2d8], R140 ;  /* 0x0002d88c01007387 */ /* 0x0003e80000100a00 */
[----:B------:R1:W-:Y:S01]  /*5de0*/  LDGSTS.E [R139+0x6e00], [R140.64], !P5 ;  /* 0x06e000008c8b7fae */ /* 0x0003e2000e921848 */
[----:B------:R-:W-:Y:S01]  /*5df0*/  ISETP.GE.U32.AND P5, PT, R0, 0x7fffff97, PT ;  /* 0x7fffff970000780c */ /* 0x000fe20003fa6070 */
[----:B------:R-:W-:Y:S02]  /*5e00*/  IMAD R0, R252, 0x15, RZ ;  /* 0x00000015fc007824 */ /* 0x000fe400078e02ff */
[C---:B--2---:R-:W-:Y:S01]  /*5e10*/  IMAD.WIDE R144, R172.reuse, 0x4, R16 ;  /* 0x00000004ac907825 */ /* 0x044fe200078e0210 */
[----:B------:R2:W-:Y:S04]  /*5e20*/  LDGSTS.E [R139+0x8800], [R148.64], !P6 ;  /* 0x08800000948b7fae */ /* 0x0005e8000f121848 */
[----:B------:R3:W-:Y:S01]  /*5e30*/  LDGSTS.E [R139+0x8a00], [R146.64], !P6 ;  /* 0x08a00000928b7fae */ /* 0x0007e2000f121848 */
[----:B-1----:R-:W-:Y:S01]  /*5e40*/  IMAD.WIDE R140, R172, 0x4, R18 ;  /* 0x00000004ac8c7825 */ /* 0x002fe200078e0212 */
[----:B------:R-:W-:-:S02]  /*5e50*/  IADD3 R172, R138, -0x2e, RZ ;  /* 0xffffffd28aac7810 */ /* 0x000fc40007ffe0ff */
[----:B------:R2:W-:Y:S04]  /*5e60*/  STL.64 [R1+0x290], R148 ;  /* 0x0002909401007387 */ /* 0x0005e80000100a00 */
[----:B------:R1:W-:Y:S04]  /*5e70*/  LDGSTS.E [R139+0x8c00], [R144.64], !P6 ;  /* 0x08c00000908b7fae */ /* 0x0003e8000f121848 */
[----:B------:R3:W-:Y:S04]  /*5e80*/  STL.64 [R1+0x288], R146 ;  /* 0x0002889201007387 */ /* 0x0007e80000100a00 */
[----:B------:R1:W-:Y:S01]  /*5e90*/  LDGSTS.E [R139+0x8e00], [R140.64], !P6 ;  /* 0x08e000008c8b7fae */ /* 0x0003e2000f121848 */
[----:B--2---:R-:W-:Y:S01]  /*5ea0*/  IMAD.WIDE R148, R0, 0x4, R20 ;  /* 0x0000000400947825 */ /* 0x004fe200078e0214 */
[----:B------:R-:W-:-:S02]  /*5eb0*/  ISETP.GE.U32.AND P6, PT, R172, 0x7fffff93, PT ;  /* 0x7fffff93ac00780c */ /* 0x000fc40003fc6070 */
[----:B------:R1:W-:Y:S01]  /*5ec0*/  STL.64 [R1+0x280], R144 ;  /* 0x0002809001007387 */ /* 0x0003e20000100a00 */
[----:B------:R-:W-:Y:S02]  /*5ed0*/  IMAD R172, R252, 0x19, RZ ;  /* 0x00000019fcac7824 */ /* 0x000fe400078e02ff */
[C---:B---3--:R-:W-:Y:S01]  /*5ee0*/  IMAD.WIDE R146, R0.reuse, 0x4, R14 ;  /* 0x0000000400927825 */ /* 0x048fe200078e020e */
[----:B------:R2:W-:Y:S04]  /*5ef0*/  STL.64 [R1+0x278], R140 ;  /* 0x0002788c01007387 */ /* 0x0005e80000100a00 */
[----:B------:R3:W-:Y:S01]  /*5f00*/  STL.64 [R1+0x230], R148 ;  /* 0x0002309401007387 */ /* 0x0007e20000100a00 */
[----:B-1----:R-:W-:-:S03]  /*5f10*/  IMAD.WIDE R144, R0, 0x4, R16 ;  /* 0x0000000400907825 */ /* 0x002fc600078e0210 */
[----:B------:R3:W-:Y:S01]  /*5f20*/  LDGSTS.E [R139+0xa800], [R148.64], !P1 ;  /* 0x0a800000948b7fae */ /* 0x0007e2000c921848 */
[----:B--2---:R-:W-:Y:S01]  /*5f30*/  IMAD.WIDE R140, R0, 0x4, R18 ;  /* 0x00000004008c7825 */ /* 0x004fe200078e0212 */
        /* <DEDUP_REMOVED lines=70> */
[----:B--2---:R-:W-:Y:S01]  /*63a0*/  IMAD.WIDE R144, R172, 0x4, R16 ;  /* 0x00000004ac907825 */ /* 0x004fe200078e0210 */
[----:B------:R-:W-:Y:S01]  /*63b0*/  IADD3 R0, R138, -0x7, RZ ;  /* 0xfffffff98a007810 */ /* 0x000fe20007ffe0ff */
[----:B------:R2:W-:Y:S04]  /*63c0*/  LDGSTS.E [R139+0x14800], [R148.64], !P5 ;  /* 0x14800000948b7fae */ /* 0x0005e8000e921848 */
[----:B------:R3:W-:Y:S01]  /*63d0*/  LDGSTS.E [R139+0x14a00], [R146.64], !P5 ;  /* 0x14a00000928b7fae */ /* 0x0007e2000e921848 */
[----:B-1----:R-:W-:-:S03]  /*63e0*/  IMAD.WIDE R140, R172, 0x4, R18 ;  /* 0x00000004ac8c7825 */ /* 0x002fc600078e0212 */
[----:B------:R1:W-:Y:S01]  /*63f0*/  LDGSTS.E [R139+0x14c00], [R144.64], !P5 ;  /* 0x14c00000908b7fae */ /* 0x0003e2000e921848 */
[----:B------:R-:W-:-:S03]  /*6400*/  IMAD.WIDE R172, R178, 0x4, R20 ;  /* 0x00000004b2ac7825 */ /* 0x000fc600078e0214 */
        /* <DEDUP_REMOVED lines=26> */
[----:B------:R-:W-:Y:S01]  /*65b0*/  ISETP.GE.U32.AND P3, PT, R0, 0x7fffffaa, PT ;  /* 0x7fffffaa0000780c */ /* 0x000fe20003f66070 */
[----:B------:R-:W-:-:S02]  /*65c0*/  IMAD.SHL.U32 R0, R252, 0x2, RZ ;  /* 0x00000002fc007824 */ /* 0x000fc400078e00ff */
[----:B------:R2:W-:Y:S04]  /*65d0*/  STL.64 [R1+0x50], R148 ;  /* 0x0000509401007387 */ /* 0x0005e80000100a00 */
[----:B------:R1:W-:Y:S04]  /*65e0*/  LDGSTS.E [R139+0x1e800], [R204.64], !P2 ;  /* 0x1e800000cc8b7fae */ /* 0x0003e8000d121848 */
[----:B------:R3:W-:Y:S04]  /*65f0*/  STL.64 [R1+0x48], R146 ;  /* 0x0000489201007387 */ /* 0x0007e80000100a00 */
[----:B------:R1:W-:Y:S01]  /*6600*/  LDGSTS.E [R139+0x1ea00], [R206.64], !P2 ;  /* 0x1ea00000ce8b7fae */ /* 0x0003e2000d121848 */
[----:B--2---:R-:W-:-:S03]  /*6610*/  IMAD.WIDE R148, R0, 0x4, R20 ;  /* 0x0000000400947825 */ /* 0x004fc600078e0214 */
[----:B------:R1:W-:Y:S04]  /*6620*/  STL.64 [R1+0x40], R144 ;  /* 0x0000409001007387 */ /* 0x0003e80000100a00 */
[----:B------:R2:W-:Y:S01]  /*6630*/  LDGSTS.E [R139+0x1ec00], [R208.64], !P2 ;  /* 0x1ec00000d08b7fae */ /* 0x0005e2000d121848 */
[----:B---3--:R-:W-:-:S03]  /*6640*/  IMAD.WIDE R146, R0, 0x4, R14 ;  /* 0x0000000400927825 */ /* 0x008fc600078e020e */
[----:B------:R3:W-:Y:S04]  /*6650*/  STL.64 [R1+0x38], R140 ;  /* 0x0000388c01007387 */ /* 0x0007e80000100a00 */
[----:B------:R2:W-:Y:S01]  /*6660*/  LDGSTS.E [R139+0x1ee00], [R210.64], !P2 ;  /* 0x1ee00000d28b7fae */ /* 0x0005e2000d121848 */
[----:B-1----:R-:W-:Y:S01]  /*6670*/  IMAD.WIDE R144, R0, 0x4, R16 ;  /* 0x0000000400907825 */ /* 0x002fe200078e0210 */
[----:B------:R-:W-:Y:S02]  /*6680*/  ISETP.GE.U32.AND P2, PT, R212, 0x7fffffa6, PT ;  /* 0x7fffffa6d400780c */ /* 0x000fe40003f46070 */
[----:B------:R1:W-:Y:S01]  /*6690*/  LDGSTS.E [R142+0x1000], [R148.64], !P4 ;  /* 0x01000000948e7fae */ /* 0x0003e2000e121848 */
[----:B------:R-:W-:Y:S02]  /*66a0*/  IMAD R212, R252, 0x6, RZ ;  /* 0x00000006fcd47824 */ /* 0x000fe400078e02ff */
[----:B---3--:R-:W-:Y:S01]  /*66b0*/  IMAD.WIDE R140, R0, 0x4, R18 ;  /* 0x00000004008c7825 */ /* 0x008fe200078e0212 */
[C---:B------:R-:W-:Y:S01]  /*66c0*/  IADD3 R0, R138.reuse, -0x1f, RZ ;  /* 0xffffffe18a007810 */ /* 0x040fe20007ffe0ff */
[----:B------:R3:W-:Y:S01]  /*66d0*/  LDGSTS.E [R142+0x1200], [R146.64], !P4 ;  /* 0x01200000928e7fae */ /* 0x0007e2000e121848 */
[----:B--2---:R-:W-:-:S03]  /*66e0*/  IADD3 R139, R138, -0x1c, RZ ;  /* 0xffffffe48a8b7810 */ /* 0x004fc60007ffe0ff */
        /* <DEDUP_REMOVED lines=133> */
[----:B--2---:R-:W-:-:S03]  /*6f40*/  IMAD.WIDE R140, R212, 0x4, R18 ;  /* 0x00000004d48c7825 */ /* 0x004fc600078e0212 */
[----:B------:R1:W-:Y:S01]  /*6f50*/  STL.64 [R1+0x88], R146 ;  /* 0x0000889201007387 */ /* 0x0003e20000100a00 */
[----:B------:R-:W-:-:S03]  /*6f60*/  IADD3 R212, R138, -0x4, RZ ;  /* 0xfffffffc8ad47810 */ /* 0x000fc60007ffe0ff */
        /* <DEDUP_REMOVED lines=8> */
[----:B------:R-:W-:Y:S02]  /*6ff0*/  IMAD.WIDE R212, R218, 0x4, R20 ;  /* 0x00000004dad47825 */ /* 0x000fe400078e0214 */
[----:B------:R-:W-:Y:S02]  /*7000*/  STL.64 [R1+0x30], R148 ;  /* 0x0000309401007387 */ /* 0x000fe40000100a00 */
[----:B--2---:R-:W-:-:S02]  /*7010*/  IMAD.WIDE R144, R0, 0x4, R16 ;  /* 0x0000000400907825 */ /* 0x004fc400078e0210 */
[----:B------:R2:W-:Y:S02]  /*7020*/  LDGSTS.E [R142+0x15000], [R148.64], !P1 ;  /* 0x15000000948e7fae */ /* 0x0005e4000c921848 */
[----:B-1----:R-:W-:Y:S02]  /*7030*/  IMAD.WIDE R140, R0, 0x4, R18 ;  /* 0x00000004008c7825 */ /* 0x002fe400078e0212 */
[----:B------:R1:W-:Y:S01]  /*7040*/  STL.64 [R1+0x28], R146 ;  /* 0x0000289201007387 */ /* 0x0003e20000100a00 */
[----:B------:R-:W-:-:S03]  /*7050*/  IADD3 R0, R138, -0x8, RZ ;  /* 0xfffffff88a007810 */ /* 0x000fc60007ffe0ff */
[----:B------:R1:W-:Y:S04]  /*7060*/  LDGSTS.E [R142+0x15200], [R146.64], !P1 ;  /* 0x15200000928e7fae */ /* 0x0003e8000c921848 */
[----:B------:R-:W-:Y:S04]  /*7070*/  STL.64 [R1+0x20], R144 ;  /* 0x0000209001007387 */ /* 0x000fe80000100a00 */
[----:B------:R3:W-:Y:S04]  /*7080*/  LDGSTS.E [R142+0x15400], [R144.64], !P1 ;  /* 0x15400000908e7fae */ /* 0x0007e8000c921848 */
[----:B------:R2:W-:Y:S01]  /*7090*/  STL.64 [R1+0x18], R140 ;  /* 0x0000188c01007387 */ /* 0x0005e20000100a00 */
[----:B-1----:R-:W-:Y:S01]  /*70a0*/  LOP3.LUT R146, R143, 0x60, RZ, 0x3c, !PT ;  /* 0x000000608f927812 */ /* 0x002fe200078e3cff */
[----:B------:R-:W-:-:S02]  /*70b0*/  IMAD R147, R252, 0x3f, RZ ;  /* 0x0000003ffc937824 */ /* 0x000fc400078e02ff */
[----:B------:R2:W-:Y:S01]  /*70c0*/  LDGSTS.E [R142+0x15600], [R140.64], !P1 ;  /* 0x156000008c8e7fae */ /* 0x0005e2000c921848 */
[----:B------:R-:W-:Y:S02]  /*70d0*/  ISETP.GE.U32.AND P1, PT, R0, 0x7fffffb9, PT ;  /* 0x7fffffb90000780c */ /* 0x000fe40003f26070 */
[----:B------:R-:W-:Y:S01]  /*70e0*/  IADD3 R0, R138, -0xc, RZ ;  /* 0xfffffff48a007810 */ /* 0x000fe20007ffe0ff */
[----:B------:R1:W-:Y:S01]  /*70f0*/  LDGSTS.E [R142+0x17000], [R212.64], !P0 ;  /* 0x17000000d48e7fae */ /* 0x0003e2000c121848 */
[----:B--2---:R-:W-:Y:S02]  /*7100*/  IMAD.MOV.U32 R140, RZ, RZ, R214 ;  /* 0x000000ffff8c7224 */ /* 0x004fe400078e00d6 */
[----:B------:R-:W-:Y:S02]  /*7110*/  IMAD.MOV.U32 R141, RZ, RZ, R215 ;  /* 0x000000ffff8d7224 */ /* 0x000fe400078e00d7 */
[----:B------:R-:W-:-:S04]  /*7120*/  IMAD.WIDE R214, R218, 0x4, R14 ;  /* 0x00000004dad67825 */ /* 0x000fc800078e020e */
[----:B------:R-:W-:Y:S01]  /*7130*/  IMAD.WIDE R218, R218, 0x4, R18 ;  /* 0x00000004dada7825 */ /* 0x000fe200078e0212 */
        /* <DEDUP_REMOVED lines=22> */
[----:B------:R-:W-:-:S02]  /*72a0*/  IMAD R0, R252, 0x3, RZ ;  /* 0x00000003fc007824 */ /* 0x000fc400078e02ff */
[----:B------:R1:W-:Y:S02]  /*72b0*/  LDGSTS.E [R142+0x1f000], [R244.64], !P5 ;  /* 0x1f000000f48e7fae */ /* 0x0003e4000e921848 */
[C---:B----4-:R-:W-:Y:S02]  /*72c0*/  IMAD.WIDE R150, R0.reuse, 0x4, R20 ;  /* 0x0000000400967825 */ /* 0x050fe400078e0214 */
[----:B------:R1:W-:Y:S02]  /*72d0*/  LDGSTS.E [R142+0x1f200], [R246.64], !P5 ;  /* 0x1f200000f68e7fae */ /* 0x0003e4000e921848 */
[C---:B------:R-:W-:Y:S02]  /*72e0*/  IMAD.WIDE R148, R0.reuse, 0x4, R14 ;  /* 0x0000000400947825 */ /* 0x040fe400078e020e */
[----:B------:R1:W-:Y:S02]  /*72f0*/  LDGSTS.E [R142+0x1f400], [R248.64], !P5 ;  /* 0x1f400000f88e7fae */ /* 0x0003e4000e921848 */
[----:B---3--:R-:W-:-:S02]  /*7300*/  IMAD.WIDE R144, R0, 0x4, R16 ;  /* 0x0000000400907825 */ /* 0x008fc400078e0210 */
[----:B------:R1:W-:Y:S01]  /*7310*/  LDGSTS.E [R142+0x1f600], [R250.64], !P5 ;  /* 0x1f600000fa8e7fae */ /* 0x0003e2000e921848 */
[----:B------:R-:W-:Y:S01]  /*7320*/  ISETP.GE.U32.AND P5, PT, R139, 0x7fffffa5, PT ;  /* 0x7fffffa58b00780c */ /* 0x000fe20003fa6070 */
[----:B------:R-:W-:Y:S02]  /*7330*/  IMAD R139, R252, 0x7, RZ ;  /* 0x00000007fc8b7824 */ /* 0x000fe400078e02ff */
[----:B------:R2:W-:Y:S04]  /*7340*/  STL.64 [R1+0x3d8], R150 ;  /* 0x0003d89601007387 */ /* 0x0005e80000100a00 */
[----:B------:R2:W-:Y:S01]  /*7350*/  LDGSTS.E [R146+0x1800], [R150.64], !P6 ;  /* 0x0180000096927fae */ /* 0x0005e2000f121848 */
[----:B-1----:R-:W-:Y:S01]  /*7360*/  IMAD.WIDE R142, R0, 0x4, R18 ;  /* 0x00000004008e7825 */ /* 0x002fe200078e0212 */
[----:B------:R-:W-:-:S02]  /*7370*/  IADD3 R0, R138, -0x20, RZ ;  /* 0xffffffe08a007810 */ /* 0x000fc40007ffe0ff */
[----:B------:R1:W-:Y:S04]  /*7380*/  STL.64 [R1+0x420], R148 ;  /* 0x0004209401007387 */ /* 0x0003e80000100a00 */
[----:B------:R1:W-:Y:S01]  /*7390*/  LDGSTS.E [R146+0x1a00], [R148.64], !P6 ;  /* 0x01a0000094927fae */ /* 0x0003e2000f121848 */
[----:B--2---:R-:W-:-:S03]  /*73a0*/  IMAD.WIDE R150, R139, 0x4, R20 ;  /* 0x000000048b967825 */ /* 0x004fc600078e0214 */
        /* <DEDUP_REMOVED lines=25> */
[----:B----4-:R-:W-:Y:S01]  /*7540*/  IMAD.WIDE R142, R0, 0x4, R18 ;  /* 0x00000004008e7825 */ /* 0x010fe200078e0212 */
[----:B------:R-:W-:Y:S02]  /*7550*/  IADD3 R0, R138, -0x28, RZ ;  /* 0xffffffd88a007810 */ /* 0x000fe40007ffe0ff */
        /* <DEDUP_REMOVED lines=69> */
[----:B--2---:R-:W-:Y:S02]  /*79b0*/  IMAD.WIDE R144, R139, 0x4, R16 ;  /* 0x000000048b907825 */ /* 0x004fe400078e0210 */
[----:B------:R-:W-:Y:S01]  /*79c0*/  STL.64 [R1+0x4b0], R150 ;  /* 0x0004b09601007387 */ /* 0x000fe20000100a00 */
[----:B------:R-:W-:-:S03]  /*79d0*/  IADD3 R0, R138, -0x3c, RZ ;  /* 0xffffffc48a007810 */ /* 0x000fc60007ffe0ff */
[----:B------:R2:W-:Y:S01]  /*79e0*/  LDGSTS.E [R146+0xf800], [R150.64], !P6 ;  /* 0x0f80000096927fae */ /* 0x0005e2000f121848 */
[----:B-1----:R-:W-:-:S03]  /*79f0*/  IMAD.WIDE R142, R139, 0x4, R18 ;  /* 0x000000048b8e7825 */ /* 0x002fc600078e0212 */
[----:B------:R-:W-:Y:S01]  /*7a00*/  STL.64 [R1+0x4a8], R148 ;  /* 0x0004a89401007387 */ /* 0x000fe20000100a00 */
[----:B------:R-:W-:-:S03]  /*7a10*/  IMAD R139, R252, 0x2b, RZ ;  /* 0x0000002bfc8b7824 */ /* 0x000fc600078e02ff */
[----:B------:R1:W-:Y:S04]  /*7a20*/  LDGSTS.E [R146+0xfa00], [R148.64], !P6 ;  /* 0x0fa0000094927fae */ /* 0x0003e8000f121848 */
[----:B------:R-:W-:Y:S04]  /*7a30*/  STL.64 [R1+0x4a0], R144 ;  /* 0x0004a09001007387 */ /* 0x000fe80000100a00 */
[----:B------:R3:W-:Y:S04]  /*7a40*/  LDGSTS.E [R146+0xfc00], [R144.64], !P6 ;  /* 0x0fc0000090927fae */ /* 0x0007e8000f121848 */
[----:B------:R4:W-:Y:S04]  /*7a50*/  STL.64 [R1+0x498], R142 ;  /* 0x0004988e01007387 */ /* 0x0009e80000100a00 */
[----:B------:R4:W-:Y:S01]  /*7a60*/  LDGSTS.E [R146+0xfe00], [R142.64], !P6 ;  /* 0x0fe000008e927fae */ /* 0x0009e2000f121848 */
[----:B------:R-:W-:Y:S01]  /*7a70*/  ISETP.GE.U32.AND P6, PT, R0, 0x7fffff85, PT ;  /* 0x7fffff850000780c */ /* 0x000fe20003fc6070 */
[----:B------:R-:W-:-:S04]  /*7a80*/  IMAD R0, R252, 0x23, RZ ;  /* 0x00000023fc007824 */ /* 0x000fc800078e02ff */
[----:B------:R-:W-:-:S04]  /*7a90*/  IMAD.WIDE R160, R0, 0x4, R20 ;  /* 0x0000000400a07825 */ /* 0x000fc800078e0214 */
[----:B------:R-:W-:Y:S01]  /*7aa0*/  IMAD.WIDE R158, R0, 0x4, R14 ;  /* 0x00000004009e7825 */ /* 0x000fe200078e020e */
[----:B------:R-:W-:Y:S01]  /*7ab0*/  STL.64 [R1+0x490], R160 ;  /* 0x000490a001007387 */ /* 0x000fe20000100a00 */
[----:B----4-:R-:W-:Y:S02]  /*7ac0*/  MOV R142, R140 ;  /* 0x0000008c008e7202 */ /* 0x010fe40000000f00 */
[----:B------:R-:W-:Y:S01]  /*7ad0*/  IMAD R140, R252, 0x27, RZ ;  /* 0x00000027fc8c7824 */ /* 0x000fe200078e02ff */
[----:B------:R3:W-:Y:S01]  /*7ae0*/  LDGSTS.E [R146+0x11800], [R160.64], !P1 ;  /* 0x11800000a0927fae */ /* 0x0007e2000c921848 */
[----:B------:R-:W-:-:S03]  /*7af0*/  IMAD.WIDE R156, R0, 0x4, R16 ;  /* 0x00000004009c7825 */ /* 0x000fc600078e0210 */
[----:B------:R3:W-:Y:S01]  /*7b00*/  LDGSTS.E [R146+0x11a00], [R158.64], !P1 ;  /* 0x11a000009e927fae */ /* 0x0007e2000c921848 */
[----:B------:R-:W-:-:S03]  /*7b10*/  IMAD.WIDE R152, R140, 0x4, R20 ;  /* 0x000000048c987825 */ /* 0x000fc600078e0214 */
[----:B------:R3:W-:Y:S01]  /*7b20*/  LDGSTS.E [R146+0x11c00], [R156.64], !P1 ;  /* 0x11c000009c927fae */ /* 0x0007e2000c921848 */
[----:B--2---:R-:W-:-:S03]  /*7b30*/  IMAD.WIDE R150, R140, 0x4, R14 ;  /* 0x000000048c967825 */ /* 0x004fc600078e020e */
[----:B------:R2:W-:Y:S01]  /*7b40*/  STL.64 [R1+0x950], R152 ;  /* 0x0009509801007387 */ /* 0x0005e20000100a00 */
[----:B-1----:R-:W-:-:S03]  /*7b50*/  IMAD.WIDE R148, R140, 0x4, R16 ;  /* 0x000000048c947825 */ /* 0x002fc600078e0210 */
[----:B------:R-:W-:Y:S01]  /*7b60*/  STL.64 [R1+0x488], R158 ;  /* 0x0004889e01007387 */ /* 0x000fe20000100a00 */
[----:B---3--:R-:W-:-:S03]  /*7b70*/  IMAD.WIDE R144, R140, 0x4, R18 ;  /* 0x000000048c907825 */ /* 0x008fc600078e0212 */
[----:B------:R-:W1:Y:S01]  /*7b80*/  S2R R140, SR_TID.X ;  /* 0x00000000008c7919 */ /* 0x000e620000002100 */
[----:B------:R-:W-:-:S03]  /*7b90*/  IMAD.WIDE R154, R0, 0x4, R18 ;  /* 0x00000004009a7825 */ /* 0x000fc600078e0212 */
[----:B------:R-:W-:Y:S01]  /*7ba0*/  STL.64 [R1+0x480], R156 ;  /* 0x0004809c01007387 */ /* 0x000fe20000100a00 */
[----:B------:R-:W-:Y:S02]  /*7bb0*/  IMAD R0, R252, 0x2f, RZ ;  /* 0x0000002ffc007824 */ /* 0x000fe400078e02ff */
[----:B------:R-:W-:Y:S01]  /*7bc0*/  IMAD.MOV.U32 R143, RZ, RZ, R141 ;  /* 0x000000ffff8f7224 */ /* 0x000fe200078e008d */
[----:B------:R3:W-:Y:S01]  /*7bd0*/  LDGSTS.E [R146+0x11e00], [R154.64], !P1 ;  /* 0x11e000009a927fae */ /* 0x0007e2000c921848 */
[----:B------:R-:W-:-:S03]  /*7be0*/  IADD3 R141, R138, -0x40, RZ ;  /* 0xffffffc08a8d7810 */ /* 0x000fc60007ffe0ff */
[----:B------:R-:W-:Y:S01]  /*7bf0*/  STL.64 [R1+0x478], R154 ;  /* 0x0004789a01007387 */ /* 0x000fe20000100a00 */
[----:B------:R-:W-:-:S03]  /*7c00*/  ISETP.GE.U32.AND P1, PT, R141, 0x7fffff81, PT ;  /* 0x7fffff818d00780c */ /* 0x000fc60003f26070 */
[----:B------:R2:W-:Y:S04]  /*7c10*/  LDGSTS.E [R146+0x13800], [R152.64], !P0 ;  /* 0x1380000098927fae */ /* 0x0005e8000c121848 */
[----:B------:R3:W-:Y:S04]  /*7c20*/  STL.64 [R1+0x960], R150 ;  /* 0x0009609601007387 */ /* 0x0007e80000100a00 */
[----:B------:R3:W-:Y:S01]  /*7c30*/  LDGSTS.E [R146+0x13a00], [R150.64], !P0 ;  /* 0x13a0000096927fae */ /* 0x0007e2000c121848 */
[----:B-1----:R-:W-:Y:S01]  /*7c40*/  LOP3.LUT R140, R140, 0x3f, RZ, 0xc0, !PT ;  /* 0x0000003f8c8c7812 */ /* 0x002fe200078ec0ff */
[----:B--2---:R-:W-:-:S02]  /*7c50*/  IMAD.WIDE R152, R139, 0x4, R20 ;  /* 0x000000048b987825 */ /* 0x004fc400078e0214 */
[----:B------:R1:W-:Y:S04]  /*7c60*/  STL.64 [R1+0x968], R148 ;  /* 0x0009689401007387 */ /* 0x0003e80000100a00 */
[----:B------:R1:W-:Y:S01]  /*7c70*/  LDGSTS.E [R146+0x13c00], [R148.64], !P0 ;  /* 0x13c0000094927fae */ /* 0x0003e2000c121848 */
[----:B---3--:R-:W-:-:S03]  /*7c80*/  IMAD.WIDE R150, R139, 0x4, R14 ;  /* 0x000000048b967825 */ /* 0x008fc600078e020e */
[----:B------:R2:W-:Y:S04]  /*7c90*/  STL.64 [R1+0x970], R144 ;  /* 0x0009709001007387 */ /* 0x0005e80000100a00 */
[----:B------:R2:W-:Y:S01]  /*7ca0*/  LDGSTS.E [R146+0x13e00], [R144.64], !P0 ;  /* 0x13e0000090927fae */ /* 0x0005e2000c121848 */
[----:B------:R-:W-:Y:S01]  /*7cb0*/  ISETP.GE.AND P0, PT, R140, R141, PT ;  /* 0x0000008d8c00720c */ /* 0x000fe20003f06270 */
[----:B------:R-:W-:Y:S02]  /*7cc0*/  IMAD R141, R252, 0x3b, RZ ;  /* 0x0000003bfc8d7824 */ /* 0x000fe400078e02ff */
[----:B-1----:R-:W-:Y:S01]  /*7cd0*/  IMAD.WIDE R148, R139, 0x4, R16 ;  /* 0x000000048b947825 */ /* 0x002fe200078e0210 */
[----:B------:R1:W-:Y:S03]  /*7ce0*/  STL.64 [R1+0x958], R152 ;  /* 0x0009589801007387 */ /* 0x0003e60000100a00 */
[----:B------:R-:W-:Y:S01]  /*7cf0*/  IMAD.WIDE R154, R141, 0x4, R20 ;  /* 0x000000048d9a7825 */ /* 0x000fe200078e0214 */
[----:B------:R1:W-:Y:S03]  /*7d00*/  LDGSTS.E [R146+0x15800], [R152.64], !P3 ;  /* 0x1580000098927fae */ /* 0x0003e6000d921848 */
[----:B--2---:R-:W-:Y:S01]  /*7d10*/  IMAD.WIDE R144, R139, 0x4, R18 ;  /* 0x000000048b907825 */ /* 0x004fe200078e0212 */
[----:B------:R-:W-:Y:S01]  /*7d20*/  IADD3 R139, R138, -0x41, RZ ;  /* 0xffffffbf8a8b7810 */ /* 0x000fe20007ffe0ff */
[----:B------:R2:W-:Y:S04]  /*7d30*/  STL.64 [R1+0x978], R150 ;  /* 0x0009789601007387 */ /* 0x0005e80000100a00 */
[----:B------:R2:W-:Y:S01]  /*7d40*/  LDGSTS.E [R146+0x15a00], [R150.64], !P3 ;  /* 0x15a0000096927fae */ /* 0x0005e2000d921848 */
[----:B-1----:R-:W-:-:S03]  /*7d50*/  IMAD.WIDE R152, R0, 0x4, R20 ;  /* 0x0000000400987825 */ /* 0x002fc600078e0214 */
[----:B------:R1:W-:Y:S04]  /*7d60*/  STL.64 [R1+0x980], R148 ;  /* 0x0009809401007387 */ /* 0x0003e80000100a00 */
[----:B------:R1:W-:Y:S01]  /*7d70*/  LDGSTS.E [R146+0x15c00], [R148.64], !P3 ;  /* 0x15c0000094927fae */ /* 0x0003e2000d921848 */
[----:B--2---:R-:W-:-:S03]  /*7d80*/  IMAD.WIDE R150, R0, 0x4, R14 ;  /* 0x0000000400967825 */ /* 0x004fc600078e020e */
        /* <DEDUP_REMOVED lines=16> */
[C---:B------:R-:W-:Y:S01]  /*7e90*/  IMAD R0, R252.reuse, 0x37, RZ ;  /* 0x00000037fc007824 */ /* 0x040fe200078e02ff */
[----:B------:R-:W-:Y:S01]  /*7ea0*/  SHF.L.U32 R252, R252, 0x6, RZ ;  /* 0x00000006fcfc7819 */ /* 0x000fe200000006ff */
[C---:B---3--:R-:W-:Y:S01]  /*7eb0*/  IMAD.WIDE R150, R139.reuse, 0x4, R14 ;  /* 0x000000048b967825 */ /* 0x048fe200078e020e */
[----:B------:R1:W-:Y:S04]  /*7ec0*/  STL.64 [R1+0x9c8], R144 ;  /* 0x0009c89001007387 */ /* 0x0003e80000100a00 */
[----:B------:R3:W-:Y:S01]  /*7ed0*/  STL.64 [R1+0x998], R152 ;  /* 0x0009989801007387 */ /* 0x0007e20000100a00 */
[----:B--2---:R-:W-:-:S03]  /*7ee0*/  IMAD.WIDE R148, R139, 0x4, R16 ;  /* 0x000000048b947825 */ /* 0x004fc600078e0210 */
[----:B------:R3:W-:Y:S01]  /*7ef0*/  LDGSTS.E [R146+0x19800], [R152.64], !P4 ;  /* 0x1980000098927fae */ /* 0x0007e2000e121848 */
[----:B-1----:R-:W-:-:S03]  /*7f00*/  IMAD.WIDE R144, R139, 0x4, R18 ;  /* 0x000000048b907825 */ /* 0x002fc600078e0212 */
        /* <DEDUP_REMOVED lines=10> */
[----:B------:R-:W-:Y:S02]  /*7fb0*/  IMAD.MOV.U32 R139, RZ, RZ, 0x3f ;  /* 0x0000003fff8b7424 */ /* 0x000fe400078e00ff */
[C---:B--2---:R-:W-:Y:S01]  /*7fc0*/  IMAD.WIDE R148, R0.reuse, 0x4, R16 ;  /* 0x0000000400947825 */ /* 0x044fe200078e0210 */
[----:B------:R2:W-:Y:S04]  /*7fd0*/  STL.64 [R1+0x9a0], R152 ;  /* 0x0009a09801007387 */ /* 0x0005e80000100a00 */
[----:B------:R2:W-:Y:S01]  /*7fe0*/  LDGSTS.E [R146+0x1b800], [R152.64], !P5 ;  /* 0x1b80000098927fae */ /* 0x0005e2000e921848 */
[----:B-1----:R-:W-:-:S03]  /*7ff0*/  IMAD.WIDE R144, R0, 0x4, R18 ;  /* 0x0000000400907825 */ /* 0x002fc600078e0212 */
[----:B------:R1:W-:Y:S01]  /*8000*/  STL.64 [R1+0x9e8], R150 ;  /* 0x0009e89601007387 */ /* 0x0003e20000100a00 */
[----:B------:R-:W-:-:S03]  /*8010*/  IADD3 R0, R138, -0x4d, RZ ;  /* 0xffffffb38a007810 */ /* 0x000fc60007ffe0ff */
        /* <DEDUP_REMOVED lines=9> */
[----:B------:R2:W-:Y:S04]  /*80b0*/  STL.64 [R1+0x9a8], R154 ;  /* 0x0009a89a01007387 */ /* 0x0005e80000100a00 */
[----:B------:R2:W-:Y:S01]  /*80c0*/  LDGSTS.E [R146+0x1d800], [R154.64], !P6 ;  /* 0x1d8000009a927fae */ /* 0x0005e2000f121848 */
[----:B-1----:R-:W-:-:S03]  /*80d0*/  IADD3 R144, R139, c[0x0][0x180], RZ ;  /* 0x000060008b907a10 */ /* 0x002fc60007ffe0ff */
        /* <DEDUP_REMOVED lines=9> */
[----:B------:R-:W-:Y:S01]  /*8170*/  ISETP.GT.AND P6, PT, R144, 0x3f, PT ;  /* 0x0000003f9000780c */ /* 0x000fe20003fc4270 */
[C---:B--2---:R-:W-:Y:S02]  /*8180*/  IMAD.WIDE R150, R147.reuse, 0x4, R16 ;  /* 0x0000000493967825 */ /* 0x044fe400078e0210 */
[----:B------:R-:W-:Y:S04]  /*8190*/  STL.64 [R1+0x9b0], R154 ;  /* 0x0009b09a01007387 */ /* 0x000fe80000100a00 */
[----:B------:R2:W-:Y:S01]  /*81a0*/  LDGSTS.E [R146+0x1f800], [R154.64], !P1 ;  /* 0x1f8000009a927fae */ /* 0x0005e2000c921848 */
[----:B-1----:R-:W-:-:S03]  /*81b0*/  IMAD.WIDE R148, R147, 0x4, R18 ;  /* 0x0000000493947825 */ /* 0x002fc600078e0212 */
[----:B------:R-:W-:Y:S04]  /*81c0*/  STL.64 [R1+0xa18], R152 ;  /* 0x000a189801007387 */ /* 0x000fe80000100a00 */
[----:B------:R1:W-:Y:S04]  /*81d0*/  LDGSTS.E [R146+0x1fa00], [R152.64], !P1 ;  /* 0x1fa0000098927fae */ /* 0x0003e8000c921848 */
[----:B------:R-:W-:Y:S04]  /*81e0*/  STL.64 [R1+0xa20], R150 ;  /* 0x000a209601007387 */ /* 0x000fe80000100a00 */
[----:B------:R3:W-:Y:S04]  /*81f0*/  LDGSTS.E [R146+0x1fc00], [R150.64], !P1 ;  /* 0x1fc0000096927fae */ /* 0x0007e8000c921848 */
[----:B------:R1:W-:Y:S04]  /*8200*/  STL.64 [R1+0xa28], R148 ;  /* 0x000a289401007387 */ /* 0x0003e80000100a00 */
[----:B------:R1:W-:Y:S01]  /*8210*/  LDGSTS.E [R146+0x1fe00], [R148.64], !P1 ;  /* 0x1fe0000094927fae */ /* 0x0003e2000c921848 */
[----:B------:R-:W-:-:S03]  /*8220*/  ISETP.GE.U32.AND P1, PT, R145, 0x7fffff70, PT ;  /* 0x7fffff709100780c */ /* 0x000fc60003f26070 */
[----:B------:R-:W3:Y:S04]  /*8230*/  S2R R139, SR_TID.X ;  /* 0x00000000008b7919 */ /* 0x000ee80000002100 */
[----:B------:R-:W0:Y:S01]  /*8240*/  LDGDEPBAR ;  /* 0x00000000000079af */ /* 0x000e220000000000 */
[----:B-1----:R-:W-:Y:S02]  /*8250*/  IMAD.MOV.U32 R148, RZ, RZ, R142 ;  /* 0x000000ffff947224 */ /* 0x002fe400078e008e */
[----:B------:R-:W-:Y:S02]  /*8260*/  IMAD.MOV.U32 R149, RZ, RZ, R143 ;  /* 0x000000ffff957224 */ /* 0x000fe400078e008f */
[----:B------:R-:W4:Y:S04]  /*8270*/  LDL.LU.64 R142, [R1+0x3c8] ;  /* 0x0003c800018e7983 */ /* 0x000f280000300a00 */
[----:B------:R-:W4:Y:S01]  /*8280*/  LDL.LU.64 R152, [R1+0x3c0] ;  /* 0x0003c00001987983 */ /* 0x000f220000300a00 */
[----:B--2---:R-:W-:-:S03]  /*8290*/  IADD3 R154, R138, -0x5d, RZ ;  /* 0xffffffa38a9a7810 */ /* 0x004fc60007ffe0ff */
[----:B---3--:R-:W2:Y:S01]  /*82a0*/  LDL.LU.64 R150, [R1+0x3b8] ;  /* 0x0003b80001967983 */ /* 0x008ea20000300a00 */
[----:B------:R-:W-:-:S04]  /*82b0*/  SHF.R.S32.HI R0, RZ, 0x6, R139 ;  /* 0x00000006ff007819 */ /* 0x000fc8000001148b */
[----:B------:R-:W-:Y:S02]  /*82c0*/  SGXT R141, R0, 0x1 ;  /* 0x00000001008d781a */ /* 0x000fe40000000200 */
[----:B------:R-:W-:Y:S02]  /*82d0*/  SEL R0, RZ, 0x4, !P6 ;  /* 0x00000004ff007807 */ /* 0x000fe40007000000 */
[C---:B------:R-:W-:Y:S01]  /*82e0*/  ISETP.GE.AND P6, PT, R140.reuse, c[0x0][0x180], PT ;  /* 0x000060008c007a0c */ /* 0x040fe20003fc6270 */
[----:B------:R-:W-:-:S03]  /*82f0*/  IMAD.SHL.U32 R140, R140, 0x4, RZ ;  /* 0x000000048c8c7824 */ /* 0x000fc600078e00ff */
[----:B------:R-:W-:Y:S02]  /*8300*/  SEL R0, R0, RZ, !P6 ;  /* 0x000000ff00007207 */ /* 0x000fe40007000000 */
[----:B------:R-:W-:Y:S02]  /*8310*/  LOP3.LUT R147, R140, 0x110, R141, 0x78, !PT ;  /* 0x000001108c937812 */ /* 0x000fe400078e788d */
[----:B------:R-:W-:Y:S02]  /*8320*/  ISETP.NE.U32.AND P6, PT, R0, RZ, PT ;  /* 0x000000ff0000720c */ /* 0x000fe40003fc5070 */
[C---:B------:R-:W-:Y:S02]  /*8330*/  LOP3.LUT R146, R147.reuse, 0x20, RZ, 0x3c, !PT ;  /* 0x0000002093927812 */ /* 0x040fe400078e3cff */
[----:B------:R-:W-:Y:S02]  /*8340*/  LOP3.LUT R145, R147, 0x40, RZ, 0x3c, !PT ;  /* 0x0000004093917812 */ /* 0x000fe400078e3cff */
[----:B------:R-:W-:-:S02]  /*8350*/  SEL R0, RZ, 0x4, P0 ;  /* 0x00000004ff007807 */ /* 0x000fc40000000000 */
[----:B------:R-:W-:Y:S02]  /*8360*/  ISETP.GT.AND P0, PT, R144, 0x7f, PT ;  /* 0x0000007f9000780c */ /* 0x000fe40003f04270 */
[----:B------:R-:W-:Y:S02]  /*8370*/  LOP3.LUT R144, R147, 0x60, RZ, 0x3c, !PT ;  /* 0x0000006093907812 */ /* 0x000fe400078e3cff */
[C---:B------:R-:W-:Y:S01]  /*8380*/  IADD3 R141, R138.reuse, -0x55, RZ ;  /* 0xffffffab8a8d7810 */ /* 0x040fe20007ffe0ff */
[----:B------:R1:W-:Y:S01]  /*8390*/  LDGSTS.E [R147+0x40000], [R34.64], P6 ;  /* 0x4000000022937fae */ /* 0x0003e2000b121848 */
[----:B------:R-:W-:-:S03]  /*83a0*/  IADD3 R140, R138, -0x59, RZ ;  /* 0xffffffa78a8c7810 */ /* 0x000fc60007ffe0ff */
[----:B------:R1:W-:Y:S04]  /*83b0*/  LDGSTS.E [R147+0x40800], [R42.64], P6 ;  /* 0x408000002a937fae */ /* 0x0003e8000b121848 */
        /* <DEDUP_REMOVED lines=62> */
[----:B------:R-:W0:Y:S01]  /*87a0*/  LDGDEPBAR ;  /* 0x00000000000079af */ /* 0x000e220000000000 */
[----:B-1----:R-:W-:Y:S01]  /*87b0*/  IMAD.WIDE R146, R252, 0x4, R20 ;  /* 0x00000004fc927825 */ /* 0x002fe200078e0214 */
[----:B------:R-:W-:-:S02]  /*87c0*/  SEL R0, R0, RZ, P0 ;  /* 0x000000ff00007207 */ /* 0x000fc40000000000 */
[----:B------:R-:W-:Y:S02]  /*87d0*/  ISETP.GE.U32.AND P6, PT, R141, 0x7fffff6c, PT ;  /* 0x7fffff6c8d00780c */ /* 0x000fe40003fc6070 */
[----:B------:R-:W-:Y:S01]  /*87e0*/  ISETP.GE.U32.AND P0, PT, R140, 0x7fffff68, PT ;  /* 0x7fffff688c00780c */ /* 0x000fe20003f06070 */
[----:B---3--:R-:W-:Y:S01]  /*87f0*/  IMAD.WIDE R144, R252, 0x4, R14 ;  /* 0x00000004fc907825 */ /* 0x008fe200078e020e */
[----:B------:R-:W3:Y:S01]  /*8800*/  LDL.LU.64 R140, [R1+0x370] ;  /* 0x00037000018c7983 */ /* 0x000ee20000300a00 */
[----:B------:R-:W-:-:S03]  /*8810*/  LOP3.LUT R15, R139, 0x7f, RZ, 0xc0, !PT ;  /* 0x0000007f8b0f7812 */ /* 0x000fc600078ec0ff */
[----:B------:R-:W3:Y:S04]  /*8820*/  LDL.LU.64 R138, [R1+0x368] ;  /* 0x00036800018a7983 */ /* 0x000ee80000300a00 */
[----:B------:R1:W-:Y:S04]  /*8830*/  STL.64 [R1+0xa30], R146 ;  /* 0x000a309201007387 */ /* 0x0003e80000100a00 */
[----:B------:R-:W3:Y:S04]  /*8840*/  LDL.LU.64 R158, [R1+0x360] ;  /* 0x00036000019e7983 */ /* 0x000ee80000300a00 */
[----:B------:R1:W-:Y:S04]  /*8850*/  STL.64 [R1+0xa38], R144 ;  /* 0x000a389001007387 */ /* 0x0003e80000100a00 */
[----:B------:R-:W3:Y:S01]  /*8860*/  LDL.LU.64 R156, [R1+0x358] ;  /* 0x00035800019c7983 */ /* 0x000ee20000300a00 */
[----:B------:R-:W-:-:S04]  /*8870*/  IMAD.WIDE R16, R252, 0x4, R16 ;  /* 0x00000004fc107825 */ /* 0x000fc800078e0210 */
[----:B------:R-:W-:Y:S01]  /*8880*/  IMAD.SHL.U32 R21, R15, 0x4, RZ ;  /* 0x000000040f157824 */ /* 0x000fe200078e00ff */
[----:B------:R-:W-:Y:S01]  /*8890*/  BAR.SYNC.DEFER_BLOCKING 0x0 ;  /* 0x0000000000007b1d */ /* 0x000fe20000010000 */
[----:B------:R-:W-:-:S04]  /*88a0*/  IMAD.WIDE R18, R252, 0x4, R18 ;  /* 0x00000004fc127825 */ /* 0x000fc800078e0212 */
[----:B------:R-:W-:Y:S01]  /*88b0*/  IMAD.WIDE R148, R252, 0x4, R148 ;  /* 0x00000004fc947825 */ /* 0x000fe200078e0294 */
[----:B------:R-:W-:Y:S04]  /*88c0*/  STL.64 [R1+0xa40], R16 ;  /* 0x000a401001007387 */ /* 0x000fe80000100a00 */
[----:B------:R4:W-:Y:S04]  /*88d0*/  STL.64 [R1+0xa48], R18 ;  /* 0x000a481201007387 */ /* 0x0009e80000100a00 */
[----:B------:R-:W-:Y:S01]  /*88e0*/  @!PT LDS RZ, [RZ] ;  /* 0x00000000fffff984 */ /* 0x000fe20000000800 */
[----:B------:R-:W-:Y:S01]  /*88f0*/  @!PT LDS RZ, [RZ] ;  /* 0x00000000fffff984 */ /* 0x000fe20000000800 */
[----:B------:R-:W-:Y:S01]  /*8900*/  @!PT LDS RZ, [RZ] ;  /* 0x00000000fffff984 */ /* 0x000fe20000000800 */
[----:B------:R1:W-:Y:S04]  /*8910*/  LDGSTS.E [R21+0x20000], [R146.64], !P3 ;  /* 0x2000000092157fae */ /* 0x0003e8000d921848 */
[----:B------:R2:W-:Y:S04]  /*8920*/  LDGSTS.E [R21+0x20200], [R144.64], !P3 ;  /* 0x2020000090157fae */ /* 0x0005e8000d921848 */
[----:B------:R2:W-:Y:S04]  /*8930*/  LDGSTS.E [R21+0x20400], [R16.64], !P3 ;  /* 0x2040000010157fae */ /* 0x0005e8000d921848 */
[----:B-1----:R-:W3:Y:S04]  /*8940*/  LDL.LU.64 R146, [R1+0x310] ;  /* 0x0003100001927983 */ /* 0x002ee80000300a00 */
[----:B------:R4:W-:Y:S01]  /*8950*/  LDGSTS.E [R21+0x20600], [R18.64], !P3 ;  /* 0x2060000012157fae */ /* 0x0009e2000d921848 */
[----:B------:R-:W-:-:S03]  /*8960*/  ISETP.GE.U32.AND P3, PT, R154, 0x7fffff64, PT ;  /* 0x7fffff649a00780c */ /* 0x000fc60003f66070 */
[----:B--2---:R-:W2:Y:S04]  /*8970*/  LDL.LU.64 R144, [R1+0x308] ;  /* 0x0003080001907983 */ /* 0x004ea80000300a00 */
[----:B------:R-:W-:Y:S01]  /*8980*/  STL.64 [R1+0x3d0], R148 ;  /* 0x0003d09401007387 */ /* 0x000fe20000100a00 */
[----:B----4-:R-:W-:-:S03]  /*8990*/  IMAD.WIDE R18, R252, 0x4, R152 ;  /* 0x00000004fc127825 */ /* 0x010fc600078e0298 */
[----:B------:R-:W4:Y:S04]  /*89a0*/  LDL.LU.64 R154, [R1+0x300] ;  /* 0x00030000019a7983 */ /* 0x000f280000300a00 */
[----:B------:R-:W4:Y:S01]  /*89b0*/  LDL.LU.64 R152, [R1+0x2f8] ;  /* 0x0002f80001987983 */ /* 0x000f220000300a00 */
[----:B------:R-:W-:-:S03]  /*89c0*/  IMAD.WIDE R142, R252, 0x4, R142 ;  /* 0x00000004fc8e7825 */ /* 0x000fc600078e028e */
[----:B------:R3:W-:Y:S01]  /*89d0*/  LDGSTS.E [R21+0x22000], [R148.64], !P2 ;  /* 0x2200000094157fae */ /* 0x0007e2000d121848 */
[----:B------:R-:W-:-:S03]  /*89e0*/  IMAD.WIDE R16, R252, 0x4, R150 ;  /* 0x00000004fc107825 */ /* 0x000fc600078e0296 */
[----:B------:R1:W-:Y:S04]  /*89f0*/  STL.64 [R1+0x538], R142 ;  /* 0x0005388e01007387 */ /* 0x0003e80000100a00 */
[----:B------:R1:W-:Y:S04]  /*8a00*/  STL.64 [R1+0x540], R18 ;  /* 0x0005401201007387 */ /* 0x0003e80000100a00 */
[----:B------:R1:W-:Y:S04]  /*8a10*/  LDGSTS.E [R21+0x22200], [R142.64], !P2 ;  /* 0x222000008e157fae */ /* 0x0003e8000d121848 */
[----:B------:R3:W-:Y:S04]  /*8a20*/  STL.64 [R1+0x3b8], R16 ;  /* 0x0003b81001007387 */ /* 0x0007e80000100a00 */
[----:B------:R3:W-:Y:S04]  /*8a30*/  LDGSTS.E [R21+0x22400], [R18.64], !P2 ;  /* 0x2240000012157fae */ /* 0x0007e8000d121848 */
[----:B-1----:R-:W4:Y:S04]  /*8a40*/  LDL.LU.64 R142, [R1+0x2b0] ;  /* 0x0002b000018e7983 */ /* 0x002f280000300a00 */
[----:B------:R1:W-:Y:S01]  /*8a50*/  LDGSTS.E [R21+0x22600], [R16.64], !P2 ;  /* 0x2260000010157fae */ /* 0x0003e2000d121848 */
[----:B---3--:R-:W-:-:S03]  /*8a60*/  IMAD.WIDE R148, R252, 0x4, R140 ;  /* 0x00000004fc947825 */ /* 0x008fc600078e028c */
[----:B------:R-:W3:Y:S01]  /*8a70*/  LDL.LU.64 R140, [R1+0x2a8] ;  /* 0x0002a800018c7983 */ /* 0x000ee20000300a00 */
[----:B------:R-:W-:-:S03]  /*8a80*/  IMAD.WIDE R138, R252, 0x4, R138 ;  /* 0x00000004fc8a7825 */ /* 0x000fc600078e028a */
[----:B------:R-:W3:Y:S04]  /*8a90*/  LDL.LU.64 R160, [R1+0x2a0] ;  /* 0x0002a00001a07983 */ /* 0x000ee80000300a00 */
[----:B------:R-:W-:Y:S01]  /*8aa0*/  STL.64 [R1+0x370], R148 ;  /* 0x0003709401007387 */ /* 0x000fe20000100a00 */
[----:B------:R-:W-:-:S03]  /*8ab0*/  IMAD.WIDE R18, R252, 0x4, R158 ;  /* 0x00000004fc127825 */ /* 0x000fc600078e029e */
[----:B------:R-:W3:Y:S01]  /*8ac0*/  LDL.LU.64 R150, [R1+0x298] ;  /* 0x0002980001967983 */ /* 0x000ee20000300a00 */
[----:B-1----:R-:W-:-:S03]  /*8ad0*/  IMAD.WIDE R16, R252, 0x4, R156 ;  /* 0x00000004fc107825 */ /* 0x002fc600078e029c */
[----:B------:R1:W-:Y:S04]  /*8ae0*/  STL.64 [R1+0x368], R138 ;  /* 0x0003688a01007387 */ /* 0x0003e80000100a00 */
[----:B------:R1:W-:Y:S04]  /*8af0*/  LDGSTS.E [R21+0x24000], [R148.64], !P4 ;  /* 0x2400000094157fae */ /* 0x0003e8000e121848 */
[----:B------:R4:W-:Y:S04]  /*8b00*/  STL.64 [R1+0x360], R18 ;  /* 0x0003601201007387 */ /* 0x0009e80000100a00 */
[----:B------:R1:W-:Y:S04]  /*8b10*/  LDGSTS.E [R21+0x24200], [R138.64], !P4 ;  /* 0x242000008a157fae */ /* 0x0003e8000e121848 */
[----:B------:R2:W-:Y:S04]  /*8b20*/  STL.64 [R1+0x548], R16 ;  /* 0x0005481001007387 */ /* 0x0005e80000100a00 */
[----:B------:R4:W-:Y:S04]  /*8b30*/  LDGSTS.E [R21+0x24400], [R18.64], !P4 ;  /* 0x2440000012157fae */ /* 0x0009e8000e121848 */
[----:B-1----:R-:W3:Y:S04]  /*8b40*/  LDL.LU.64 R138, [R1+0x250] ;  /* 0x00025000018a7983 */ /* 0x002ee80000300a00 */
[----:B------:R-:W3:Y:S04]  /*8b50*/  LDL.LU.64 R148, [R1+0x248] ;  /* 0x0002480001947983 */ /* 0x000ee80000300a00 */
[----:B------:R-:W3:Y:S04]  /*8b60*/  LDL.LU.64 R158, [R1+0x240] ;  /* 0x00024000019e7983 */ /* 0x000ee80000300a00 */
[----:B------:R1:W-:Y:S01]  /*8b70*/  LDGSTS.E [R21+0x24600], [R16.64], !P4 ;  /* 0x2460000010157fae */ /* 0x0003e2000e121848 */
[----:B------:R-:W-:-:S05]  /*8b80*/  IMAD.WIDE R146, R252, 0x4, R146 ;  /* 0x00000004fc927825 */ /* 0x000fca00078e0292 */
[----:B------:R1:W-:Y:S01]  /*8b90*/  STL.64 [R1+0x550], R146 ;  /* 0x0005509201007387 */ /* 0x0003e20000100a00 */
[----:B--2---:R-:W-:-:S03]  /*8ba0*/  IMAD.WIDE R144, R252, 0x4, R144 ;  /* 0x00000004fc907825 */ /* 0x004fc600078e0290 */
[----:B------:R-:W2:Y:S04]  /*8bb0*/  LDL.LU.64 R156, [R1+0x238] ;  /* 0x00023800019c7983 */ /* 0x000ea80000300a00 */
[----:B------:R4:W-:Y:S02]  /*8bc0*/  STL.64 [R1+0x558], R144 ;  /* 0x0005589001007387 */ /* 0x0009e40000100a00 */
[C---:B----4-:R-:W-:Y:S02]  /*8bd0*/  IMAD.WIDE R18, R252.reuse, 0x4, R154 ;  /* 0x00000004fc127825 */ /* 0x050fe400078e029a */
[----:B------:R4:W-:Y:S02]  /*8be0*/  LDGSTS.E [R21+0x26000], [R146.64], !P5 ;  /* 0x2600000092157fae */ /* 0x0009e4000e921848 */
[----:B-1----:R-:W-:-:S02]  /*8bf0*/  IMAD.WIDE R16, R252, 0x4, R152 ;  /* 0x00000004fc107825 */ /* 0x002fc400078e0298 */
[----:B------:R1:W-:Y:S04]  /*8c00*/  STL.64 [R1+0x580], R18 ;  /* 0x0005801201007387 */ /* 0x0003e80000100a00 */
[----:B------:R1:W-:Y:S04]  /*8c10*/  STL.64 [R1+0x5b8], R16 ;  /* 0x0005b81001007387 */ /* 0x0003e80000100a00 */
[----:B----4-:R-:W2:Y:S04]  /*8c20*/  LDL.LU.64 R146, [R1+0x1f0] ;  /* 0x0001f00001927983 */ /* 0x010ea80000300a00 */
[----:B------:R1:W-:Y:S04]  /*8c30*/  LDGSTS.E [R21+0x26200], [R144.64], !P5 ;  /* 0x2620000090157fae */ /* 0x0003e8000e921848 */
[----:B------:R3:W-:Y:S04]  /*8c40*/  LDGSTS.E [R21+0x26400], [R18.64], !P5 ;  /* 0x2640000012157fae */ /* 0x0007e8000e921848 */
[----:B------:R3:W-:Y:S04]  /*8c50*/  LDGSTS.E [R21+0x26600], [R16.64], !P5 ;  /* 0x2660000010157fae */ /* 0x0007e8000e921848 */
[----:B-1----:R-:W2:Y:S01]  /*8c60*/  LDL.LU.64 R144, [R1+0x1e8] ;  /* 0x0001e80001907983 */ /* 0x002ea20000300a00 */
[----:B------:R-:W-:-:S03]  /*8c70*/  IMAD.WIDE R142, R252, 0x4, R142 ;  /* 0x00000004fc8e7825 */ /* 0x000fc600078e028e */
[----:B------:R-:W2:Y:S04]  /*8c80*/  LDL.LU.64 R154, [R1+0x1e0] ;  /* 0x0001e000019a7983 */ /* 0x000ea80000300a00 */
[----:B------:R-:W2:Y:S04]  /*8c90*/  LDL.LU.64 R152, [R1+0x1d8] ;  /* 0x0001d80001987983 */ /* 0x000ea80000300a00 */
[----:B------:R1:W-:Y:S04]  /*8ca0*/  STL.64 [R1+0x600], R142 ;  /* 0x0006008e01007387 */ /* 0x0003e80000100a00 */
[----:B------:R1:W-:Y:S01]  /*8cb0*/  LDGSTS.E [R21+0x28000], [R142.64], !P1 ;  /* 0x280000008e157fae */ /* 0x0003e2000c921848 */
[----:B---3--:R-:W-:-:S04]  /*8cc0*/  IMAD.WIDE R140, R252, 0x4, R140 ;  /* 0x00000004fc8c7825 */ /* 0x008fc800078e028c */
[C---:B------:R-:W-:Y:S01]  /*8cd0*/  IMAD.WIDE R18, R252.reuse, 0x4, R160 ;  /* 0x00000004fc127825 */ /* 0x040fe200078e02a0 */
[----:B------:R3:W-:Y:S03]  /*8ce0*/  STL.64 [R1+0x628], R140 ;  /* 0x0006288c01007387 */ /* 0x0007e60000100a00 */
[C---:B------:R-:W-:Y:S01]  /*8cf0*/  IMAD.WIDE R16, R252.reuse, 0x4, R150 ;  /* 0x00000004fc107825 */ /* 0x040fe200078e0296 */
[----:B------:R1:W-:Y:S04]  /*8d00*/  STL.64 [R1+0x640], R18 ;  /* 0x0006401201007387 */ /* 0x0003e80000100a00 */
[----:B------:R2:W-:Y:S04]  /*8d10*/  STL.64 [R1+0x688], R16 ;  /* 0x0006881001007387 */ /* 0x0005e80000100a00 */
[----:B------:R-:W4:Y:S04]  /*8d20*/  LDL.LU.64 R160, [R1+0x190] ;  /* 0x0001900001a07983 */ /* 0x000f280000300a00 */
[----:B------:R3:W-:Y:S04]  /*8d30*/  LDGSTS.E [R21+0x28200], [R140.64], !P1 ;  /* 0x282000008c157fae */ /* 0x0007e8000c921848 */
[----:B-1----:R-:W4:Y:S04]  /*8d40*/  LDL.LU.64 R142, [R1+0x188] ;  /* 0x00018800018e7983 */ /* 0x002f280000300a00 */
[----:B------:R1:W-:Y:S04]  /*8d50*/  LDGSTS.E [R21+0x28400], [R18.64], !P1 ;  /* 0x2840000012157fae */ /* 0x0003e8000c921848 */
[----:B---3--:R-:W3:Y:S04]  /*8d60*/  LDL.LU.64 R140, [R1+0x180] ;  /* 0x00018000018c7983 */ /* 0x008ee80000300a00 */
[----:B------:R2:W-:Y:S01]  /*8d70*/  LDGSTS.E [R21+0x28600], [R16.64], !P1 ;  /* 0x2860000010157fae */ /* 0x0005e2000c921848 */
[----:B------:R-:W-:-:S05]  /*8d80*/  IMAD.WIDE R150, R252, 0x4, R138 ;  /* 0x00000004fc967825 */ /* 0x000fca00078e028a */
[----:B------:R-:W-:Y:S04]  /*8d90*/  STL.64 [R1+0x8e0], R150 ;  /* 0x0008e09601007387 */ /* 0x000fe80000100a00 */
[----:B------:R-:W3:Y:S01]  /*8da0*/  LDL.LU.64 R138, [R1+0x178] ;  /* 0x00017800018a7983 */ /* 0x000ee20000300a00 */
[----:B------:R-:W-:-:S03]  /*8db0*/  IMAD.WIDE R148, R252, 0x4, R148 ;  /* 0x00000004fc947825 */ /* 0x000fc600078e0294 */
[----:B------:R2:W-:Y:S01]  /*8dc0*/  LDGSTS.E [R21+0x2a000], [R150.64], !P6 ;  /* 0x2a00000096157fae */ /* 0x0005e2000f121848 */
[----:B-1----:R-:W-:-:S03]  /*8dd0*/  IMAD.WIDE R18, R252, 0x4, R158 ;  /* 0x00000004fc127825 */ /* 0x002fc600078e029e */
[----:B------:R1:W-:Y:S04]  /*8de0*/  STL.64 [R1+0x8f8], R148 ;  /* 0x0008f89401007387 */ /* 0x0003e80000100a00 */
[----:B------:R1:W-:Y:S04]  /*8df0*/  STL.64 [R1+0x910], R18 ;  /* 0x0009101201007387 */ /* 0x0003e80000100a00 */
[----:B------:R1:W-:Y:S01]  /*8e00*/  LDGSTS.E [R21+0x2a200], [R148.64], !P6 ;  /* 0x2a20000094157fae */ /* 0x0003e2000f121848 */
[----:B--2---:R-:W-:-:S03]  /*8e10*/  IMAD.WIDE R16, R252, 0x4, R156 ;  /* 0x00000004fc107825 */ /* 0x004fc600078e029c */
[----:B------:R2:W-:Y:S04]  /*8e20*/  LDGSTS.E [R21+0x2a400], [R18.64], !P6 ;  /* 0x2a40000012157fae */ /* 0x0005e8000f121848 */
[----:B------:R2:W-:Y:S04]  /*8e30*/  STL.64 [R1+0xa70], R16 ;  /* 0x000a701001007387 */ /* 0x0005e80000100a00 */
[----:B-1----:R-:W3:Y:S04]  /*8e40*/  LDL.LU.64 R148, [R1+0x130] ;  /* 0x0001300001947983 */ /* 0x002ee80000300a00 */
[----:B------:R1:W-:Y:S01]  /*8e50*/  LDGSTS.E [R21+0x2a600], [R16.64], !P6 ;  /* 0x2a60000010157fae */ /* 0x0003e2000f121848 */
[----:B------:R-:W-:-:S03]  /*8e60*/  IMAD.WIDE R150, R252, 0x4, R146 ;  /* 0x00000004fc967825 */ /* 0x000fc600078e0292 */
[----:B------:R-:W3:Y:S04]  /*8e70*/  LDL.LU.64 R146, [R1+0x128] ;  /* 0x0001280001927983 */ /* 0x000ee80000300a00 */
[----:B------:R1:W-:Y:S04]  /*8e80*/  STL.64 [R1+0xad8], R150 ;  /* 0x000ad89601007387 */ /* 0x0003e80000100a00 */
[----:B------:R1:W-:Y:S01]  /*8e90*/  LDGSTS.E [R21+0x2c000], [R150.64], !P0 ;  /* 0x2c00000096157fae */ /* 0x0003e2000c121848 */
[----:B------:R-:W-:-:S04]  /*8ea0*/  IMAD.WIDE R144, R252, 0x4, R144 ;  /* 0x00000004fc907825 */ /* 0x000fc800078e0290 */
[C---:B--2---:R-:W-:Y:S01]  /*8eb0*/  IMAD.WIDE R18, R252.reuse, 0x4, R154 ;  /* 0x00000004fc127825 */ /* 0x044fe200078e029a */
[----:B------:R2:W-:Y:S03]  /*8ec0*/  STL.64 [R1+0xae0], R144 ;  /* 0x000ae09001007387 */ /* 0x0005e60000100a00 */
[C---:B-1----:R-:W-:Y:S01]  /*8ed0*/  IMAD.WIDE R16, R252.reuse, 0x4, R152 ;  /* 0x00000004fc107825 */ /* 0x042fe200078e0298 */
[----:B------:R4:W-:Y:S04]  /*8ee0*/  STL.64 [R1+0xae8], R18 ;  /* 0x000ae81201007387 */ /* 0x0009e80000100a00 */
[----:B------:R-:W3:Y:S04]  /*8ef0*/  LDL.LU.64 R158, [R1+0x120] ;  /* 0x00012000019e7983 */ /* 0x000ee80000300a00 */
[----:B------:R1:W-:Y:S04]  /*8f00*/  STL.64 [R1+0xaf0], R16 ;  /* 0x000af01001007387 */ /* 0x0003e80000100a00 */
[----:B------:R-:W3:Y:S04]  /*8f10*/  LDL.LU.64 R156, [R1+0x118] ;  /* 0x00011800019c7983 */ /* 0x000ee80000300a00 */
[----:B------:R2:W-:Y:S04]  /*8f20*/  LDGSTS.E [R21+0x2c200], [R144.64], !P0 ;  /* 0x2c20000090157fae */ /* 0x0005e8000c121848 */
[----:B------:R4:W-:Y:S04]  /*8f30*/  LDGSTS.E [R21+0x2c400], [R18.64], !P0 ;  /* 0x2c40000012157fae */ /* 0x0009e8000c121848 */
[----:B------:R-:W3:Y:S04]  /*8f40*/  LDL.LU.64 R154, [R1+0xd0] ;  /* 0x0000d000019a7983 */ /* 0x000ee80000300a00 */
[----:B------:R-:W3:Y:S04]  /*8f50*/  LDL.LU.64 R152, [R1+0xc8] ;  /* 0x0000c80001987983 */ /* 0x000ee80000300a00 */
[----:B------:R1:W-:Y:S04]  /*8f60*/  LDGSTS.E [R21+0x2c600], [R16.64], !P0 ;  /* 0x2c60000010157fae */ /* 0x0003e8000c121848 */
[----:B------:R-:W3:Y:S04]  /*8f70*/  LDL.LU.64 R150, [R1+0xc0] ;  /* 0x0000c00001967983 */ /* 0x000ee80000300a00 */
[----:B--2---:R-:W3:Y:S01]  /*8f80*/  LDL.LU.64 R144, [R1+0xb8] ;  /* 0x0000b80001907983 */ /* 0x004ee20000300a00 */
[----:B----4-:R-:W-:-:S04]  /*8f90*/  IMAD.WIDE R18, R252, 0x4, R160 ;  /* 0x00000004fc127825 */ /* 0x010fc800078e02a0 */
[C---:B------:R-:W-:Y:S01]  /*8fa0*/  IMAD.WIDE R162, R252.reuse, 0x4, R142 ;  /* 0x00000004fca27825 */ /* 0x040fe200078e028e */
[----:B------:R4:W-:Y:S03]  /*8fb0*/  STL.64 [R1+0xb58], R18 ;  /* 0x000b581201007387 */ /* 0x0009e60000100a00 */
[C---:B---3--:R-:W-:Y:S01]  /*8fc0*/  IMAD.WIDE R160, R252.reuse, 0x4, R140 ;  /* 0x00000004fca07825 */ /* 0x048fe200078e028c */
[----:B------:R3:W-:Y:S04]  /*8fd0*/  STL.64 [R1+0xb60], R162 ;  /* 0x000b60a201007387 */ /* 0x0007e80000100a00 */
[----:B------:R3:W-:Y:S04]  /*8fe0*/  STL.64 [R1+0xb68], R160 ;  /* 0x000b68a001007387 */ /* 0x0007e80000100a00 */
[----:B------:R-:W2:Y:S04]  /*8ff0*/  LDL.LU.64 R142, [R1+0x70] ;  /* 0x00007000018e7983 */ /* 0x000ea80000300a00 */
[----:B------:R4:W-:Y:S01]  /*9000*/  LDGSTS.E [R21+0x2e000], [R18.64], !P3 ;  /* 0x2e00000012157fae */ /* 0x0009e2000d921848 */
[----:B-1----:R-:W-:-:S03]  /*9010*/  IMAD.WIDE R16, R252, 0x4, R138 ;  /* 0x00000004fc107825 */ /* 0x002fc600078e028a */
[----:B------:R3:W-:Y:S04]  /*9020*/  LDGSTS.E [R21+0x2e200], [R162.64], !P3 ;  /* 0x2e200000a2157fae */ /* 0x0007e8000d921848 */
[----:B------:R1:W-:Y:S04]  /*9030*/  STL.64 [R1+0xb70], R16 ;  /* 0x000b701001007387 */ /* 0x0003e80000100a00 */
[----:B------:R-:W2:Y:S04]  /*9040*/  LDL.LU.64 R140, [R1+0x68] ;  /* 0x00006800018c7983 */ /* 0x000ea80000300a00 */
[----:B------:R-:W2:Y:S04]  /*9050*/  LDL.LU.64 R138, [R1+0x60] ;  /* 0x00006000018a7983 */ /* 0x000ea80000300a00 */
[----:B----4-:R-:W4:Y:S04]  /*9060*/  LDL.LU.64 R18, [R1+0x58] ;  /* 0x0000580001127983 */ /* 0x010f280000300a00 */
[----:B------:R1:W-:Y:S04]  /*9070*/  LDGSTS.E [R21+0x2e400], [R160.64], !P3 ;  /* 0x2e400000a0157fae */ /* 0x0003e8000d921848 */
[----:B------:R1:W-:Y:S01]  /*9080*/  LDGSTS.E [R21+0x2e600], [R16.64], !P3 ;  /* 0x2e60000010157fae */ /* 0x0003e2000d921848 */
[----:B---3--:R-:W-:-:S04]  /*9090*/  IMAD.WIDE R162, R252, 0x4, R148 ;  /* 0x00000004fca27825 */ /* 0x008fc800078e0294 */
[----:B-1----:R-:W-:Y:S02]  /*90a0*/  IMAD.WIDE R160, R252, 0x4, R146 ;  /* 0x00000004fca07825 */ /* 0x002fe400078e0292 */
[----:B------:R-:W3:Y:S04]  /*90b0*/  LDL.LU.64 R146, [R1+0x10] ;  /* 0x0000100001927983 */ /* 0x000ee80000300a00 */
[----:B------:R-:W3:Y:S04]  /*90c0*/  LDL.LU.64 R148, [R1+0x8] ;  /* 0x0000080001947983 */ /* 0x000ee80000300a00 */
[----:B------:R1:W-:Y:S04]  /*90d0*/  STL.64 [R1+0xbd8], R162 ;  /* 0x000bd8a201007387 */ /* 0x0003e80000100a00 */
[----:B------:R-:W3:Y:S01]  /*90e0*/  LDL.LU.64 R16, [R1] ;  /* 0x0000000001107983 */ /* 0x000ee20000300a00 */
[----:B------:R-:W-:-:S04]  /*90f0*/  MOV R20, c[0x0][0x180] ;  /* 0x0000600000147a02 */ /* 0x000fc80000000f00 */
[----:B------:R-:W-:-:S04]  /*9100*/  IADD3 R14, R20, -0x61, RZ ;  /* 0xffffff9f140e7810 */ /* 0x000fc80007ffe0ff */
[----:B------:R-:W-:Y:S02]  /*9110*/  ISETP.GE.U32.AND P2, PT, R14, 0x7fffff60, PT ;  /* 0x7fffff600e00780c */ /* 0x000fe40003f46070 */
[----:B------:R-:W-:Y:S01]  /*9120*/  IADD3 R14, R20, -0x65, RZ ;  /* 0xffffff9b140e7810 */ /* 0x000fe20007ffe0ff */
[----:B------:R-:W-:-:S03]  /*9130*/  IMAD.WIDE R158, R252, 0x4, R158 ;  /* 0x00000004fc9e7825 */ /* 0x000fc600078e029e */
[----:B------:R-:W-:Y:S01]  /*9140*/  ISETP.GE.U32.AND P4, PT, R14, 0x7fffff5c, PT ;  /* 0x7fffff5c0e00780c */ /* 0x000fe20003f86070 */
[----:B------:R1:W-:Y:S01]  /*9150*/  STL.64 [R1+0xbe0], R160 ;  /* 0x000be0a001007387 */ /* 0x0003e20000100a00 */
[----:B------:R-:W-:Y:S01]  /*9160*/  IADD3 R14, R20, -0x69, RZ ;  /* 0xffffff97140e7810 */ /* 0x000fe20007ffe0ff */
[----:B------:R-:W-:-:S04]  /*9170*/  IMAD.WIDE R156, R252, 0x4, R156 ;  /* 0x00000004fc9c7825 */ /* 0x000fc800078e029c */
[----:B------:R1:W-:Y:S01]  /*9180*/  LDGSTS.E [R21+0x30000], [R162.64], !P2 ;  /* 0x30000000a2157fae */ /* 0x0003e2000d121848 */
[----:B------:R-:W-:-:S03]  /*9190*/  ISETP.GE.U32.AND P5, PT, R14, 0x7fffff58, PT ;  /* 0x7fffff580e00780c */ /* 0x000fc60003fa6070 */
[----:B------:R1:W-:Y:S04]  /*91a0*/  LDGSTS.E [R21+0x30200], [R160.64], !P2 ;  /* 0x30200000a0157fae */ /* 0x0003e8000d121848 */
[----:B------:R1:W-:Y:S01]  /*91b0*/  LDGSTS.E [R21+0x30400], [R158.64], !P2 ;  /* 0x304000009e157fae */ /* 0x0003e2000d121848 */
[----:B------:R-:W-:-:S03]  /*91c0*/  IMAD.WIDE R154, R252, 0x4, R154 ;  /* 0x00000004fc9a7825 */ /* 0x000fc600078e029a */
[----:B-1----:R-:W3:Y:S01]  /*91d0*/  LDL.LU.64 R162, [R1+0x1590] ;  /* 0x0015900001a27983 */ /* 0x002ee20000300a00 */
[----:B------:R-:W-:-:S03]  /*91e0*/  IMAD.WIDE R152, R252, 0x4, R152 ;  /* 0x00000004fc987825 */ /* 0x000fc600078e0298 */
[----:B------:R1:W-:Y:S04]  /*91f0*/  STL.64 [R1+0xbe8], R158 ;  /* 0x000be89e01007387 */ /* 0x0003e80000100a00 */
[----:B------:R-:W3:Y:S01]  /*9200*/  LDL.LU.64 R160, [R1+0x1588] ;  /* 0x0015880001a07983 */ /* 0x000ee20000300a00 */
[----:B------:R-:W-:-:S03]  /*9210*/  IMAD.WIDE R150, R252, 0x4, R150 ;  /* 0x00000004fc967825 */ /* 0x000fc600078e0296 */
[----:B------:R1:W-:Y:S04]  /*9220*/  STL.64 [R1+0xbf0], R156 ;  /* 0x000bf09c01007387 */ /* 0x0003e80000100a00 */
[----:B-1----:R-:W3:Y:S01]  /*9230*/  LDL.LU.64 R158, [R1+0x1580] ;  /* 0x00158000019e7983 */ /* 0x002ee20000300a00 */
[----:B------:R-:W-:-:S03]  /*9240*/  IMAD.WIDE R144, R252, 0x4, R144 ;  /* 0x00000004fc907825 */ /* 0x000fc600078e0290 */
[----:B------:R1:W-:Y:S01]  /*9250*/  LDGSTS.E [R21+0x30600], [R156.64], !P2 ;  /* 0x306000009c157fae */ /* 0x0003e2000d121848 */
[----:B------:R-:W-:-:S03]  /*9260*/  IADD3 R14, R20, -0x6d, RZ ;  /* 0xffffff93140e7810 */ /* 0x000fc60007ffe0ff */
[----:B------:R1:W-:Y:S01]  /*9270*/  LDGSTS.E [R21+0x32000], [R154.64], !P4 ;  /* 0x320000009a157fae */ /* 0x0003e2000e121848 */
[----:B------:R-:W-:-:S03]  /*9280*/  ISETP.GE.U32.AND P1, PT, R14, 0x7fffff54, PT ;  /* 0x7fffff540e00780c */ /* 0x000fc60003f26070 */
[----:B------:R1:W-:Y:S04]  /*9290*/  LDGSTS.E [R21+0x32200], [R152.64], !P4 ;  /* 0x3220000098157fae */ /* 0x0003e8000e121848 */
[----:B-1----:R-:W3:Y:S04]  /*92a0*/  LDL.LU.64 R156, [R1+0x1578] ;  /* 0x00157800019c7983 */ /* 0x002ee80000300a00 */
[----:B------:R1:W-:Y:S04]  /*92b0*/  STL.64 [R1+0xc58], R154 ;  /* 0x000c589a01007387 */ /* 0x0003e80000100a00 */
[----:B------:R1:W-:Y:S04]  /*92c0*/  STL.64 [R1+0xc60], R152 ;  /* 0x000c609801007387 */ /* 0x0003e80000100a00 */
[----:B------:R1:W-:Y:S04]  /*92d0*/  LDGSTS.E [R21+0x32400], [R150.64], !P4 ;  /* 0x3240000096157fae */ /* 0x0003e8000e121848 */
[----:B-1----:R-:W3:Y:S04]  /*92e0*/  LDL.LU.64 R154, [R1+0x1570] ;  /* 0x00157000019a7983 */ /* 0x002ee80000300a00 */
[----:B------:R1:W-:Y:S04]  /*92f0*/  STL.64 [R1+0xc68], R150 ;  /* 0x000c689601007387 */ /* 0x0003e80000100a00 */
[----:B------:R-:W3:Y:S04]  /*9300*/  LDL.LU.64 R152, [R1+0x1568] ;  /* 0x0015680001987983 */ /* 0x000ee80000300a00 */
[----:B------:R1:W-:Y:S04]  /*9310*/  STL.64 [R1+0xc70], R144 ;  /* 0x000c709001007387 */ /* 0x0003e80000100a00 */
[----:B-1----:R-:W3:Y:S04]  /*9320*/  LDL.LU.64 R150, [R1+0x1560] ;  /* 0x0015600001967983 */ /* 0x002ee80000300a00 */
[----:B------:R1:W-:Y:S04]  /*9330*/  LDGSTS.E [R21+0x32600], [R144.64], !P4 ;  /* 0x3260000090157fae */ /* 0x0003e8000e121848 */
[----:B-1----:R-:W3:Y:S01]  /*9340*/  LDL.LU.64 R144, [R1+0x1558] ;  /* 0x0015580001907983 */ /* 0x002ee20000300a00 */
[----:B--2---:R-:W-:-:S05]  /*9350*/  IMAD.WIDE R142, R252, 0x4, R142 ;  /* 0x00000004fc8e7825 */ /* 0x004fca00078e028e */
[----:B------:R1:W-:Y:S04]  /*9360*/  STL.64 [R1+0xcd8], R142 ;  /* 0x000cd88e01007387 */ /* 0x0003e80000100a00 */
[----:B------:R1:W-:Y:S01]  /*9370*/  LDGSTS.E [R21+0x34000], [R142.64], !P5 ;  /* 0x340000008e157fae */ /* 0x0003e2000e921848 */
[----:B------:R-:W-:-:S04]  /*9380*/  IMAD.WIDE R140, R252, 0x4, R140 ;  /* 0x00000004fc8c7825 */ /* 0x000fc800078e028c */
[C---:B------:R-:W-:Y:S01]  /*9390*/  IMAD.WIDE R138, R252.reuse, 0x4, R138 ;  /* 0x00000004fc8a7825 */ /* 0x040fe200078e028a */
[----:B------:R2:W-:Y:S03]  /*93a0*/  STL.64 [R1+0xce0], R140 ;  /* 0x000ce08c01007387 */ /* 0x0005e60000100a00 */
[C---:B----4-:R-:W-:Y:S01]  /*93b0*/  IMAD.WIDE R18, R252.reuse, 0x4, R18 ;  /* 0x00000004fc127825 */ /* 0x050fe200078e0212 */
[----:B-1----:R-:W4:Y:S04]  /*93c0*/  LDL.LU.64 R142, [R1+0x1550] ;  /* 0x00155000018e7983 */ /* 0x002f280000300a00 */
[----:B------:R1:W-:Y:S04]  /*93d0*/  STL.64 [R1+0xce8], R138 ;  /* 0x000ce88a01007387 */ /* 0x0003e80000100a00 */
[----:B------:R2:W-:Y:S04]  /*93e0*/  LDGSTS.E [R21+0x34200], [R140.64], !P5 ;  /* 0x342000008c157fae */ /* 0x0005e8000e921848 */
[----:B------:R1:W-:Y:S04]  /*93f0*/  LDGSTS.E [R21+0x34400], [R138.64], !P5 ;  /* 0x344000008a157fae */ /* 0x0003e8000e921848 */
[----:B------:R1:W-:Y:S04]  /*9400*/  LDGSTS.E [R21+0x34600], [R18.64], !P5 ;  /* 0x3460000012157fae */ /* 0x0003e8000e921848 */
[----:B--2---:R-:W2:Y:S01]  /*9410*/  LDL.LU.64 R140, [R1+0x1548] ;  /* 0x00154800018c7983 */ /* 0x004ea20000300a00 */
[----:B---3--:R-:W-:-:S03]  /*9420*/  IMAD.WIDE R146, R252, 0x4, R146 ;  /* 0x00000004fc927825 */ /* 0x008fc600078e0292 */
[----:B------:R3:W-:Y:S01]  /*9430*/  STL.64 [R1+0xcf0], R18 ;  /* 0x000cf01201007387 */ /* 0x0007e20000100a00 */
[----:B------:R-:W-:-:S03]  /*9440*/  IMAD.WIDE R148, R252, 0x4, R148 ;  /* 0x00000004fc947825 */ /* 0x000fc600078e0294 */
[----:B-1----:R-:W4:Y:S04]  /*9450*/  LDL.LU.64 R138, [R1+0x1540] ;  /* 0x00154000018a7983 */ /* 0x002f280000300a00 */
[----:B------:R1:W-:Y:S01]  /*9460*/  STL.64 [R1+0xd58], R146 ;  /* 0x000d589201007387 */ /* 0x0003e20000100a00 */
[----:B---3--:R-:W-:-:S03]  /*9470*/  IMAD.WIDE R18, R252, 0x4, R16 ;  /* 0x00000004fc127825 */ /* 0x008fc600078e0210 */
[----:B------:R3:W-:Y:S04]  /*9480*/  STL.64 [R1+0xd60], R148 ;  /* 0x000d609401007387 */ /* 0x0007e80000100a00 */
[----:B------:R1:W-:Y:S04]  /*9490*/  LDGSTS.E [R21+0x36000], [R146.64], !P1 ;  /* 0x3600000092157fae */ /* 0x0003e8000c921848 */
[----:B------:R3:W-:Y:S01]  /*94a0*/  LDGSTS.E [R21+0x36200], [R148.64], !P1 ;  /* 0x3620000094157fae */ /* 0x0007e2000c921848 */
[----:B------:R-:W-:-:S03]  /*94b0*/  IADD3 R14, R20, -0x71, RZ ;  /* 0xffffff8f140e7810 */ /* 0x000fc60007ffe0ff */
[----:B------:R3:W-:Y:S04]  /*94c0*/  LDGSTS.E [R21+0x36400], [R18.64], !P1 ;  /* 0x3640000012157fae */ /* 0x0007e8000c921848 */
[----:B-1----:R-:W4:Y:S04]  /*94d0*/  LDL.LU.64 R146, [R1+0x1538] ;  /* 0x0015380001927983 */ /* 0x002f280000300a00 */
[----:B------:R1:W-:Y:S04]  /*94e0*/  STL.64 [R1+0xd68], R18 ;  /* 0x000d681201007387 */ /* 0x0003e80000100a00 */
[----:B---3--:R-:W3:Y:S01]  /*94f0*/  LDL.LU.64 R148, [R1+0x1530] ;  /* 0x0015300001947983 */ /* 0x008ee20000300a00 */
[----:B------:R-:W-:-:S02]  /*9500*/  ISETP.GE.U32.AND P6, PT, R14, 0x7fffff50, PT ;  /* 0x7fffff500e00780c */ /* 0x000fc40003fc6070 */
[----:B------:R-:W-:-:S04]  /*9510*/  IADD3 R14, R20, -0x75, RZ ;  /* 0xffffff8b140e7810 */ /* 0x000fc80007ffe0ff */
[----:B------:R-:W-:Y:S01]  /*9520*/  ISETP.GE.U32.AND P0, PT, R14, 0x7fffff4c, PT ;  /* 0x7fffff4c0e00780c */ /* 0x000fe20003f06070 */
[----:B-1----:R-:W-:-:S04]  /*9530*/  IMAD.WIDE R18, R252, 0x4, R144 ;  /* 0x00000004fc127825 */ /* 0x002fc800078e0290 */
[----:B--2---:R-:W-:-:S04]  /*9540*/  IMAD.WIDE R140, R252, 0x4, R140 ;  /* 0x00000004fc8c7825 */ /* 0x004fc800078e028c */
[----:B----4-:R-:W-:-:S04]  /*9550*/  IMAD.WIDE R16, R252, 0x4, R138 ;  /* 0x00000004fc107825 */ /* 0x010fc800078e028a */
[C---:B------:R-:W-:Y:S01]  /*9560*/  IMAD.WIDE R138, R252.reuse, 0x4, R142 ;  /* 0x00000004fc8a7825 */ /* 0x040fe200078e028e */
[----:B------:R1:W-:Y:S04]  /*9570*/  STL.64 [R1+0xd70], R16 ;  /* 0x000d701001007387 */ /* 0x0003e80000100a00 */
[----:B------:R1:W-:Y:S04]  /*9580*/  LDGSTS.E [R21+0x36600], [R16.64], !P1 ;  /* 0x3660000010157fae */ /* 0x0003e8000c921848 */
[----:B------:R3:W-:Y:S04]  /*9590*/  STL.64 [R1+0xdd8], R140 ;  /* 0x000dd88c01007387 */ /* 0x0007e80000100a00 */
[----:B------:R3:W-:Y:S04]  /*95a0*/  LDGSTS.E [R21+0x38000], [R140.64], !P6 ;  /* 0x380000008c157fae */ /* 0x0007e8000f121848 */
[----:B------:R2:W-:Y:S01]  /*95b0*/  STL.64 [R1+0xde0], R138 ;  /* 0x000de08a01007387 */ /* 0x0005e20000100a00 */
[----:B-1----:R-:W-:-:S03]  /*95c0*/  IMAD.WIDE R16, R252, 0x4, R146 ;  /* 0x00000004fc107825 */ /* 0x002fc600078e0292 */
[----:B------:R2:W-:Y:S04]  /*95d0*/  LDGSTS.E [R21+0x38200], [R138.64], !P6 ;  /* 0x382000008a157fae */ /* 0x0005e8000f121848 */
[----:B------:R1:W-:Y:S01]  /*95e0*/  STL.64 [R1+0xde8], R18 ;  /* 0x000de81201007387 */ /* 0x0003e20000100a00 */
[----:B---3--:R-:W-:-:S03]  /*95f0*/  IMAD.WIDE R140, R252, 0x4, R148 ;  /* 0x00000004fc8c7825 */ /* 0x008fc600078e0294 */
[----:B------:R1:W-:Y:S01]  /*9600*/  LDGSTS.E [R21+0x38400], [R18.64], !P6 ;  /* 0x3840000012157fae */ /* 0x0003e2000f121848 */
[----:B--2---:R-:W-:-:S03]  /*9610*/  IMAD.WIDE R138, R252, 0x4, R150 ;  /* 0x00000004fc8a7825 */ /* 0x004fc600078e0296 */
[----:B------:R2:W-:Y:S04]  /*9620*/  STL.64 [R1+0xdf0], R16 ;  /* 0x000df01001007387 */ /* 0x0005e80000100a00 */
[----:B------:R2:W-:Y:S01]  /*9630*/  LDGSTS.E [R21+0x38600], [R16.64], !P6 ;  /* 0x3860000010157fae */ /* 0x0005e2000f121848 */
[----:B-1----:R-:W-:-:S03]  /*9640*/  IMAD.WIDE R18, R252, 0x4, R152 ;  /* 0x00000004fc127825 */ /* 0x002fc600078e0298 */
[----:B------:R1:W-:Y:S04]  /*9650*/  STL.64 [R1+0xe58], R140 ;  /* 0x000e588c01007387 */ /* 0x0003e80000100a00 */
[----:B------:R3:W-:Y:S01]  /*9660*/  STL.64 [R1+0xe60], R138 ;  /* 0x000e608a01007387 */ /* 0x0007e20000100a00 */
[----:B--2---:R-:W-:-:S03]  /*9670*/  IMAD.WIDE R16, R252, 0x4, R154 ;  /* 0x00000004fc107825 */ /* 0x004fc600078e029a */
[----:B------:R2:W-:Y:S04]  /*9680*/  STL.64 [R1+0xe68], R18 ;  /* 0x000e681201007387 */ /* 0x0005e80000100a00 */
[----:B------:R2:W-:Y:S04]  /*9690*/  STL.64 [R1+0xe70], R16 ;  /* 0x000e701001007387 */ /* 0x0005e80000100a00 */
[----:B------:R-:W4:Y:S04]  /*96a0*/  LDL.LU.64 R152, [R1+0x410] ;  /* 0x0004100001987983 */ /* 0x000f280000300a00 */
[----:B------:R1:W-:Y:S04]  /*96b0*/  LDGSTS.E [R21+0x3a000], [R140.64], !P0 ;  /* 0x3a0000008c157fae */ /* 0x0003e8000c121848 */
[----:B------:R-:W4:Y:S04]  /*96c0*/  LDL.LU.64 R150, [R1+0x408] ;  /* 0x0004080001967983 */ /* 0x000f280000300a00 */
[----:B------:R-:W4:Y:S01]  /*96d0*/  LDL.LU.64 R148, [R1+0x400] ;  /* 0x0004000001947983 */ /* 0x000f220000300a00 */
[----:B-1----:R-:W-:Y:S01]  /*96e0*/  IMAD.WIDE R140, R252, 0x4, R156 ;  /* 0x00000004fc8c7825 */ /* 0x002fe200078e029c */
[----:B------:R-:W-:-:S02]  /*96f0*/  IADD3 R14, R20, -0x79, RZ ;  /* 0xffffff87140e7810 */ /* 0x000fc40007ffe0ff */
[----:B------:R-:W4:Y:S02]  /*9700*/  LDL.LU.64 R156, [R1+0x418] ;  /* 0x00041800019c7983 */ /* 0x000f240000300a00 */
[----:B------:R-:W-:Y:S02]  /*9710*/  ISETP.GE.U32.AND P3, PT, R14, 0x7fffff48, PT ;  /* 0x7fffff480e00780c */ /* 0x000fe40003f66070 */
[----:B------:R3:W-:Y:S01]  /*9720*/  LDGSTS.E [R21+0x3a200], [R138.64], !P0 ;  /* 0x3a2000008a157fae */ /* 0x0007e2000c121848 */
[----:B------:R-:W-:-:S03]  /*9730*/  IADD3 R14, R20, -0x7d, RZ ;  /* 0xffffff83140e7810 */ /* 0x000fc60007ffe0ff */
[----:B------:R2:W-:Y:S01]  /*9740*/  LDGSTS.E [R21+0x3a400], [R18.64], !P0 ;  /* 0x3a40000012157fae */ /* 0x0005e2000c121848 */
[----:B------:R-:W-:-:S03]  /*9750*/  ISETP.GE.U32.AND P2, PT, R14, 0x7fffff44, PT ;  /* 0x7fffff440e00780c */ /* 0x000fc60003f46070 */
[----:B------:R1:W-:Y:S01]  /*9760*/  LDGSTS.E [R21+0x3a600], [R16.64], !P0 ;  /* 0x3a60000010157fae */ /* 0x0003e2000c121848 */
[----:B---3--:R-:W-:-:S03]  /*9770*/  IMAD.WIDE R138, R252, 0x4, R158 ;  /* 0x00000004fc8a7825 */ /* 0x008fc600078e029e */
[----:B------:R-:W-:Y:S01]  /*9780*/  STL.64 [R1+0xed8], R140 ;  /* 0x000ed88c01007387 */ /* 0x000fe20000100a00 */
[----:B--2---:R-:W-:-:S03]  /*9790*/  IMAD.WIDE R18, R252, 0x4, R160 ;  /* 0x00000004fc127825 */ /* 0x004fc600078e02a0 */
[----:B------:R2:W-:Y:S01]  /*97a0*/  LDGSTS.E [R21+0x3c000], [R140.64], !P3 ;  /* 0x3c0000008c157fae */ /* 0x0005e2000d921848 */
[----:B-1----:R-:W-:-:S03]  /*97b0*/  IMAD.WIDE R16, R252, 0x4, R162 ;  /* 0x00000004fc107825 */ /* 0x002fc600078e02a2 */
[----:B------:R-:W-:Y:S04]  /*97c0*/  STL.64 [R1+0xee0], R138 ;  /* 0x000ee08a01007387 */ /* 0x000fe80000100a00 */
[----:B------:R1:W-:Y:S04]  /*97d0*/  LDGSTS.E [R21+0x3c200], [R138.64], !P3 ;  /* 0x3c2000008a157fae */ /* 0x0003e8000d921848 */
[----:B------:R-:W-:Y:S04]  /*97e0*/  STL.64 [R1+0xee8], R18 ;  /* 0x000ee81201007387 */ /* 0x000fe80000100a00 */
[----:B------:R3:W-:Y:S04]  /*97f0*/  LDGSTS.E [R21+0x3c400], [R18.64], !P3 ;  /* 0x3c40000012157fae */ /* 0x0007e8000d921848 */
[----:B------:R1:W-:Y:S04]  /*9800*/  STL.64 [R1+0xef0], R16 ;  /* 0x000ef01001007387 */ /* 0x0003e80000100a00 */
[----:B------:R1:W-:Y:S04]  /*9810*/  LDGSTS.E [R21+0x3c600], [R16.64], !P3 ;  /* 0x3c60000010157fae */ /* 0x0003e8000d921848 */
[----:B------:R-:W4:Y:S04]  /*9820*/  LDL.LU.64 R146, [R1+0x3b0] ;  /* 0x0003b00001927983 */ /* 0x000f280000300a00 */
[----:B------:R-:W4:Y:S01]  /*9830*/  LDL.LU.64 R144, [R1+0x3a8] ;  /* 0x0003a80001907983 */ /* 0x000f220000300a00 */
[----:B-1----:R-:W-:-:S03]  /*9840*/  IMAD.WIDE R16, R252, 0x4, R164 ;  /* 0x00000004fc107825 */ /* 0x002fc600078e02a4 */
[----:B------:R-:W4:Y:S04]  /*9850*/  LDL.LU.64 R142, [R1+0x3a0] ;  /* 0x0003a000018e7983 */ /* 0x000f280000300a00 */
[----:B------:R-:W4:Y:S04]  /*9860*/  LDL.LU.64 R154, [R1+0x398] ;  /* 0x00039800019a7983 */ /* 0x000f280000300a00 */
[----:B------:R1:W-:Y:S04]  /*9870*/  STL.64 [R1+0xf58], R16 ;  /* 0x000f581001007387 */ /* 0x0003e80000100a00 */
[----:B------:R1:W-:Y:S04]  /*9880*/  LDGSTS.E [R21+0x3e000], [R16.64], !P2 ;  /* 0x3e00000010157fae */ /* 0x0003e8000d121848 */
[----:B-1----:R-:W1:Y:S01]  /*9890*/  S2R R17, SR_TID.X ;  /* 0x0000000000117919 */ /* 0x002e620000002100 */
[----:B--2---:R-:W-:-:S04]  /*98a0*/  IMAD.WIDE R140, R252, 0x4, R166 ;  /* 0x00000004fc8c7825 */ /* 0x004fc800078e02a6 */
[C---:B------:R-:W-:Y:S01]  /*98b0*/  IMAD.WIDE R138, R252.reuse, 0x4, R168 ;  /* 0x00000004fc8a7825 */ /* 0x040fe200078e02a8 */
[----:B------:R2:W-:Y:S03]  /*98c0*/  STL.64 [R1+0xf60], R140 ;  /* 0x000f608c01007387 */ /* 0x0005e60000100a00 */
[----:B---3--:R-:W-:Y:S01]  /*98d0*/  IMAD.WIDE R18, R252, 0x4, R170 ;  /* 0x00000004fc127825 */ /* 0x008fe200078e02aa */
[----:B------:R1:W-:Y:S04]  /*98e0*/  STL.64 [R1+0xf68], R138 ;  /* 0x000f688a01007387 */ /* 0x0003e80000100a00 */
[----:B------:R3:W-:Y:S04]  /*98f0*/  STL.64 [R1+0xf70], R18 ;  /* 0x000f701201007387 */ /* 0x0007e80000100a00 */
[----:B------:R2:W-:Y:S04]  /*9900*/  LDGSTS.E [R21+0x3e200], [R140.64], !P2 ;  /* 0x3e2000008c157fae */ /* 0x0005e8000d121848 */
[----:B------:R1:W-:Y:S04]  /*9910*/  LDGSTS.E [R21+0x3e400], [R138.64], !P2 ;  /* 0x3e4000008a157fae */ /* 0x0003e8000d121848 */
[----:B------:R3:W-:Y:S04]  /*9920*/  LDGSTS.E [R21+0x3e600], [R18.64], !P2 ;  /* 0x3e60000012157fae */ /* 0x0007e8000d121848 */
[----:B--2---:R-:W2:Y:S01]  /*9930*/  LDL.LU.64 R140, [R1+0x350] ;  /* 0x00035000018c7983 */ /* 0x004ea20000300a00 */
[----:B-1----:R-:W-:-:S03]  /*9940*/  LOP3.LUT R139, R17, 0x7f, RZ, 0xc0, !PT ;  /* 0x0000007f118b7812 */ /* 0x002fc600078ec0ff */
[----:B------:R-:W2:Y:S04]  /*9950*/  LDL.LU.64 R16, [R1+0x348] ;  /* 0x0003480001107983 */ /* 0x000ea80000300a00 */
[----:B---3--:R-:W3:Y:S01]  /*9960*/  LDL.LU.64 R18, [R1+0x340] ;  /* 0x0003400001127983 */ /* 0x008ee20000300a00 */
[----:B----4-:R-:W-:-:S04]  /*9970*/  IMAD.WIDE R158, R252, 0x4, R156 ;  /* 0x00000004fc9e7825 */ /* 0x010fc800078e029c */
[----:B------:R-:W-:Y:S01]  /*9980*/  IMAD.WIDE R156, R252, 0x4, R152 ;  /* 0x00000004fc9c7825 */ /* 0x000fe200078e0298 */
[----:B------:R1:W-:Y:S04]  /*9990*/  STL.64 [R1+0xb8], R158 ;  /* 0x0000b89e01007387 */ /* 0x0003e80000100a00 */
[----:B------:R-:W4:Y:S01]  /*99a0*/  LDL.LU.64 R152, [R1+0x338] ;  /* 0x0003380001987983 */ /* 0x000f220000300a00 */
[----:B------:R-:W-:Y:S01]  /*99b0*/  IADD3 R14, R20, -0x42, RZ ;  /* 0xffffffbe140e7810 */ /* 0x000fe20007ffe0ff */
[----:B------:R-:W-:-:S03]  /*99c0*/  IMAD.SHL.U32 R139, R139, 0x4, RZ ;  /* 0x000000048b8b7824 */ /* 0x000fc600078e00ff */
[----:B------:R-:W-:Y:S02]  /*99d0*/  ISETP.GE.U32.AND P4, PT, R14, 0x7fffff7f, PT ;  /* 0x7fffff7f0e00780c */ /* 0x000fe40003f86070 */
[----:B------:R-:W-:Y:S01]  /*99e0*/  IADD3 R14, R20, -0x46, RZ ;  /* 0xffffffba140e7810 */ /* 0x000fe20007ffe0ff */
[----:B------:R-:W-:Y:S01]  /*99f0*/  IMAD.WIDE R150, R252, 0x4, R150 ;  /* 0x00000004fc967825 */ /* 0x000fe200078e0296 */
[----:B------:R-:W-:Y:S02]  /*9a00*/  LOP3.LUT R139, R139, 0x20, RZ, 0x3c, !PT ;  /* 0x000000208b8b7812 */ /* 0x000fe400078e3cff */
[----:B------:R-:W-:Y:S01]  /*9a10*/  ISETP.GE.U32.AND P5, PT, R14, 0x7fffff7b, PT ;  /* 0x7fffff7b0e00780c */ /* 0x000fe20003fa6070 */
[----:B------:R-:W-:Y:S01]  /*9a20*/  IMAD.WIDE R148, R252, 0x4, R148 ;  /* 0x00000004fc947825 */ /* 0x000fe200078e0294 */
[----:B------:R-:W-:Y:S04]  /*9a30*/  STL.64 [R1+0xc0], R156 ;  /* 0x0000c09c01007387 */ /* 0x000fe80000100a00 */
[----:B------:R1:W-:Y:S04]  /*9a40*/  STL.64 [R1+0x118], R150 ;  /* 0x0001189601007387 */ /* 0x0003e80000100a00 */
[----:B------:R1:W-:Y:S04]  /*9a50*/  LDGSTS.E [R139+0x20800], [R158.64], !P4 ;  /* 0x208000009e8b7fae */ /* 0x0003e8000e121848 */
[----:B------:R1:W-:Y:S04]  /*9a60*/  LDGSTS.E [R139+0x20a00], [R156.64], !P4 ;  /* 0x20a000009c8b7fae */ /* 0x0003e8000e121848 */
[----:B------:R1:W-:Y:S04]  /*9a70*/  STL.64 [R1+0x130], R148 ;  /* 0x0001309401007387 */ /* 0x0003e80000100a00 */
[----:B------:R1:W-:Y:S01]  /*9a80*/  LDGSTS.E [R139+0x20c00], [R150.64], !P4 ;  /* 0x20c00000968b7fae */ /* 0x0003e2000e121848 */
[----:B------:R-:W-:-:S03]  /*9a90*/  IADD3 R14, R20, -0x4a, RZ ;  /* 0xffffffb6140e7810 */ /* 0x000fc60007ffe0ff */
[----:B------:R1:W-:Y:S02]  /*9aa0*/  LDGSTS.E [R139+0x20e00], [R148.64], !P4 ;  /* 0x20e00000948b7fae */ /* 0x0003e4000e121848 */
[----:B-1----:R-:W-:-:S04]  /*9ab0*/  IMAD.WIDE R158, R252, 0x4, R146 ;  /* 0x00000004fc9e7825 */ /* 0x002fc800078e0292 */
[C---:B------:R-:W-:Y:S01]  /*9ac0*/  IMAD.WIDE R144, R252.reuse, 0x4, R144 ;  /* 0x00000004fc907825 */ /* 0x040fe200078e0290 */
[----:B------:R-:W4:Y:S04]  /*9ad0*/  LDL.LU.64 R150, [R1+0x2f0] ;  /* 0x0002f00001967983 */ /* 0x000f280000300a00 */
[----:B------:R-:W4:Y:S01]  /*9ae0*/  LDL.LU.64 R146, [R1+0x2e8] ;  /* 0x0002e80001927983 */ /* 0x000f220000300a00 */
[----:B------:R-:W-:-:S03]  /*9af0*/  IMAD.WIDE R142, R252, 0x4, R142 ;  /* 0x00000004fc8e7825 */ /* 0x000fc600078e028e */
[----:B------:R-:W4:Y:S01]  /*9b00*/  LDL.LU.64 R156, [R1+0x2e0] ;  /* 0x0002e000019c7983 */ /* 0x000f220000300a00 */
[----:B------:R-:W-:-:S03]  /*9b10*/  IMAD.WIDE R154, R252, 0x4, R154 ;  /* 0x00000004fc9a7825 */ /* 0x000fc600078e029a */
[----:B------:R-:W-:Y:S04]  /*9b20*/  STL.64 [R1+0x180], R158 ;  /* 0x0001809e01007387 */ /* 0x000fe80000100a00 */
[----:B------:R-:W4:Y:S01]  /*9b30*/  LDL.LU.64 R148, [R1+0x2d8] ;  /* 0x0002d80001947983 */ /* 0x000f220000300a00 */
[----:B------:R-:W-:-:S03]  /*9b40*/  ISETP.GE.U32.AND P1, PT, R14, 0x7fffff77, PT ;  /* 0x7fffff770e00780c */ /* 0x000fc60003f26070 */
[----:B------:R1:W-:Y:S04]  /*9b50*/  STL.64 [R1+0x188], R144 ;  /* 0x0001889001007387 */ /* 0x0003e80000100a00 */
[----:B------:R2:W-:Y:S04]  /*9b60*/  LDGSTS.E [R139+0x22800], [R158.64], !P5 ;  /* 0x228000009e8b7fae */ /* 0x0005e8000e921848 */
[----:B------:R1:W-:Y:S04]  /*9b70*/  STL.64 [R1+0x1e0], R142 ;  /* 0x0001e08e01007387 */ /* 0x0003e80000100a00 */
[----:B------:R1:W-:Y:S04]  /*9b80*/  LDGSTS.E [R139+0x22a00], [R144.64], !P5 ;  /* 0x22a00000908b7fae */ /* 0x0003e8000e921848 */
[----:B------:R3:W-:Y:S04]  /*9b90*/  STL.64 [R1+0x1e8], R154 ;  /* 0x0001e89a01007387 */ /* 0x0007e80000100a00 */
[----:B------:R2:W-:Y:S04]  /*9ba0*/  LDGSTS.E [R139+0x22c00], [R142.64], !P5 ;  /* 0x22c000008e8b7fae */ /* 0x0005e8000e921848 */
[----:B-1----:R-:W4:Y:S04]  /*9bb0*/  LDL.LU.64 R144, [R1+0x290] ;  /* 0x0002900001907983 */ /* 0x002f280000300a00 */
[----:B------:R3:W-:Y:S04]  /*9bc0*/  LDGSTS.E [R139+0x22e00], [R154.64], !P5 ;  /* 0x22e000009a8b7fae */ /* 0x0007e8000e921848 */
[----:B--2---:R-:W2:Y:S01]  /*9bd0*/  LDL.LU.64 R142, [R1+0x288] ;  /* 0x00028800018e7983 */ /* 0x004ea20000300a00 */
[----:B------:R-:W-:-:S03]  /*9be0*/  IMAD.WIDE R158, R252, 0x4, R140 ;  /* 0x00000004fc9e7825 */ /* 0x000fc600078e028c */
[----:B------:R-:W2:Y:S04]  /*9bf0*/  LDL.LU.64 R140, [R1+0x280] ;  /* 0x00028000018c7983 */ /* 0x000ea80000300a00 */
[----:B------:R-:W-:Y:S01]  /*9c00*/  STL.64 [R1+0x1f0], R158 ;  /* 0x0001f09e01007387 */ /* 0x000fe20000100a00 */
[----:B------:R-:W-:-:S03]  /*9c10*/  IMAD.WIDE R16, R252, 0x4, R16 ;  /* 0x00000004fc107825 */ /* 0x000fc600078e0210 */
[----:B------:R1:W-:Y:S01]  /*9c20*/  LDGSTS.E [R139+0x24800], [R158.64], !P1 ;  /* 0x248000009e8b7fae */ /* 0x0003e2000c921848 */
[----:B---3--:R-:W-:-:S03]  /*9c30*/  IMAD.WIDE R154, R252, 0x4, R18 ;  /* 0x00000004fc9a7825 */ /* 0x008fc600078e0212 */
[----:B------:R-:W2:Y:S04]  /*9c40*/  LDL.LU.64 R18, [R1+0x278] ;  /* 0x0002780001127983 */ /* 0x000ea80000300a00 */
[----:B------:R1:W-:Y:S04]  /*9c50*/  STL.64 [R1+0x238], R16 ;  /* 0x0002381001007387 */ /* 0x0003e80000100a00 */
[----:B------:R1:W-:Y:S04]  /*9c60*/  STL.64 [R1+0x298], R154 ;  /* 0x0002989a01007387 */ /* 0x0003e80000100a00 */
[----:B------:R1:W-:Y:S01]  /*9c70*/  LDGSTS.E [R139+0x24a00], [R16.64], !P1 ;  /* 0x24a00000108b7fae */ /* 0x0003e2000c921848 */
[----:B----4-:R-:W-:Y:S01]  /*9c80*/  IMAD.WIDE R152, R252, 0x4, R152 ;  /* 0x00000004fc987825 */ /* 0x010fe200078e0298 */
[----:B------:R-:W-:-:S02]  /*9c90*/  IADD3 R14, R20, -0x4e, RZ ;  /* 0xffffffb2140e7810 */ /* 0x000fc40007ffe0ff */
[----:B------:R4:W-:Y:S04]  /*9ca0*/  LDGSTS.E [R139+0x24c00], [R154.64], !P1 ;  /* 0x24c000009a8b7fae */ /* 0x0009e8000c921848 */
[----:B------:R4:W-:Y:S04]  /*9cb0*/  STL.64 [R1+0x2a0], R152 ;  /* 0x0002a09801007387 */ /* 0x0009e80000100a00 */
[----:B-1----:R-:W3:Y:S01]  /*9cc0*/  LDL.LU.64 R16, [R1+0x230] ;  /* 0x0002300001107983 */ /* 0x002ee20000300a00 */
[----:B------:R-:W-:Y:S02]  /*9cd0*/  ISETP.GE.U32.AND P6, PT, R14, 0x7fffff73, PT ;  /* 0x7fffff730e00780c */ /* 0x000fe40003fc6070 */
[----:B------:R-:W-:Y:S01]  /*9ce0*/  IADD3 R14, R20, -0x52, RZ ;  /* 0xffffffae140e7810 */ /* 0x000fe20007ffe0ff */
[----:B------:R1:W-:Y:S03]  /*9cf0*/  LDGSTS.E [R139+0x24e00], [R152.64], !P1 ;  /* 0x24e00000988b7fae */ /* 0x0003e6000c921848 */
[----:B------:R-:W-:Y:S01]  /*9d00*/  ISETP.GE.U32.AND P0, PT, R14, 0x7fffff6f, PT ;  /* 0x7fffff6f0e00780c */ /* 0x000fe20003f06070 */
[----:B----4-:R-:W4:Y:S04]  /*9d10*/  LDL.LU.64 R154, [R1+0x228] ;  /* 0x00022800019a7983 */ /* 0x010f280000300a00 */
[----:B-1----:R-:W4:Y:S01]  /*9d20*/  LDL.LU.64 R152, [R1+0x220] ;  /* 0x0002200001987983 */ /* 0x002f220000300a00 */
[----:B------:R-:W-:-:S03]  /*9d30*/  IMAD.WIDE R158, R252, 0x4, R150 ;  /* 0x00000004fc9e7825 */ /* 0x000fc600078e0296 */
[----:B------:R-:W4:Y:S01]  /*9d40*/  LDL.LU.64 R150, [R1+0x218] ;  /* 0x0002180001967983 */ /* 0x000f220000300a00 */
[----:B------:R-:W-:-:S04]  /*9d50*/  IMAD.WIDE R146, R252, 0x4, R146 ;  /* 0x00000004fc927825 */ /* 0x000fc800078e0292 */
[C---:B------:R-:W-:Y:S01]  /*9d60*/  IMAD.WIDE R156, R252.reuse, 0x4, R156 ;  /* 0x00000004fc9c7825 */ /* 0x040fe200078e029c */
[----:B------:R-:W-:Y:S04]  /*9d70*/  STL.64 [R1+0x2f0], R158 ;  /* 0x0002f09e01007387 */ /* 0x000fe80000100a00 */
[----:B------:R1:W-:Y:S01]  /*9d80*/  STL.64 [R1+0x2e8], R146 ;  /* 0x0002e89201007387 */ /* 0x0003e20000100a00 */
[----:B------:R-:W-:-:S03]  /*9d90*/  IMAD.WIDE R148, R252, 0x4, R148 ;  /* 0x00000004fc947825 */ /* 0x000fc600078e0294 */
[----:B------:R1:W-:Y:S04]  /*9da0*/  LDGSTS.E [R139+0x26800], [R158.64], !P6 ;  /* 0x268000009e8b7fae */ /* 0x0003e8000f121848 */
[----:B------:R2:W-:Y:S04]  /*9db0*/  STL.64 [R1+0x2e0], R156 ;  /* 0x0002e09c01007387 */ /* 0x0005e80000100a00 */
[----:B------:R1:W-:Y:S04]  /*9dc0*/  LDGSTS.E [R139+0x26a00], [R146.64], !P6 ;  /* 0x26a00000928b7fae */ /* 0x0003e8000f121848 */
[----:B------:R2:W-:Y:S04]  /*9dd0*/  STL.64 [R1+0x300], R148 ;  /* 0x0003009401007387 */ /* 0x0005e80000100a00 */
[----:B------:R2:W-:Y:S04]  /*9de0*/  LDGSTS.E [R139+0x26c00], [R156.64], !P6 ;  /* 0x26c000009c8b7fae */ /* 0x0005e8000f121848 */
[----:B-1----:R-:W4:Y:S04]  /*9df0*/  LDL.LU.64 R146, [R1+0x1d0] ;  /* 0x0001d00001927983 */ /* 0x002f280000300a00 */
[----:B------:R1:W-:Y:S01]  /*9e00*/  LDGSTS.E [R139+0x26e00], [R148.64], !P6 ;  /* 0x26e00000948b7fae */ /* 0x0003e2000f121848 */
[----:B------:R-:W-:-:S03]  /*9e10*/  IMAD.WIDE R158, R252, 0x4, R144 ;  /* 0x00000004fc9e7825 */ /* 0x000fc600078e0290 */
[----:B------:R-:W4:Y:S04]  /*9e20*/  LDL.LU.64 R144, [R1+0x1c8] ;  /* 0x0001c80001907983 */ /* 0x000f280000300a00 */
[----:B------:R2:W-:Y:S02]  /*9e30*/  LDGSTS.E [R139+0x28800], [R158.64], !P0 ;  /* 0x288000009e8b7fae */ /* 0x0005e4000c121848 */
[C---:B--2---:R-:W-:Y:S02]  /*9e40*/  IMAD.WIDE R156, R252.reuse, 0x4, R142 ;  /* 0x00000004fc9c7825 */ /* 0x044fe400078e028e */
[----:B-1----:R-:W2:Y:S04]  /*9e50*/  LDL.LU.64 R148, [R1+0x1c0] ;  /* 0x0001c00001947983 */ /* 0x002ea80000300a00 */
[----:B------:R-:W-:Y:S01]  /*9e60*/  STL.64 [R1+0x338], R158 ;  /* 0x0003389e01007387 */ /* 0x000fe20000100a00 */
[----:B------:R-:W-:-:S03]  /*9e70*/  IMAD.WIDE R140, R252, 0x4, R140 ;  /* 0x00000004fc8c7825 */ /* 0x000fc600078e028c */
[----:B------:R-:W2:Y:S04]  /*9e80*/  LDL.LU.64 R142, [R1+0x1b8] ;  /* 0x0001b800018e7983 */ /* 0x000ea80000300a00 */
[----:B------:R-:W-:Y:S01]  /*9e90*/  STL.64 [R1+0x340], R156 ;  /* 0x0003409c01007387 */ /* 0x000fe20000100a00 */
[----:B------:R-:W-:-:S03]  /*9ea0*/  IMAD.WIDE R18, R252, 0x4, R18 ;  /* 0x00000004fc127825 */ /* 0x000fc600078e0212 */
[----:B------:R1:W-:Y:S04]  /*9eb0*/  STL.64 [R1+0x358], R140 ;  /* 0x0003588c01007387 */ /* 0x0003e80000100a00 */
[----:B------:R3:W-:Y:S04]  /*9ec0*/  LDGSTS.E [R139+0x28a00], [R156.64], !P0 ;  /* 0x28a000009c8b7fae */ /* 0x0007e8000c121848 */
[----:B------:R1:W-:Y:S04]  /*9ed0*/  STL.64 [R1+0x3b0], R18 ;  /* 0x0003b01201007387 */ /* 0x0003e80000100a00 */
[----:B------:R1:W-:Y:S04]  /*9ee0*/  LDGSTS.E [R139+0x28c00], [R140.64], !P0 ;  /* 0x28c000008c8b7fae */ /* 0x0003e8000c121848 */
[----:B------:R1:W-:Y:S04]  /*9ef0*/  LDGSTS.E [R139+0x28e00], [R18.64], !P0 ;  /* 0x28e00000128b7fae */ /* 0x0003e8000c121848 */
[----:B-1----:R-:W2:Y:S04]  /*9f00*/  LDL.LU.64 R140, [R1+0x170] ;  /* 0x00017000018c7983 */ /* 0x002ea80000300a00 */
[----:B------:R-:W2:Y:S01]  /*9f10*/  LDL.LU.64 R18, [R1+0x168] ;  /* 0x0001680001127983 */ /* 0x000ea20000300a00 */
[----:B---3--:R-:W-:-:S03]  /*9f20*/  IMAD.WIDE R156, R252, 0x4, R16 ;  /* 0x00000004fc9c7825 */ /* 0x008fc600078e0210 */
[----:B------:R-:W3:Y:S01]  /*9f30*/  LDL.LU.64 R16, [R1+0x160] ;  /* 0x0001600001107983 */ /* 0x000ee20000300a00 */
[----:B------:R-:W-:-:S04]  /*9f40*/  IADD3 R14, R20, -0x56, RZ ;  /* 0xffffffaa140e7810 */ /* 0x000fc80007ffe0ff */
[----:B------:R-:W-:Y:S01]  /*9f50*/  ISETP.GE.U32.AND P3, PT, R14, 0x7fffff6b, PT ;  /* 0x7fffff6b0e00780c */ /* 0x000fe20003f66070 */
[----:B----4-:R-:W-:Y:S01]  /*9f60*/  IMAD.WIDE R154, R252, 0x4, R154 ;  /* 0x00000004fc9a7825 */ /* 0x010fe200078e029a */
[----:B------:R-:W-:Y:S01]  /*9f70*/  IADD3 R14, R20, -0x5a, RZ ;  /* 0xffffffa6140e7810 */ /* 0x000fe20007ffe0ff */
[----:B------:R1:W-:Y:S03]  /*9f80*/  STL.64 [R1+0x408], R156 ;  /* 0x0004089c01007387 */ /* 0x0003e60000100a00 */
[----:B------:R-:W-:Y:S01]  /*9f90*/  ISETP.GE.U32.AND P2, PT, R14, 0x7fffff67, PT ;  /* 0x7fffff670e00780c */ /* 0x000fe20003f46070 */
[C---:B------:R-:W-:Y:S01]  /*9fa0*/  IMAD.WIDE R152, R252.reuse, 0x4, R152 ;  /* 0x00000004fc987825 */ /* 0x040fe200078e0298 */
[----:B------:R4:W-:Y:S04]  /*9fb0*/  STL.64 [R1+0x418], R154 ;  /* 0x0004189a01007387 */ /* 0x0009e80000100a00 */
[----:B------:R1:W-:Y:S04]  /*9fc0*/  STL.64 [R1+0x578], R152 ;  /* 0x0005789801007387 */ /* 0x0003e80000100a00 */
[----:B------:R1:W-:Y:S04]  /*9fd0*/  LDGSTS.E [R139+0x2a800], [R156.64], !P3 ;  /* 0x2a8000009c8b7fae */ /* 0x0003e8000d921848 */
[----:B------:R4:W-:Y:S04]  /*9fe0*/  LDGSTS.E [R139+0x2aa00], [R154.64], !P3 ;  /* 0x2aa000009a8b7fae */ /* 0x0009e8000d921848 */
[----:B------:R1:W-:Y:S01]  /*9ff0*/  LDGSTS.E [R139+0x2ac00], [R152.64], !P3 ;  /* 0x2ac00000988b7fae */ /* 0x0003e2000d921848 */
[----:B------:R-:W-:-:S05]  /*a000*/  IMAD.WIDE R150, R252, 0x4, R150 ;  /* 0x00000004fc967825 */ /* 0x000fca00078e0296 */
[----:B------:R1:W-:Y:S04]  /*a010*/  STL.64 [R1+0x5b0], R150 ;  /* 0x0005b09601007387 */ /* 0x0003e80000100a00 */
[----:B------:R-:W3:Y:S04]  /*a020*/  LDL.LU.64 R160, [R1+0x158] ;  /* 0x0001580001a07983 */ /* 0x000ee80000300a00 */
[----:B------:R-:W3:Y:S04]  /*a030*/  LDL.LU.64 R158, [R1+0x110] ;  /* 0x00011000019e7983 */ /* 0x000ee80000300a00 */
[----:B-1----:R-:W3:Y:S04]  /*a040*/  LDL.LU.64 R156, [R1+0x108] ;  /* 0x00010800019c7983 */ /* 0x002ee80000300a00 */
[----:B----4-:R-:W4:Y:S04]  /*a050*/  LDL.LU.64 R154, [R1+0x100] ;  /* 0x00010000019a7983 */ /* 0x010f280000300a00 */
[----:B------:R1:W-:Y:S01]  /*a060*/  LDGSTS.E [R139+0x2ae00], [R150.64], !P3 ;  /* 0x2ae00000968b7fae */ /* 0x0003e2000d921848 */
[----:B------:R-:W-:-:S05]  /*a070*/  IMAD.WIDE R146, R252, 0x4, R146 ;  /* 0x00000004fc927825 */ /* 0x000fca00078e0292 */
[----:B------:R1:W-:Y:S01]  /*a080*/  STL.64 [R1+0x5c8], R146 ;  /* 0x0005c89201007387 */ /* 0x0003e20000100a00 */
[----:B------:R-:W-:-:S03]  /*a090*/  IMAD.WIDE R144, R252, 0x4, R144 ;  /* 0x00000004fc907825 */ /* 0x000fc600078e0290 */
[----:B------:R-:W4:Y:S01]  /*a0a0*/  LDL.LU.64 R152, [R1+0xf8] ;  /* 0x0000f80001987983 */ /* 0x000f220000300a00 */
[----:B--2---:R-:W-:-:S03]  /*a0b0*/  IMAD.WIDE R162, R252, 0x4, R148 ;  /* 0x00000004fca27825 */ /* 0x004fc600078e0294 */
[----:B------:R2:W-:Y:S01]  /*a0c0*/  STL.64 [R1+0x620], R144 ;  /* 0x0006209001007387 */ /* 0x0005e20000100a00 */
[----:B------:R-:W-:-:S03]  /*a0d0*/  IMAD.WIDE R142, R252, 0x4, R142 ;  /* 0x00000004fc8e7825 */ /* 0x000fc600078e028e */
[----:B------:R-:W-:Y:S04]  /*a0e0*/  STL.64 [R1+0x638], R162 ;  /* 0x000638a201007387 */ /* 0x000fe80000100a00 */
[----:B------:R2:W-:Y:S04]  /*a0f0*/  STL.64 [R1+0x680], R142 ;  /* 0x0006808e01007387 */ /* 0x0005e80000100a00 */
[----:B------:R1:W-:Y:S04]  /*a100*/  LDGSTS.E [R139+0x2c800], [R146.64], !P2 ;  /* 0x2c800000928b7fae */ /* 0x0003e8000d121848 */
[----:B-1----:R-:W4:Y:S04]  /*a110*/  LDL.LU.64 R150, [R1+0xb0] ;  /* 0x0000b00001967983 */ /* 0x002f280000300a00 */
[----:B------:R2:W-:Y:S04]  /*a120*/  LDGSTS.E [R139+0x2ca00], [R144.64], !P2 ;  /* 0x2ca00000908b7fae */ /* 0x0005e8000d121848 */
[----:B------:R-:W4:Y:S04]  /*a130*/  LDL.LU.64 R148, [R1+0xa8] ;  /* 0x0000a80001947983 */ /* 0x000f280000300a00 */
[----:B------:R-:W4:Y:S04]  /*a140*/  LDL.LU.64 R146, [R1+0xa0] ;  /* 0x0000a00001927983 */ /* 0x000f280000300a00 */
[----:B------:R3:W-:Y:S04]  /*a150*/  LDGSTS.E [R139+0x2cc00], [R162.64], !P2 ;  /* 0x2cc00000a28b7fae */ /* 0x0007e8000d121848 */
[----:B--2---:R-:W2:Y:S01]  /*a160*/  LDL.LU.64 R144, [R1+0x98] ;  /* 0x0000980001907983 */ /* 0x004ea20000300a00 */
[----:B------:R-:W-:-:S03]  /*a170*/  IMAD.WIDE R166, R252, 0x4, R140 ;  /* 0x00000004fca67825 */ /* 0x000fc600078e028c */
[----:B------:R1:W-:Y:S01]  /*a180*/  LDGSTS.E [R139+0x2ce00], [R142.64], !P2 ;  /* 0x2ce000008e8b7fae */ /* 0x0003e2000d121848 */
[----:B------:R-:W-:-:S03]  /*a190*/  IMAD.WIDE R164, R252, 0x4, R18 ;  /* 0x00000004fca47825 */ /* 0x000fc600078e0212 */
[----:B-1----:R-:W2:Y:S04]  /*a1a0*/  LDL.LU.64 R142, [R1+0x50] ;  /* 0x00005000018e7983 */ /* 0x002ea80000300a00 */
[----:B------:R-:W-:Y:S04]  /*a1b0*/  STL.64 [R1+0x6c8], R166 ;  /* 0x0006c8a601007387 */ /* 0x000fe80000100a00 */
[----:B------:R-:W2:Y:S04]  /*a1c0*/  LDL.LU.64 R140, [R1+0x48] ;  /* 0x00004800018c7983 */ /* 0x000ea80000300a00 */
[----:B------:R-:W-:Y:S04]  /*a1d0*/  STL.64 [R1+0x8f0], R164 ;  /* 0x0008f0a401007387 */ /* 0x000fe80000100a00 */
[----:B------:R-:W2:Y:S01]  /*a1e0*/  LDL.LU.64 R18, [R1+0x40] ;  /* 0x0000400001127983 */ /* 0x000ea20000300a00 */
[----:B---3--:R-:W-:-:S05]  /*a1f0*/  IMAD.WIDE R162, R252, 0x4, R16 ;  /* 0x00000004fca27825 */ /* 0x008fca00078e0210 */
[----:B------:R-:W-:Y:S04]  /*a200*/  STL.64 [R1+0x908], R162 ;  /* 0x000908a201007387 */ /* 0x000fe80000100a00 */
[----:B------:R-:W3:Y:S01]  /*a210*/  LDL.LU.64 R16, [R1+0x38] ;  /* 0x0000380001107983 */ /* 0x000ee20000300a00 */
[----:B------:R-:W-:-:S04]  /*a220*/  IADD3 R14, R20, -0x5e, RZ ;  /* 0xffffffa2140e7810 */ /* 0x000fc80007ffe0ff */
[----:B------:R-:W-:Y:S02]  /*a230*/  ISETP.GE.U32.AND P4, PT, R14, 0x7fffff63, PT ;  /* 0x7fffff630e00780c */ /* 0x000fe40003f86070 */
[----:B------:R-:W-:-:S04]  /*a240*/  IADD3 R14, R20, -0x62, RZ ;  /* 0xffffff9e140e7810 */ /* 0x000fc80007ffe0ff */
[----:B------:R-:W-:Y:S02]  /*a250*/  ISETP.GE.U32.AND P5, PT, R14, 0x7fffff5f, PT ;  /* 0x7fffff5f0e00780c */ /* 0x000fe40003fa6070 */
[----:B------:R-:W-:-:S04]  /*a260*/  IADD3 R14, R20, -0x66, RZ ;  /* 0xffffff9a140e7810 */ /* 0x000fc80007ffe0ff */
[----:B------:R-:W-:Y:S01]  /*a270*/  ISETP.GE.U32.AND P1, PT, R14, 0x7fffff5b, PT ;  /* 0x7fffff5b0e00780c */ /* 0x000fe20003f26070 */
[----:B------:R1:W-:Y:S01]  /*a280*/  LDGSTS.E [R139+0x2e800], [R166.64], !P4 ;  /* 0x2e800000a68b7fae */ /* 0x0003e2000e121848 */
[----:B------:R-:W-:-:S03]  /*a290*/  IADD3 R14, R20, -0x6a, RZ ;  /* 0xffffff96140e7810 */ /* 0x000fc60007ffe0ff */
[----:B------:R1:W-:Y:S01]  /*a2a0*/  LDGSTS.E [R139+0x2ea00], [R164.64], !P4 ;  /* 0x2ea00000a48b7fae */ /* 0x0003e2000e121848 */
[----:B------:R-:W-:Y:S02]  /*a2b0*/  ISETP.GE.U32.AND P6, PT, R14, 0x7fffff57, PT ;  /* 0x7fffff570e00780c */ /* 0x000fe40003fc6070 */
[----:B------:R-:W-:Y:S01]  /*a2c0*/  IADD3 R14, R20, -0x6e, RZ ;  /* 0xffffff92140e7810 */ /* 0x000fe20007ffe0ff */
[----:B------:R1:W-:Y:S01]  /*a2d0*/  LDGSTS.E [R139+0x2ec00], [R162.64], !P4 ;  /* 0x2ec00000a28b7fae */ /* 0x0003e2000e121848 */
[----:B------:R-:W-:-:S04]  /*a2e0*/  IMAD.WIDE R160, R252, 0x4, R160 ;  /* 0x00000004fca07825 */ /* 0x000fc800078e02a0 */
[C---:B------:R-:W-:Y:S01]  /*a2f0*/  IMAD.WIDE R158, R252.reuse, 0x4, R158 ;  /* 0x00000004fc9e7825 */ /* 0x040fe200078e029e */
[----:B------:R-:W-:Y:S03]  /*a300*/  STL.64 [R1+0x928], R160 ;  /* 0x000928a001007387 */ /* 0x000fe60000100a00 */
[C---:B------:R-:W-:Y:S01]  /*a310*/  IMAD.WIDE R156, R252.reuse, 0x4, R156 ;  /* 0x00000004fc9c7825 */ /* 0x040fe200078e029c */
[----:B------:R1:W-:Y:S03]  /*a320*/  LDGSTS.E [R139+0x2ee00], [R160.64], !P4 ;  /* 0x2ee00000a08b7fae */ /* 0x0003e6000e121848 */
[----:B----4-:R-:W-:Y:S01]  /*a330*/  IMAD.WIDE R154, R252, 0x4, R154 ;  /* 0x00000004fc9a7825 */ /* 0x010fe200078e029a */
[----:B------:R-:W-:Y:S01]  /*a340*/  STL.64 [R1+0xbf8], R158 ;  /* 0x000bf89e01007387 */ /* 0x000fe20000100a00 */
[----:B------:R-:W-:-:S03]  /*a350*/  ISETP.GE.U32.AND P0, PT, R14, 0x7fffff53, PT ;  /* 0x7fffff530e00780c */ /* 0x000fc60003f06070 */
[----:B------:R1:W-:Y:S01]  /*a360*/  LDGSTS.E [R139+0x30800], [R158.64], !P5 ;  /* 0x308000009e8b7fae */ /* 0x0003e2000e921848 */
[----:B------:R-:W-:-:S03]  /*a370*/  IADD3 R14, R20, -0x72, RZ ;  /* 0xffffff8e140e7810 */ /* 0x000fc60007ffe0ff */
[----:B------:R-:W-:Y:S04]  /*a380*/  STL.64 [R1+0xc00], R156 ;  /* 0x000c009c01007387 */ /* 0x000fe80000100a00 */
[----:B------:R1:W-:Y:S04]  /*a390*/  LDGSTS.E [R139+0x30a00], [R156.64], !P5 ;  /* 0x30a000009c8b7fae */ /* 0x0003e8000e921848 */
[----:B------:R-:W-:Y:S04]  /*a3a0*/  STL.64 [R1+0xc08], R154 ;  /* 0x000c089a01007387 */ /* 0x000fe80000100a00 */
[----:B------:R2:W-:Y:S01]  /*a3b0*/  LDGSTS.E [R139+0x30c00], [R154.64], !P5 ;  /* 0x30c000009a8b7fae */ /* 0x0005e2000e921848 */
[----:B------:R-:W-:Y:S01]  /*a3c0*/  IMAD.WIDE R152, R252, 0x4, R152 ;  /* 0x00000004fc987825 */ /* 0x000fe200078e0298 */
[----:B------:R-:W-:-:S04]  /*a3d0*/  ISETP.GE.U32.AND P3, PT, R14, 0x7fffff4f, PT ;  /* 0x7fffff4f0e00780c */ /* 0x000fc80003f66070 */
[----:B------:R-:W-:Y:S04]  /*a3e0*/  STL.64 [R1+0xc10], R152 ;  /* 0x000c109801007387 */ /* 0x000fe80000100a00 */
[----:B------:R1:W-:Y:S01]  /*a3f0*/  LDGSTS.E [R139+0x30e00], [R152.64], !P5 ;  /* 0x30e00000988b7fae */ /* 0x0003e2000e921848 */
[----:B------:R-:W-:Y:S01]  /*a400*/  IADD3 R14, R20, -0x76, RZ ;  /* 0xffffff8a140e7810 */ /* 0x000fe20007ffe0ff */
[----:B------:R-:W-:-:S04]  /*a410*/  IMAD.WIDE R150, R252, 0x4, R150 ;  /* 0x00000004fc967825 */ /* 0x000fc800078e0296 */
[C---:B------:R-:W-:Y:S01]  /*a420*/  IMAD.WIDE R148, R252.reuse, 0x4, R148 ;  /* 0x00000004fc947825 */ /* 0x040fe200078e0294 */
[----:B------:R-:W-:Y:S03]  /*a430*/  STL.64 [R1+0xc78], R150 ;  /* 0x000c789601007387 */ /* 0x000fe60000100a00 */
[C---:B------:R-:W-:Y:S01]  /*a440*/  IMAD.WIDE R146, R252.reuse, 0x4, R146 ;  /* 0x00000004fc927825 */ /* 0x040fe200078e0292 */
[----:B------:R1:W-:Y:S04]  /*a450*/  LDGSTS.E [R139+0x32800], [R150.64], !P1 ;  /* 0x32800000968b7fae */ /* 0x0003e8000c921848 */
[----:B------:R-:W-:Y:S01]  /*a460*/  STL.64 [R1+0xc80], R148 ;  /* 0x000c809401007387 */ /* 0x000fe20000100a00 */
[----:B--2---:R-:W-:-:S03]  /*a470*/  IMAD.WIDE R144, R252, 0x4, R144 ;  /* 0x00000004fc907825 */ /* 0x004fc600078e0290 */
[----:B------:R2:W-:Y:S04]  /*a480*/  LDGSTS.E [R139+0x32a00], [R148.64], !P1 ;  /* 0x32a00000948b7fae */ /* 0x0005e8000c921848 */
[----:B------:R-:W-:Y:S04]  /*a490*/  STL.64 [R1+0xc88], R146 ;  /* 0x000c889201007387 */ /* 0x000fe80000100a00 */
[----:B------:R1:W-:Y:S01]  /*a4a0*/  LDGSTS.E [R139+0x32c00], [R146.64], !P1 ;  /* 0x32c00000928b7fae */ /* 0x0003e2000c921848 */
[----:B------:R-:W-:-:S03]  /*a4b0*/  IMAD.WIDE R142, R252, 0x4, R142 ;  /* 0x00000004fc8e7825 */ /* 0x000fc600078e028e */
[----:B------:R-:W-:Y:S04]  /*a4c0*/  STL.64 [R1+0xc90], R144 ;  /* 0x000c909001007387 */ /* 0x000fe80000100a00 */
[----:B------:R1:W-:Y:S01]  /*a4d0*/  LDGSTS.E [R139+0x32e00], [R144.64], !P1 ;  /* 0x32e00000908b7fae */ /* 0x0003e2000c921848 */
[----:B------:R-:W-:-:S03]  /*a4e0*/  IMAD.WIDE R140, R252, 0x4, R140 ;  /* 0x00000004fc8c7825 */ /* 0x000fc600078e028c */
[----:B------:R1:W-:Y:S04]  /*a4f0*/  STL.64 [R1+0xcf8], R142 ;  /* 0x000cf88e01007387 */ /* 0x0003e80000100a00 */
[----:B------:R1:W-:Y:S01]  /*a500*/  LDGSTS.E [R139+0x34800], [R142.64], !P6 ;  /* 0x348000008e8b7fae */ /* 0x0003e2000f121848 */
[----:B------:R-:W-:-:S03]  /*a510*/  IMAD.WIDE R18, R252, 0x4, R18 ;  /* 0x00000004fc127825 */ /* 0x000fc600078e0212 */
[----:B------:R2:W-:Y:S04]  /*a520*/  STL.64 [R1+0xd00], R140 ;  /* 0x000d008c01007387 */ /* 0x0005e80000100a00 */
[----:B------:R2:W-:Y:S01]  /*a530*/  LDGSTS.E [R139+0x34a00], [R140.64], !P6 ;  /* 0x34a000008c8b7fae */ /* 0x0005e2000f121848 */
[----:B-1----:R-:W-:-:S03]  /*a540*/  IMAD.WIDE R142, R252, 0x4, R172 ;  /* 0x00000004fc8e7825 */ /* 0x002fc600078e02ac */
[----:B------:R1:W-:Y:S04]  /*a550*/  STL.64 [R1+0xd08], R18 ;  /* 0x000d081201007387 */ /* 0x0003e80000100a00 */
[----:B------:R1:W-:Y:S01]  /*a560*/  LDGSTS.E [R139+0x34c00], [R18.64], !P6 ;  /* 0x34c00000128b7fae */ /* 0x0003e2000f121848 */
[----:B--2---:R-:W-:Y:S01]  /*a570*/  IMAD.WIDE R140, R252, 0x4, R174 ;  /* 0x00000004fc8c7825 */ /* 0x004fe200078e02ae */
[----:B------:R-:W-:-:S03]  /*a580*/  ISETP.GE.U32.AND P2, PT, R14, 0x7fffff4b, PT ;  /* 0x7fffff4b0e00780c */ /* 0x000fc60003f46070 */
[----:B-1----:R-:W-:-:S04]  /*a590*/  IMAD.WIDE R18, R252, 0x4, R176 ;  /* 0x00000004fc127825 */ /* 0x002fc800078e02b0 */
[----:B---3--:R-:W-:-:S05]  /*a5a0*/  IMAD.WIDE R16, R252, 0x4, R16 ;  /* 0x00000004fc107825 */ /* 0x008fca00078e0210 */
[----:B------:R1:W-:Y:S04]  /*a5b0*/  STL.64 [R1+0xd10], R16 ;  /* 0x000d101001007387 */ /* 0x0003e80000100a00 */
[----:B------:R1:W-:Y:S04]  /*a5c0*/  LDGSTS.E [R139+0x34e00], [R16.64], !P6 ;  /* 0x34e00000108b7fae */ /* 0x0003e8000f121848 */
        /* <DEDUP_REMOVED lines=19> */
[----:B------:R2:W-:Y:S04]  /*a700*/  LDGSTS.E [R139+0x38c00], [R18.64], !P3 ;  /* 0x38c00000128b7fae */ /* 0x0005e8000d921848 */
[----:B------:R3:W-:Y:S01]  /*a710*/  STL.64 [R1+0xe10], R16 ;  /* 0x000e101001007387 */ /* 0x0007e20000100a00 */
[----:B-1----:R-:W-:-:S03]  /*a720*/  IMAD.WIDE R140, R252, 0x4, R194 ;  /* 0x00000004fc8c7825 */ /* 0x002fc600078e02c2 */
[----:B------:R3:W-:Y:S01]  /*a730*/  LDGSTS.E [R139+0x38e00], [R16.64], !P3 ;  /* 0x38e00000108b7fae */ /* 0x0007e2000d921848 */
[----:B--2---:R-:W-:-:S03]  /*a740*/  IMAD.WIDE R18, R252, 0x4, R190 ;  /* 0x00000004fc127825 */ /* 0x004fc600078e02be */
[----:B------:R-:W-:Y:S01]  /*a750*/  STL.64 [R1+0xe78], R142 ;  /* 0x000e788e01007387 */ /* 0x000fe20000100a00 */
[----:B---3--:R-:W-:-:S03]  /*a760*/  IMAD.WIDE R16, R252, 0x4, R192 ;  /* 0x00000004fc107825 */ /* 0x008fc600078e02c0 */
[----:B------:R1:W-:Y:S04]  /*a770*/  STL.64 [R1+0xe80], R18 ;  /* 0x000e801201007387 */ /* 0x0003e80000100a00 */
[----:B------:R2:W-:Y:S04]  /*a780*/  LDGSTS.E [R139+0x3a800], [R142.64], !P2 ;  /* 0x3a8000008e8b7fae */ /* 0x0005e8000d121848 */
[----:B------:R3:W-:Y:S04]  /*a790*/  STL.64 [R1+0xe88], R16 ;  /* 0x000e881001007387 */ /* 0x0007e80000100a00 */
[----:B------:R1:W-:Y:S04]  /*a7a0*/  LDGSTS.E [R139+0x3aa00], [R18.64], !P2 ;  /* 0x3aa00000128b7fae */ /* 0x0003e8000d121848 */
[----:B------:R2:W-:Y:S04]  /*a7b0*/  STL.64 [R1+0xe90], R140 ;  /* 0x000e908c01007387 */ /* 0x0005e80000100a00 */
[----:B------:R3:W-:Y:S04]  /*a7c0*/  LDGSTS.E [R139+0x3ac00], [R16.64], !P2 ;  /* 0x3ac00000108b7fae */ /* 0x0007e8000d121848 */
[----:B-1----:R-:W4:Y:S01]  /*a7d0*/  LDL.LU.64 R18, [R1+0x3f8] ;  /* 0x0003f80001127983 */ /* 0x002f220000300a00 */
[----:B------:R-:W-:Y:S01]  /*a7e0*/  IADD3 R14, R20, -0x7a, RZ ;  /* 0xffffff86140e7810 */ /* 0x000fe20007ffe0ff */
[----:B------:R-:W-:-:S02]  /*a7f0*/  IMAD.WIDE R146, R252, 0x4, R196 ;  /* 0x00000004fc927825 */ /* 0x000fc400078e02c4 */
[----:B------:R1:W-:Y:S04]  /*a800*/  LDGSTS.E [R139+0x3ae00], [R140.64], !P2 ;  /* 0x3ae000008c8b7fae */ /* 0x0003e8000d121848 */
[----:B---3--:R-:W3:Y:S04]  /*a810*/  LDL.LU.64 R16, [R1+0x3f0] ;  /* 0x0003f00001107983 */ /* 0x008ee80000300a00 */
[----:B------:R-:W3:Y:S01]  /*a820*/  LDL.LU.64 R150, [R1+0x3e8] ;  /* 0x0003e80001967983 */ /* 0x000ee20000300a00 */
[----:B------:R-:W-:Y:S02]  /*a830*/  ISETP.GE.U32.AND P4, PT, R14, 0x7fffff47, PT ;  /* 0x7fffff470e00780c */ /* 0x000fe40003f86070 */
[----:B------:R-:W-:Y:S01]  /*a840*/  IADD3 R14, R20, -0x7e, RZ ;  /* 0xffffff82140e7810 */ /* 0x000fe20007ffe0ff */
[----:B------:R-:W-:Y:S01]  /*a850*/  IMAD.WIDE R144, R252, 0x4, R198 ;  /* 0x00000004fc907825 */ /* 0x000fe200078e02c6 */
[----:B------:R-:W3:Y:S02]  /*a860*/  LDL.LU.64 R148, [R1+0x3e0] ;  /* 0x0003e00001947983 */ /* 0x000ee40000300a00 */
[----:B------:R-:W-:Y:S01]  /*a870*/  ISETP.GE.U32.AND P5, PT, R14, 0x7fffff43, PT ;  /* 0x7fffff430e00780c */ /* 0x000fe20003fa6070 */
[C---:B--2---:R-:W-:Y:S01]  /*a880*/  IMAD.WIDE R142, R252.reuse, 0x4, R200 ;  /* 0x00000004fc8e7825 */ /* 0x044fe200078e02c8 */
[----:B------:R2:W-:Y:S03]  /*a890*/  STL.64 [R1+0xef8], R146 ;  /* 0x000ef89201007387 */ /* 0x0005e60000100a00 */
[C---:B-1----:R-:W-:Y:S01]  /*a8a0*/  IMAD.WIDE R140, R252.reuse, 0x4, R202 ;  /* 0x00000004fc8c7825 */ /* 0x042fe200078e02ca */
[----:B------:R1:W-:Y:S04]  /*a8b0*/  STL.64 [R1+0xf00], R144 ;  /* 0x000f009001007387 */ /* 0x0003e80000100a00 */
[----:B------:R2:W-:Y:S01]  /*a8c0*/  LDGSTS.E [R139+0x3c800], [R146.64], !P4 ;  /* 0x3c800000928b7fae */ /* 0x0005e2000e121848 */
[----:B------:R-:W-:-:S03]  /*a8d0*/  IMAD.WIDE R152, R252, 0x4, R204 ;  /* 0x00000004fc987825 */ /* 0x000fc600078e02cc */
[----:B------:R1:W-:Y:S01]  /*a8e0*/  LDGSTS.E [R139+0x3ca00], [R144.64], !P4 ;  /* 0x3ca00000908b7fae */ /* 0x0003e2000e121848 */
[----:B------:R-:W-:-:S03]  /*a8f0*/  IMAD.WIDE R154, R252, 0x4, R208 ;  /* 0x00000004fc9a7825 */ /* 0x000fc600078e02d0 */
[----:B------:R1:W-:Y:S04]  /*a900*/  STL.64 [R1+0xf08], R142 ;  /* 0x000f088e01007387 */ /* 0x0003e80000100a00 */
[----:B------:R1:W-:Y:S01]  /*a910*/  LDGSTS.E [R139+0x3cc00], [R142.64], !P4 ;  /* 0x3cc000008e8b7fae */ /* 0x0003e2000e121848 */
[----:B--2---:R-:W-:-:S03]  /*a920*/  IMAD.WIDE R146, R252, 0x4, R210 ;  /* 0x00000004fc927825 */ /* 0x004fc600078e02d2 */
[----:B------:R2:W-:Y:S04]  /*a930*/  STL.64 [R1+0xf10], R140 ;  /* 0x000f108c01007387 */ /* 0x0005e80000100a00 */
[----:B------:R2:W-:Y:S04]  /*a940*/  LDGSTS.E [R139+0x3ce00], [R140.64], !P4 ;  /* 0x3ce000008c8b7fae */ /* 0x0005e8000e121848 */
[----:B-1----:R-:W3:Y:S04]  /*a950*/  LDL.LU.64 R144, [R1+0x390] ;  /* 0x0003900001907983 */ /* 0x002ee80000300a00 */
[----:B------:R-:W3:Y:S01]  /*a960*/  LDL.LU.64 R142, [R1+0x388] ;  /* 0x00038800018e7983 */ /* 0x000ee20000300a00 */
[----:B--2---:R-:W-:-:S03]  /*a970*/  IMAD.WIDE R140, R252, 0x4, R206 ;  /* 0x00000004fc8c7825 */ /* 0x004fc600078e02ce */
[----:B------:R-:W-:Y:S04]  /*a980*/  STL.64 [R1+0xf78], R152 ;  /* 0x000f789801007387 */ /* 0x000fe80000100a00 */
[----:B------:R1:W-:Y:S04]  /*a990*/  STL.64 [R1+0xf80], R140 ;  /* 0x000f808c01007387 */ /* 0x0003e80000100a00 */
[----:B------:R2:W-:Y:S04]  /*a9a0*/  LDGSTS.E [R139+0x3e800], [R152.64], !P5 ;  /* 0x3e800000988b7fae */ /* 0x0005e8000e921848 */
[----:B------:R-:W-:Y:S04]  /*a9b0*/  STL.64 [R1+0xf88], R154 ;  /* 0x000f889a01007387 */ /* 0x000fe80000100a00 */
[----:B------:R1:W-:Y:S04]  /*a9c0*/  LDGSTS.E [R139+0x3ea00], [R140.64], !P5 ;  /* 0x3ea000008c8b7fae */ /* 0x0003e8000e921848 */
[----:B------:R4:W-:Y:S04]  /*a9d0*/  STL.64 [R1+0xf90], R146 ;  /* 0x000f909201007387 */ /* 0x0009e80000100a00 */
[----:B------:R2:W-:Y:S04]  /*a9e0*/  LDGSTS.E [R139+0x3ec00], [R154.64], !P5 ;  /* 0x3ec000009a8b7fae */ /* 0x0005e8000e921848 */
[----:B-1----:R-:W3:Y:S04]  /*a9f0*/  LDL.LU.64 R140, [R1+0x380] ;  /* 0x00038000018c7983 */ /* 0x002ee80000300a00 */
[----:B--2---:R-:W2:Y:S04]  /*aa00*/  LDL.LU.64 R152, [R1+0x378] ;  /* 0x0003780001987983 */ /* 0x004ea80000300a00 */
[----:B------:R1:W-:Y:S04]  /*aa10*/  LDGSTS.E [R139+0x3ee00], [R146.64], !P5 ;  /* 0x3ee00000928b7fae */ /* 0x0003e8000e921848 */
[----:B-1----:R-:W2:Y:S01]  /*aa20*/  LDL.LU.64 R138, [R1+0x330] ;  /* 0x00033000018a7983 */ /* 0x002ea20000300a00 */
[----:B----4-:R-:W-:-:S05]  /*aa30*/  IMAD.WIDE R146, R252, 0x4, R18 ;  /* 0x00000004fc927825 */ /* 0x010fca00078e0212 */
[----:B------:R1:W-:Y:S01]  /*aa40*/  STL.64 [R1+0x40], R146 ;  /* 0x0000409201007387 */ /* 0x0003e20000100a00 */
[----:B---3--:R-:W-:-:S03]  /*aa50*/  IMAD.WIDE R198, R252, 0x4, R16 ;  /* 0x00000004fcc67825 */ /* 0x008fc600078e0210 */
[----:B------:R-:W3:Y:S04]  /*aa60*/  LDL.LU.64 R16, [R1+0x328] ;  /* 0x0003280001107983 */ /* 0x000ee80000300a00 */
[----:B------:R-:W4:Y:S01]  /*aa70*/  LDL.LU.64 R18, [R1+0x320] ;  /* 0x0003200001127983 */ /* 0x000f220000300a00 */
[----:B------:R-:W-:-:S03]  /*aa80*/  IMAD.WIDE R196, R252, 0x4, R150 ;  /* 0x00000004fcc47825 */ /* 0x000fc600078e0296 */
[----:B------:R-:W4:Y:S01]  /*aa90*/  LDL.LU.64 R150, [R1+0x318] ;  /* 0x0003180001967983 */ /* 0x000f220000300a00 */
[----:B------:R-:W-:-:S04]  /*aaa0*/  IADD3 R14, R20, -0x43, RZ ;  /* 0xffffffbd140e7810 */ /* 0x000fc80007ffe0ff */
[----:B------:R-:W-:Y:S02]  /*aab0*/  ISETP.GE.U32.AND P1, PT, R14, 0x7fffff7e, PT ;  /* 0x7fffff7e0e00780c */ /* 0x000fe40003f26070 */
[----:B------:R-:W-:Y:S01]  /*aac0*/  IADD3 R14, R20, -0x47, RZ ;  /* 0xffffffb9140e7810 */ /* 0x000fe20007ffe0ff */
[----:B------:R-:W-:-:S03]  /*aad0*/  IMAD.SHL.U32 R15, R15, 0x4, RZ ;  /* 0x000000040f0f7824 */ /* 0x000fc600078e00ff */
[----:B------:R-:W-:Y:S01]  /*aae0*/  ISETP.GE.U32.AND P6, PT, R14, 0x7fffff7a, PT ;  /* 0x7fffff7a0e00780c */ /* 0x000fe20003fc6070 */
[----:B------:R-:W-:Y:S01]  /*aaf0*/  IMAD.WIDE R194, R252, 0x4, R148 ;  /* 0x00000004fcc27825 */ /* 0x000fe200078e0294 */
[----:B------:R-:W-:Y:S01]  /*ab00*/  LOP3.LUT R15, R15, 0x40, RZ, 0x3c, !PT ;  /* 0x000000400f0f7812 */ /* 0x000fe200078e3cff */
[----:B------:R-:W4:Y:S04]  /*ab10*/  LDL.LU.64 R148, [R1+0x2d0] ;  /* 0x0002d00001947983 */ /* 0x000f280000300a00 */
[----:B------:R-:W-:Y:S04]  /*ab20*/  STL.64 [R1+0x1378], R198 ;  /* 0x001378c601007387 */ /* 0x000fe80000100a00 */
[----:B------:R-:W-:Y:S04]  /*ab30*/  STL.64 [R1+0x1380], R196 ;  /* 0x001380c401007387 */ /* 0x000fe80000100a00 */
[----:B------:R-:W-:Y:S01]  /*ab40*/  STL.64 [R1+0x1388], R194 ;  /* 0x001388c201007387 */ /* 0x000fe20000100a00 */
[----:B------:R-:W-:-:S03]  /*ab50*/  IADD3 R14, R20, -0x4b, RZ ;  /* 0xffffffb5140e7810 */ /* 0x000fc60007ffe0ff */
[----:B------:R1:W-:Y:S04]  /*ab60*/  LDGSTS.E [R15+0x21000], [R146.64], !P1 ;  /* 0x21000000920f7fae */ /* 0x0003e8000c921848 */
[----:B------:R1:W-:Y:S01]  /*ab70*/  LDGSTS.E [R15+0x21200], [R198.64], !P1 ;  /* 0x21200000c60f7fae */ /* 0x0003e2000c921848 */
[----:B------:R-:W-:-:S03]  /*ab80*/  IMAD.WIDE R156, R252, 0x4, R144 ;  /* 0x00000004fc9c7825 */ /* 0x000fc600078e0290 */
[----:B------:R-:W4:Y:S01]  /*ab90*/  LDL.LU.64 R144, [R1+0x2c8] ;  /* 0x0002c80001907983 */ /* 0x000f220000300a00 */
[----:B------:R-:W-:-:S03]  /*aba0*/  IMAD.WIDE R142, R252, 0x4, R142 ;  /* 0x00000004fc8e7825 */ /* 0x000fc600078e028e */
[----:B------:R-:W4:Y:S04]  /*abb0*/  LDL.LU.64 R154, [R1+0x2c0] ;  /* 0x0002c000019a7983 */ /* 0x000f280000300a00 */
[----:B------:R-:W-:Y:S04]  /*abc0*/  STL.64 [R1+0x48], R156 ;  /* 0x0000489c01007387 */ /* 0x000fe80000100a00 */
[----:B------:R2:W-:Y:S04]  /*abd0*/  LDGSTS.E [R15+0x21400], [R196.64], !P1 ;  /* 0x21400000c40f7fae */ /* 0x0005e8000c921848 */
[----:B-1----:R-:W4:Y:S01]  /*abe0*/  LDL.LU.64 R146, [R1+0x2b8] ;  /* 0x0002b80001927983 */ /* 0x002f220000300a00 */
[----:B------:R-:W-:-:S03]  /*abf0*/  ISETP.GE.U32.AND P0, PT, R14, 0x7fffff76, PT ;  /* 0x7fffff760e00780c */ /* 0x000fc60003f06070 */
[----:B------:R1:W-:Y:S04]  /*ac00*/  LDGSTS.E [R15+0x21600], [R194.64], !P1 ;  /* 0x21600000c20f7fae */ /* 0x0003e8000c921848 */
[----:B------:R1:W-:Y:S04]  /*ac10*/  STL.64 [R1+0x50], R142 ;  /* 0x0000508e01007387 */ /* 0x0003e80000100a00 */
[----:B------:R1:W-:Y:S04]  /*ac20*/  LDGSTS.E [R15+0x23000], [R156.64], !P6 ;  /* 0x230000009c0f7fae */ /* 0x0003e8000f121848 */
[----:B------:R1:W-:Y:S01]  /*ac30*/  LDGSTS.E [R15+0x23200], [R142.64], !P6 ;  /* 0x232000008e0f7fae */ /* 0x0003e2000f121848 */
[----:B------:R-:W-:-:S04]  /*ac40*/  IMAD.WIDE R140, R252, 0x4, R140 ;  /* 0x00000004fc8c7825 */ /* 0x000fc800078e028c */
[C---:B--2---:R-:W-:Y:S01]  /*ac50*/  IMAD.WIDE R152, R252.reuse, 0x4, R152 ;  /* 0x00000004fc987825 */ /* 0x044fe200078e0298 */
[----:B------:R2:W-:Y:S04]  /*ac60*/  STL.64 [R1+0x58], R140 ;  /* 0x0000588c01007387 */ /* 0x0005e80000100a00 */
[----:B------:R4:W-:Y:S04]  /*ac70*/  STL.64 [R1+0xa0], R152 ;  /* 0x0000a09801007387 */ /* 0x0009e80000100a00 */
[----:B-1----:R-:W4:Y:S04]  /*ac80*/  LDL.LU.64 R142, [R1+0x270] ;  /* 0x00027000018e7983 */ /* 0x002f280000300a00 */
[----:B------:R2:W-:Y:S01]  /*ac90*/  LDGSTS.E [R15+0x23400], [R140.64], !P6 ;  /* 0x234000008c0f7fae */ /* 0x0005e2000f121848 */
[----:B------:R-:W-:-:S03]  /*aca0*/  IMAD.WIDE R156, R252, 0x4, R138 ;  /* 0x00000004fc9c7825 */ /* 0x000fc600078e028a */
[----:B------:R4:W-:Y:S04]  /*acb0*/  LDGSTS.E [R15+0x23600], [R152.64], !P6 ;  /* 0x23600000980f7fae */ /* 0x0009e8000f121848 */
[----:B------:R1:W-:Y:S04]  /*acc0*/  LDGSTS.E [R15+0x25000], [R156.64], !P0 ;  /* 0x250000009c0f7fae */ /* 0x0003e8000c121848 */
[----:B--2---:R-:W2:Y:S04]  /*acd0*/  LDL.LU.64 R140, [R1+0x268] ;  /* 0x00026800018c7983 */ /* 0x004ea80000300a00 */
[----:B------:R-:W2:Y:S04]  /*ace0*/  LDL.LU.64 R138, [R1+0x260] ;  /* 0x00026000018a7983 */ /* 0x000ea80000300a00 */
[----:B------:R-:W-:Y:S01]  /*acf0*/  STL.64 [R1+0xa8], R156 ;  /* 0x0000a89c01007387 */ /* 0x000fe20000100a00 */
[----:B---3--:R-:W-:-:S04]  /*ad00*/  IMAD.WIDE R16, R252, 0x4, R16 ;  /* 0x00000004fc107825 */ /* 0x008fc800078e0210 */
[C---:B----4-:R-:W-:Y:S01]  /*ad10*/  IMAD.WIDE R152, R252.reuse, 0x4, R18 ;  /* 0x00000004fc987825 */ /* 0x050fe200078e0212 */
[----:B------:R3:W-:Y:S04]  /*ad20*/  LDGSTS.E [R15+0x25200], [R16.64], !P0 ;  /* 0x25200000100f7fae */ /* 0x0007e8000c121848 */
[----:B------:R-:W4:Y:S01]  /*ad30*/  LDL.LU.64 R18, [R1+0x258] ;  /* 0x0002580001127983 */ /* 0x000f220000300a00 */
[----:B------:R-:W-:-:S03]  /*ad40*/  IMAD.WIDE R150, R252, 0x4, R150 ;  /* 0x00000004fc967825 */ /* 0x000fc600078e0296 */
[----:B------:R3:W-:Y:S04]  /*ad50*/  STL.64 [R1+0xb0], R16 ;  /* 0x0000b01001007387 */ /* 0x0007e80000100a00 */
[----:B------:R1:W-:Y:S04]  /*ad60*/  STL.64 [R1+0xd0], R152 ;  /* 0x0000d09801007387 */ /* 0x0003e80000100a00 */
[----:B------:R1:W-:Y:S04]  /*ad70*/  STL.64 [R1+0xf8], R150 ;  /* 0x0000f89601007387 */ /* 0x0003e80000100a00 */
[----:B---3--:R-:W3:Y:S01]  /*ad80*/  LDL.LU.64 R16, [R1+0x210] ;  /* 0x0002100001107983 */ /* 0x008ee20000300a00 */
[----:B------:R-:W-:Y:S01]  /*ad90*/  IADD3 R14, R20, -0x4f, RZ ;  /* 0xffffffb1140e7810 */ /* 0x000fe20007ffe0ff */
[----:B-1----:R-:W-:-:S02]  /*ada0*/  IMAD.WIDE R156, R252, 0x4, R148 ;  /* 0x00000004fc9c7825 */ /* 0x002fc400078e0294 */
[----:B------:R1:W-:Y:S01]  /*adb0*/  LDGSTS.E [R15+0x25400], [R152.64], !P0 ;  /* 0x25400000980f7fae */ /* 0x0003e2000c121848 */
[----:B------:R-:W-:Y:S02]  /*adc0*/  ISETP.GE.U32.AND P3, PT, R14, 0x7fffff72, PT ;  /* 0x7fffff720e00780c */ /* 0x000fe40003f66070 */
[----:B------:R-:W-:Y:S01]  /*add0*/  IADD3 R14, R20, -0x53, RZ ;  /* 0xffffffad140e7810 */ /* 0x000fe20007ffe0ff */
[----:B------:R1:W-:Y:S03]  /*ade0*/  LDGSTS.E [R15+0x25600], [R150.64], !P0 ;  /* 0x25600000960f7fae */ /* 0x0003e6000c121848 */
[----:B------:R-:W-:Y:S01]  /*adf0*/  ISETP.GE.U32.AND P2, PT, R14, 0x7fffff6e, PT ;  /* 0x7fffff6e0e00780c */ /* 0x000fe20003f46070 */
[----:B-1----:R-:W3:Y:S04]  /*ae00*/  LDL.LU.64 R152, [R1+0x208] ;  /* 0x0002080001987983 */ /* 0x002ee80000300a00 */
[----:B------:R-:W3:Y:S01]  /*ae10*/  LDL.LU.64 R150, [R1+0x200] ;  /* 0x0002000001967983 */ /* 0x000ee20000300a00 */
[----:B------:R-:W-:-:S03]  /*ae20*/  IMAD.WIDE R144, R252, 0x4, R144 ;  /* 0x00000004fc907825 */ /* 0x000fc600078e0290 */
[----:B------:R-:W3:Y:S01]  /*ae30*/  LDL.LU.64 R148, [R1+0x1f8] ;  /* 0x0001f80001947983 */ /* 0x000ee20000300a00 */
[----:B------:R-:W-:-:S03]  /*ae40*/  IMAD.WIDE R154, R252, 0x4, R154 ;  /* 0x00000004fc9a7825 */ /* 0x000fc600078e029a */
[----:B------:R-:W-:Y:S04]  /*ae50*/  STL.64 [R1+0x100], R156 ;  /* 0x0001009c01007387 */ /* 0x000fe80000100a00 */
[----:B------:R1:W-:Y:S04]  /*ae60*/  STL.64 [R1+0x108], R144 ;  /* 0x0001089001007387 */ /* 0x0003e80000100a00 */
[----:B------:R1:W-:Y:S01]  /*ae70*/  LDGSTS.E [R15+0x27000], [R156.64], !P3 ;  /* 0x270000009c0f7fae */ /* 0x0003e2000d921848 */
[----:B------:R-:W-:-:S03]  /*ae80*/  IMAD.WIDE R146, R252, 0x4, R146 ;  /* 0x00000004fc927825 */ /* 0x000fc600078e0292 */
[----:B------:R-:W-:Y:S04]  /*ae90*/  STL.64 [R1+0x110], R154 ;  /* 0x0001109a01007387 */ /* 0x000fe80000100a00 */
[----:B------:R1:W-:Y:S04]  /*aea0*/  LDGSTS.E [R15+0x27200], [R144.64], !P3 ;  /* 0x27200000900f7fae */ /* 0x0003e8000d921848 */
[----:B------:R1:W-:Y:S04]  /*aeb0*/  STL.64 [R1+0x1b8], R146 ;  /* 0x0001b89201007387 */ /* 0x0003e80000100a00 */
[----:B------:R2:W-:Y:S04]  /*aec0*/  LDGSTS.E [R15+0x27400], [R154.64], !P3 ;  /* 0x274000009a0f7fae */ /* 0x0005e8000d921848 */
[----:B-1----:R-:W3:Y:S04]  /*aed0*/  LDL.LU.64 R144, [R1+0x1b0] ;  /* 0x0001b00001907983 */ /* 0x002ee80000300a00 */
[----:B------:R1:W-:Y:S01]  /*aee0*/  LDGSTS.E [R15+0x27600], [R146.64], !P3 ;  /* 0x27600000920f7fae */ /* 0x0003e2000d921848 */
[----:B------:R-:W-:-:S03]  /*aef0*/  IMAD.WIDE R156, R252, 0x4, R142 ;  /* 0x00000004fc9c7825 */ /* 0x000fc600078e028e */
[----:B------:R-:W3:Y:S04]  /*af00*/  LDL.LU.64 R142, [R1+0x1a8] ;  /* 0x0001a800018e7983 */ /* 0x000ee80000300a00 */
[----:B-1----:R-:W3:Y:S04]  /*af10*/  LDL.LU.64 R146, [R1+0x1a0] ;  /* 0x0001a00001927983 */ /* 0x002ee80000300a00 */
[----:B------:R-:W-:Y:S04]  /*af20*/  STL.64 [R1+0x1c0], R156 ;  /* 0x0001c09c01007387 */ /* 0x000fe80000100a00 */
[----:B------:R1:W-:Y:S01]  /*af30*/  LDGSTS.E [R15+0x29000], [R156.64], !P2 ;  /* 0x290000009c0f7fae */ /* 0x0003e2000d121848 */
[----:B--2---:R-:W-:-:S03]  /*af40*/  IMAD.WIDE R154, R252, 0x4, R140 ;  /* 0x00000004fc9a7825 */ /* 0x004fc600078e028c */
[----:B------:R-:W3:Y:S01]  /*af50*/  LDL.LU.64 R140, [R1+0x198] ;  /* 0x00019800018c7983 */ /* 0x000ee20000300a00 */
[----:B------:R-:W-:-:S03]  /*af60*/  IMAD.WIDE R138, R252, 0x4, R138 ;  /* 0x00000004fc8a7825 */ /* 0x000fc600078e028a */
[----:B------:R-:W-:Y:S04]  /*af70*/  STL.64 [R1+0x1c8], R154 ;  /* 0x0001c89a01007387 */ /* 0x000fe80000100a00 */
[----:B------:R1:W-:Y:S04]  /*af80*/  STL.64 [R1+0x230], R138 ;  /* 0x0002308a01007387 */ /* 0x0003e80000100a00 */
[----:B------:R3:W-:Y:S04]  /*af90*/  LDGSTS.E [R15+0x29200], [R154.64], !P2 ;  /* 0x292000009a0f7fae */ /* 0x0007e8000d121848 */
[----:B------:R1:W-:Y:S01]  /*afa0*/  LDGSTS.E [R15+0x29400], [R138.64], !P2 ;  /* 0x294000008a0f7fae */ /* 0x0003e2000d121848 */
[----:B----4-:R-:W-:-:S05]  /*afb0*/  IMAD.WIDE R18, R252, 0x4, R18 ;  /* 0x00000004fc127825 */ /* 0x010fca00078e0212 */
[----:B------:R4:W-:Y:S04]  /*afc0*/  STL.64 [R1+0x290], R18 ;  /* 0x0002901201007387 */ /* 0x0009e80000100a00 */
[----:B-1----:R-:W2:Y:S04]  /*afd0*/  LDL.LU.64 R138, [R1+0x150] ;  /* 0x00015000018a7983 */ /* 0x002ea80000300a00 */
[----:B------:R4:W-:Y:S01]  /*afe0*/  LDGSTS.E [R15+0x29600], [R18.64], !P2 ;  /* 0x29600000120f7fae */ /* 0x0009e2000d121848 */
[----:B---3--:R-:W-:-:S03]  /*aff0*/  IMAD.WIDE R154, R252, 0x4, R16 ;  /* 0x00000004fc9a7825 */ /* 0x008fc600078e0210 */
[----:B----4-:R-:W3:Y:S04]  /*b000*/  LDL.LU.64 R18, [R1+0x148] ;  /* 0x0001480001127983 */ /* 0x010ee80000300a00 */
[----:B------:R-:W4:Y:S01]  /*b010*/  LDL.LU.64 R16, [R1+0x140] ;  /* 0x0001400001107983 */ /* 0x000f220000300a00 */
[----:B------:R-:W-:-:S04]  /*b020*/  IADD3 R14, R20, -0x57, RZ ;  /* 0xffffffa9140e7810 */ /* 0x000fc80007ffe0ff */
[----:B------:R-:W-:Y:S01]  /*b030*/  ISETP.GE.U32.AND P4, PT, R14, 0x7fffff6a, PT ;  /* 0x7fffff6a0e00780c */ /* 0x000fe20003f86070 */
[----:B------:R-:W-:Y:S01]  /*b040*/  IMAD.WIDE R152, R252, 0x4, R152 ;  /* 0x00000004fc987825 */ /* 0x000fe200078e0298 */
[----:B------:R-:W-:-:S03]  /*b050*/  IADD3 R14, R20, -0x5b, RZ ;  /* 0xffffffa5140e7810 */ /* 0x000fc60007ffe0ff */
[----:B------:R-:W-:Y:S01]  /*b060*/  IMAD.WIDE R150, R252, 0x4, R150 ;  /* 0x00000004fc967825 */ /* 0x000fe200078e0296 */
[----:B------:R-:W-:Y:S01]  /*b070*/  ISETP.GE.U32.AND P5, PT, R14, 0x7fffff66, PT ;  /* 0x7fffff660e00780c */ /* 0x000fe20003fa6070 */
[----:B------:R1:W-:Y:S02]  /*b080*/  STL.64 [R1+0x2b0], R154 ;  /* 0x0002b09a01007387 */ /* 0x0003e40000100a00 */
[C---:B------:R-:W-:Y:S02]  /*b090*/  IMAD.WIDE R148, R252.reuse, 0x4, R148 ;  /* 0x00000004fc947825 */ /* 0x040fe400078e0294 */
[----:B------:R1:W-:Y:S04]  /*b0a0*/  STL.64 [R1+0x2c0], R152 ;  /* 0x0002c09801007387 */ /* 0x0003e80000100a00 */
[----:B------:R1:W-:Y:S04]  /*b0b0*/  STL.64 [R1+0x2d0], R150 ;  /* 0x0002d09601007387 */ /* 0x0003e80000100a00 */
[----:B------:R1:W-:Y:S04]  /*b0c0*/  STL.64 [R1+0x2f8], R148 ;  /* 0x0002f89401007387 */ /* 0x0003e80000100a00 */
[----:B------:R-:W4:Y:S04]  /*b0d0*/  LDL.LU.64 R158, [R1+0x138] ;  /* 0x00013800019e7983 */ /* 0x000f280000300a00 */
[----:B------:R1:W-:Y:S04]  /*b0e0*/  LDGSTS.E [R15+0x2b000], [R154.64], !P4 ;  /* 0x2b0000009a0f7fae */ /* 0x0003e8000e121848 */
[----:B------:R-:W4:Y:S04]  /*b0f0*/  LDL.LU.64 R156, [R1+0xf0] ;  /* 0x0000f000019c7983 */ /* 0x000f280000300a00 */
[----:B------:R1:W-:Y:S01]  /*b100*/  LDGSTS.E [R15+0x2b200], [R152.64], !P4 ;  /* 0x2b200000980f7fae */ /* 0x0003e2000e121848 */
[----:B------:R-:W-:-:S03]  /*b110*/  IMAD.WIDE R144, R252, 0x4, R144 ;  /* 0x00000004fc907825 */ /* 0x000fc600078e0290 */
[----:B-1----:R-:W4:Y:S04]  /*b120*/  LDL.LU.64 R154, [R1+0xe8] ;  /* 0x0000e800019a7983 */ /* 0x002f280000300a00 */
[----:B------:R1:W-:Y:S04]  /*b130*/  LDGSTS.E [R15+0x2b400], [R150.64], !P4 ;  /* 0x2b400000960f7fae */ /* 0x0003e8000e121848 */
[----:B------:R-:W4:Y:S01]  /*b140*/  LDL.LU.64 R152, [R1+0xe0] ;  /* 0x0000e00001987983 */ /* 0x000f220000300a00 */
[----:B------:R-:W-:-:S03]  /*b150*/  IMAD.WIDE R142, R252, 0x4, R142 ;  /* 0x00000004fc8e7825 */ /* 0x000fc600078e028e */
[----:B------:R1:W-:Y:S01]  /*b160*/  STL.64 [R1+0x320], R144 ;  /* 0x0003209001007387 */ /* 0x0003e20000100a00 */
[----:B------:R-:W-:-:S03]  /*b170*/  IMAD.WIDE R160, R252, 0x4, R146 ;  /* 0x00000004fca07825 */ /* 0x000fc600078e0292 */
[----:B-1----:R-:W4:Y:S04]  /*b180*/  LDL.LU.64 R150, [R1+0xd8] ;  /* 0x0000d80001967983 */ /* 0x002f280000300a00 */
[----:B------:R1:W-:Y:S01]  /*b190*/  STL.64 [R1+0x330], R142 ;  /* 0x0003308e01007387 */ /* 0x0003e20000100a00 */
[----:B------:R-:W-:-:S03]  /*b1a0*/  IMAD.WIDE R140, R252, 0x4, R140 ;  /* 0x00000004fc8c7825 */ /* 0x000fc600078e028c */
[----:B------:R-:W-:Y:S04]  /*b1b0*/  STL.64 [R1+0x350], R160 ;  /* 0x000350a001007387 */ /* 0x000fe80000100a00 */
[----:B------:R1:W-:Y:S04]  /*b1c0*/  LDGSTS.E [R15+0x2b600], [R148.64], !P4 ;  /* 0x2b600000940f7fae */ /* 0x0003e8000e121848 */
[----:B------:R1:W-:Y:S04]  /*b1d0*/  STL.64 [R1+0x380], R140 ;  /* 0x0003808c01007387 */ /* 0x0003e80000100a00 */
[----:B------:R1:W-:Y:S04]  /*b1e0*/  LDGSTS.E [R15+0x2d000], [R144.64], !P5 ;  /* 0x2d000000900f7fae */ /* 0x0003e8000e921848 */
[----:B-1----:R-:W4:Y:S04]  /*b1f0*/  LDL.LU.64 R148, [R1+0x90] ;  /* 0x0000900001947983 */ /* 0x002f280000300a00 */
[----:B------:R1:W-:Y:S04]  /*b200*/  LDGSTS.E [R15+0x2d200], [R142.64], !P5 ;  /* 0x2d2000008e0f7fae */ /* 0x0003e8000e921848 */
[----:B------:R-:W4:Y:S04]  /*b210*/  LDL.LU.64 R146, [R1+0x88] ;  /* 0x0000880001927983 */ /* 0x000f280000300a00 */
[----:B------:R-:W4:Y:S04]  /*b220*/  LDL.LU.64 R144, [R1+0x80] ;  /* 0x0000800001907983 */ /* 0x000f280000300a00 */
[----:B------:R4:W-:Y:S04]  /*b230*/  LDGSTS.E [R15+0x2d400], [R160.64], !P5 ;  /* 0x2d400000a00f7fae */ /* 0x0009e8000e921848 */
[----:B-1----:R-:W4:Y:S04]  /*b240*/  LDL.LU.64 R142, [R1+0x78] ;  /* 0x00007800018e7983 */ /* 0x002f280000300a00 */
[----:B------:R1:W-:Y:S04]  /*b250*/  LDGSTS.E [R15+0x2d600], [R140.64], !P5 ;  /* 0x2d6000008c0f7fae */ /* 0x0003e8000e921848 */
[----:B-1----:R-:W4:Y:S01]  /*b260*/  LDL.LU.64 R140, [R1+0x30] ;  /* 0x00003000018c7983 */ /* 0x002f220000300a00 */
[----:B--2---:R-:W-:-:S05]  /*b270*/  IMAD.WIDE R164, R252, 0x4, R138 ;  /* 0x00000004fca47825 */ /* 0x004fca00078e028a */
[----:B------:R-:W-:Y:S04]  /*b280*/  STL.64 [R1+0x400], R164 ;  /* 0x000400a401007387 */ /* 0x000fe80000100a00 */
[----:B------:R-:W2:Y:S01]  /*b290*/  LDL.LU.64 R138, [R1+0x28] ;  /* 0x00002800018a7983 */ /* 0x000ea20000300a00 */
[----:B---3--:R-:W-:-:S04]  /*b2a0*/  IMAD.WIDE R162, R252, 0x4, R18 ;  /* 0x00000004fca27825 */ /* 0x008fc800078e0212 */
[----:B----4-:R-:W-:Y:S01]  /*b2b0*/  IMAD.WIDE R160, R252, 0x4, R16 ;  /* 0x00000004fca07825 */ /* 0x010fe200078e0210 */
[----:B------:R-:W-:Y:S04]  /*b2c0*/  STL.64 [R1+0x410], R162 ;  /* 0x000410a201007387 */ /* 0x000fe80000100a00 */
[----:B------:R-:W3:Y:S04]  /*b2d0*/  LDL.LU.64 R18, [R1+0x20] ;  /* 0x0000200001127983 */ /* 0x000ee80000300a00 */
[----:B------:R-:W-:Y:S04]  /*b2e0*/  STL.64 [R1+0x570], R160 ;  /* 0x000570a001007387 */ /* 0x000fe80000100a00 */
[----:B------:R-:W4:Y:S01]  /*b2f0*/  LDL.LU.64 R16, [R1+0x18] ;  /* 0x0000180001107983 */ /* 0x000f220000300a00 */
[----:B------:R-:W-:-:S04]  /*b300*/  IADD3 R14, R20, -0x5f, RZ ;  /* 0xffffffa1140e7810 */ /* 0x000fc80007ffe0ff */
[----:B------:R-:W-:Y:S02]  /*b310*/  ISETP.GE.U32.AND P1, PT, R14, 0x7fffff62, PT ;  /* 0x7fffff620e00780c */ /* 0x000fe40003f26070 */
[----:B------:R-:W-:-:S04]  /*b320*/  IADD3 R14, R20, -0x63, RZ ;  /* 0xffffff9d140e7810 */ /* 0x000fc80007ffe0ff */
[----:B------:R-:W-:Y:S02]  /*b330*/  ISETP.GE.U32.AND P6, PT, R14, 0x7fffff5e, PT ;  /* 0x7fffff5e0e00780c */ /* 0x000fe40003fc6070 */
[----:B------:R-:W-:-:S04]  /*b340*/  IADD3 R14, R20, -0x67, RZ ;  /* 0xffffff99140e7810 */ /* 0x000fc80007ffe0ff */
[----:B------:R-:W-:Y:S01]  /*b350*/  ISETP.GE.U32.AND P0, PT, R14, 0x7fffff5a, PT ;  /* 0x7fffff5a0e00780c */ /* 0x000fe20003f06070 */
[----:B------:R-:W-:Y:S01]  /*b360*/  IMAD.WIDE R158, R252, 0x4, R158 ;  /* 0x00000004fc9e7825 */ /* 0x000fe200078e029e */
[----:B------:R-:W-:Y:S01]  /*b370*/  IADD3 R14, R20, -0x6b, RZ ;  /* 0xffffff95140e7810 */ /* 0x000fe20007ffe0ff */
[----:B------:R1:W-:Y:S03]  /*b380*/  LDGSTS.E [R15+0x2f000], [R164.64], !P1 ;  /* 0x2f000000a40f7fae */ /* 0x0003e6000c921848 */
[----:B------:R-:W-:Y:S01]  /*b390*/  ISETP.GE.U32.AND P3, PT, R14, 0x7fffff56, PT ;  /* 0x7fffff560e00780c */ /* 0x000fe20003f66070 */
[----:B------:R-:W-:Y:S01]  /*b3a0*/  IMAD.WIDE R156, R252, 0x4, R156 ;  /* 0x00000004fc9c7825 */ /* 0x000fe200078e029c */
[----:B------:R-:W-:Y:S01]  /*b3b0*/  IADD3 R14, R20, -0x6f, RZ ;  /* 0xffffff91140e7810 */ /* 0x000fe20007ffe0ff */
[----:B------:R1:W-:Y:S04]  /*b3c0*/  LDGSTS.E [R15+0x2f200], [R162.64], !P1 ;  /* 0x2f200000a20f7fae */ /* 0x0003e8000c921848 */
[----:B------:R1:W-:Y:S01]  /*b3d0*/  LDGSTS.E [R15+0x2f400], [R160.64], !P1 ;  /* 0x2f400000a00f7fae */ /* 0x0003e2000c921848 */
[----:B------:R-:W-:Y:S01]  /*b3e0*/  IMAD.WIDE R154, R252, 0x4, R154 ;  /* 0x00000004fc9a7825 */ /* 0x000fe200078e029a */
[----:B------:R-:W-:-:S02]  /*b3f0*/  ISETP.GE.U32.AND P2, PT, R14, 0x7fffff52, PT ;  /* 0x7fffff520e00780c */ /* 0x000fc40003f46070 */
[----:B------:R-:W-:Y:S04]  /*b400*/  STL.64 [R1+0x588], R158 ;  /* 0x0005889e01007387 */ /* 0x000fe80000100a00 */
[----:B------:R1:W-:Y:S01]  /*b410*/  LDGSTS.E [R15+0x2f600], [R158.64], !P1 ;  /* 0x2f6000009e0f7fae */ /* 0x0003e2000c921848 */
[----:B------:R-:W-:-:S03]  /*b420*/  IMAD.WIDE R152, R252, 0x4, R152 ;  /* 0x00000004fc987825 */ /* 0x000fc600078e0298 */
[----:B------:R-:W-:Y:S01]  /*b430*/  STL.64 [R1+0x5c0], R156 ;  /* 0x0005c09c01007387 */ /* 0x000fe20000100a00 */
[----:B------:R-:W-:-:S03]  /*b440*/  IADD3 R14, R20, -0x73, RZ ;  /* 0xffffff8d140e7810 */ /* 0x000fc60007ffe0ff */
[----:B------:R1:W-:Y:S01]  /*b450*/  LDGSTS.E [R15+0x31000], [R156.64], !P6 ;  /* 0x310000009c0f7fae */ /* 0x0003e2000f121848 */
[----:B------:R-:W-:-:S03]  /*b460*/  IMAD.WIDE R150, R252, 0x4, R150 ;  /* 0x00000004fc967825 */ /* 0x000fc600078e0296 */
[----:B------:R-:W-:Y:S04]  /*b470*/  STL.64 [R1+0x608], R154 ;  /* 0x0006089a01007387 */ /* 0x000fe80000100a00 */
[----:B------:R1:W-:Y:S04]  /*b480*/  LDGSTS.E [R15+0x31200], [R154.64], !P6 ;  /* 0x312000009a0f7fae */ /* 0x0003e8000f121848 */
[----:B------:R-:W-:Y:S04]  /*b490*/  STL.64 [R1+0x630], R152 ;  /* 0x0006309801007387 */ /* 0x000fe80000100a00 */
[----:B------:R1:W-:Y:S04]  /*b4a0*/  LDGSTS.E [R15+0x31400], [R152.64], !P6 ;  /* 0x31400000980f7fae */ /* 0x0003e8000f121848 */
[----:B------:R-:W-:Y:S04]  /*b4b0*/  STL.64 [R1+0x648], R150 ;  /* 0x0006489601007387 */ /* 0x000fe80000100a00 */
[----:B------:R1:W-:Y:S01]  /*b4c0*/  LDGSTS.E [R15+0x31600], [R150.64], !P6 ;  /* 0x31600000960f7fae */ /* 0x0003e2000f121848 */
[----:B------:R-:W-:Y:S01]  /*b4d0*/  IMAD.WIDE R148, R252, 0x4, R148 ;  /* 0x00000004fc947825 */ /* 0x000fe200078e0294 */
[----:B------:R-:W-:-:S03]  /*b4e0*/  ISETP.GE.U32.AND P4, PT, R14, 0x7fffff4e, PT ;  /* 0x7fffff4e0e00780c */ /* 0x000fc60003f86070 */
[C---:B------:R-:W-:Y:S01]  /*b4f0*/  IMAD.WIDE R146, R252.reuse, 0x4, R146 ;  /* 0x00000004fc927825 */ /* 0x040fe200078e0292 */
[----:B------:R-:W-:Y:S03]  /*b500*/  STL.64 [R1+0x6c0], R148 ;  /* 0x0006c09401007387 */ /* 0x000fe60000100a00 */
[C---:B------:R-:W-:Y:S01]  /*b510*/  IMAD.WIDE R144, R252.reuse, 0x4, R144 ;  /* 0x00000004fc907825 */ /* 0x040fe200078e0290 */
[----:B------:R1:W-:Y:S04]  /*b520*/  LDGSTS.E [R15+0x33000], [R148.64], !P0 ;  /* 0x33000000940f7fae */ /* 0x0003e8000c121848 */
[----:B------:R-:W-:Y:S01]  /*b530*/  STL.64 [R1+0x8e8], R146 ;  /* 0x0008e89201007387 */ /* 0x000fe20000100a00 */
[----:B------:R-:W-:-:S03]  /*b540*/  IMAD.WIDE R142, R252, 0x4, R142 ;  /* 0x00000004fc8e7825 */ /* 0x000fc600078e028e */
[----:B------:R1:W-:Y:S04]  /*b550*/  LDGSTS.E [R15+0x33200], [R146.64], !P0 ;  /* 0x33200000920f7fae */ /* 0x0003e8000c121848 */
[----:B------:R-:W-:Y:S04]  /*b560*/  STL.64 [R1+0x900], R144 ;  /* 0x0009009001007387 */ /* 0x000fe80000100a00 */
[----:B------:R1:W-:Y:S01]  /*b570*/  LDGSTS.E [R15+0x33400], [R144.64], !P0 ;  /* 0x33400000900f7fae */ /* 0x0003e2000c121848 */
[----:B------:R-:W-:-:S03]  /*b580*/  IMAD.WIDE R140, R252, 0x4, R140 ;  /* 0x00000004fc8c7825 */ /* 0x000fc600078e028c */
[----:B------:R-:W-:Y:S04]  /*b590*/  STL.64 [R1+0x920], R142 ;  /* 0x0009208e01007387 */ /* 0x000fe80000100a00 */
[----:B------:R1:W-:Y:S04]  /*b5a0*/  LDGSTS.E [R15+0x33600], [R142.64], !P0 ;  /* 0x336000008e0f7fae */ /* 0x0003e8000c121848 */
[----:B------:R1:W-:Y:S04]  /*b5b0*/  STL.64 [R1+0xd18], R140 ;  /* 0x000d188c01007387 */ /* 0x0003e80000100a00 */
[----:B------:R1:W-:Y:S01]  /*b5c0*/  LDGSTS.E [R15+0x35000], [R140.64], !P3 ;  /* 0x350000008c0f7fae */ /* 0x0003e2000d921848 */
[----:B------:R-:W-:-:S04]  /*b5d0*/  IADD3 R14, R20, -0x77, RZ ;  /* 0xffffff89140e7810 */ /* 0x000fc80007ffe0ff */
[----:B------:R-:W-:Y:S01]  /*b5e0*/  ISETP.GE.U32.AND P5, PT, R14, 0x7fffff4a, PT ;  /* 0x7fffff4a0e00780c */ /* 0x000fe20003fa6070 */
[----:B-1----:R-:W-:Y:S01]  /*b5f0*/  IMAD.WIDE R140, R252, 0x4, R212 ;  /* 0x00000004fc8c7825 */ /* 0x002fe200078e02d4 */
[----:B------:R-:W-:-:S04]  /*b600*/  IADD3 R14, R20, -0x7b, RZ ;  /* 0xffffff85140e7810 */ /* 0x000fc80007ffe0ff */
[----:B------:R-:W-:Y:S01]  /*b610*/  ISETP.GE.U32.AND P1, PT, R14, 0x7fffff46, PT ;  /* 0x7fffff460e00780c */ /* 0x000fe20003f26070 */
[----:B------:R-:W-:-:S04]  /*b620*/  IMAD.WIDE R146, R252, 0x4, R236 ;  /* 0x00000004fc927825 */ /* 0x000fc800078e02ec */
[----:B------:R-:W-:-:S04]  /*b630*/  IMAD.WIDE R144, R252, 0x4, R238 ;  /* 0x00000004fc907825 */ /* 0x000fc800078e02ee */
[----:B--2---:R-:W-:-:S05]  /*b640*/  IMAD.WIDE R138, R252, 0x4, R138 ;  /* 0x00000004fc8a7825 */ /* 0x004fca00078e028a */
[----:B------:R1:W-:Y:S04]  /*b650*/  STL.64 [R1+0xd20], R138 ;  /* 0x000d208a01007387 */ /* 0x0003e80000100a00 */
[----:B------:R1:W-:Y:S01]  /*b660*/  LDGSTS.E [R15+0x35200], [R138.64], !P3 ;  /* 0x352000008a0f7fae */ /* 0x0003e2000d921848 */
[----:B---3--:R-:W-:-:S04]  /*b670*/  IMAD.WIDE R18, R252, 0x4, R18 ;  /* 0x00000004fc127825 */ /* 0x008fc800078e0212 */
[C---:B----4-:R-:W-:Y:S01]  /*b680*/  IMAD.WIDE R16, R252.reuse, 0x4, R16 ;  /* 0x00000004fc107825 */ /* 0x050fe200078e0210 */
[----:B------:R2:W-:Y:S03]  /*b690*/  STL.64 [R1+0xd28], R18 ;  /* 0x000d281201007387 */ /* 0x0005e60000100a00 */
[C---:B-1----:R-:W-:Y:S01]  /*b6a0*/  IMAD.WIDE R138, R252.reuse, 0x4, R214 ;  /* 0x00000004fc8a7825 */ /* 0x042fe200078e02d6 */
[----:B------:R2:W-:Y:S04]  /*b6b0*/  LDGSTS.E [R15+0x35400], [R18.64], !P3 ;  /* 0x35400000120f7fae */ /* 0x0005e8000d921848 */
        /* <DEDUP_REMOVED lines=27> */
[----:B------:R-:W-:Y:S04]  /*b870*/  STL.64 [R1+0xe98], R140 ;  /* 0x000e988c01007387 */ /* 0x000fe80000100a00 */
[----:B------:R-:W-:Y:S01]  /*b880*/  STL.64 [R1+0xea0], R138 ;  /* 0x000ea08a01007387 */ /* 0x000fe20000100a00 */
[----:B-1----:R-:W-:-:S03]  /*b890*/  IMAD.WIDE R16, R252, 0x4, R234 ;  /* 0x00000004fc107825 */ /* 0x002fc600078e02ea */
[----:B------:R1:W-:Y:S04]  /*b8a0*/  STL.64 [R1+0xea8], R18 ;  /* 0x000ea81201007387 */ /* 0x0003e80000100a00 */
[----:B------:R2:W-:Y:S04]  /*b8b0*/  LDGSTS.E [R15+0x3b000], [R140.64], !P5 ;  /* 0x3b0000008c0f7fae */ /* 0x0005e8000e921848 */
[----:B------:R2:W-:Y:S04]  /*b8c0*/  STL.64 [R1+0xeb0], R16 ;  /* 0x000eb01001007387 */ /* 0x0005e80000100a00 */
[----:B------:R4:W-:Y:S04]  /*b8d0*/  LDGSTS.E [R15+0x3b200], [R138.64], !P5 ;  /* 0x3b2000008a0f7fae */ /* 0x0009e8000e921848 */
[----:B------:R-:W3:Y:S04]  /*b8e0*/  LDL.LU.64 R148, [R1+0x3d8] ;  /* 0x0003d80001947983 */ /* 0x000ee80000300a00 */
[----:B------:R1:W-:Y:S04]  /*b8f0*/  LDGSTS.E [R15+0x3b400], [R18.64], !P5 ;  /* 0x3b400000120f7fae */ /* 0x0003e8000e921848 */
[----:B------:R-:W3:Y:S04]  /*b900*/  LDL.LU.64 R142, [R1+0x420] ;  /* 0x00042000018e7983 */ /* 0x000ee80000300a00 */
[----:B------:R4:W-:Y:S01]  /*b910*/  LDGSTS.E [R15+0x3b600], [R16.64], !P5 ;  /* 0x3b600000100f7fae */ /* 0x0009e2000e921848 */
[----:B-1----:R-:W-:-:S03]  /*b920*/  IMAD.WIDE R18, R252, 0x4, R240 ;  /* 0x00000004fc127825 */ /* 0x002fc600078e02f0 */
[----:B--2---:R-:W2:Y:S04]  /*b930*/  LDL.LU.64 R140, [R1+0x428] ;  /* 0x00042800018c7983 */ /* 0x004ea80000300a00 */
[----:B----4-:R-:W4:Y:S01]  /*b940*/  LDL.LU.64 R138, [R1+0x430] ;  /* 0x00043000018a7983 */ /* 0x010f220000300a00 */
[----:B------:R-:W-:-:S03]  /*b950*/  IMAD.WIDE R16, R252, 0x4, R242 ;  /* 0x00000004fc107825 */ /* 0x000fc600078e02f2 */
[----:B------:R1:W-:Y:S04]  /*b960*/  STL.64 [R1+0xf18], R146 ;  /* 0x000f189201007387 */ /* 0x0003e80000100a00 */
[----:B------:R1:W-:Y:S04]  /*b970*/  STL.64 [R1+0xf20], R144 ;  /* 0x000f209001007387 */ /* 0x0003e80000100a00 */
[----:B------:R1:W-:Y:S04]  /*b980*/  STL.64 [R1+0xf28], R18 ;  /* 0x000f281201007387 */ /* 0x0003e80000100a00 */
[----:B------:R1:W-:Y:S04]  /*b990*/  LDGSTS.E [R15+0x3d000], [R146.64], !P1 ;  /* 0x3d000000920f7fae */ /* 0x0003e8000c921848 */
[----:B------:R1:W-:Y:S04]  /*b9a0*/  STL.64 [R1+0xf30], R16 ;  /* 0x000f301001007387 */ /* 0x0003e80000100a00 */
[----:B------:R1:W-:Y:S04]  /*b9b0*/  LDGSTS.E [R15+0x3d200], [R144.64], !P1 ;  /* 0x3d200000900f7fae */ /* 0x0003e8000c921848 */
[----:B-1----:R-:W4:Y:S04]  /*b9c0*/  LDL.LU.64 R146, [R1+0x438] ;  /* 0x0004380001927983 */ /* 0x002f280000300a00 */
[----:B------:R1:W-:Y:S04]  /*b9d0*/  LDGSTS.E [R15+0x3d400], [R18.64], !P1 ;  /* 0x3d400000120f7fae */ /* 0x0003e8000c921848 */
[----:B------:R-:W4:Y:S04]  /*b9e0*/  LDL.LU.64 R144, [R1+0x440] ;  /* 0x0004400001907983 */ /* 0x000f280000300a00 */
[----:B------:R1:W-:Y:S04]  /*b9f0*/  LDGSTS.E [R15+0x3d600], [R16.64], !P1 ;  /* 0x3d600000100f7fae */ /* 0x0003e8000c921848 */
[----:B-1----:R-:W4:Y:S04]  /*ba00*/  LDL.LU.64 R18, [R1+0x448] ;  /* 0x0004480001127983 */ /* 0x002f280000300a00 */
[----:B------:R-:W4:Y:S01]  /*ba10*/  LDL.LU.64 R16, [R1+0x450] ;  /* 0x0004500001107983 */ /* 0x000f220000300a00 */
[----:B------:R-:W-:-:S04]  /*ba20*/  IMAD.WIDE R156, R252, 0x4, R244 ;  /* 0x00000004fc9c7825 */ /* 0x000fc800078e02f4 */
[C---:B------:R-:W-:Y:S01]  /*ba30*/  IMAD.WIDE R154, R252.reuse, 0x4, R246 ;  /* 0x00000004fc9a7825 */ /* 0x040fe200078e02f6 */
[----:B------:R-:W-:Y:S03]  /*ba40*/  STL.64 [R1+0xf98], R156 ;  /* 0x000f989c01007387 */ /* 0x000fe60000100a00 */
[C---:B------:R-:W-:Y:S01]  /*ba50*/  IMAD.WIDE R152, R252.reuse, 0x4, R248 ;  /* 0x00000004fc987825 */ /* 0x040fe200078e02f8 */
[----:B------:R1:W-:Y:S03]  /*ba60*/  STL.64 [R1+0xfa0], R154 ;  /* 0x000fa09a01007387 */ /* 0x0003e60000100a00 */
[C---:B------:R-:W-:Y:S01]  /*ba70*/  IMAD.WIDE R150, R252.reuse, 0x4, R250 ;  /* 0x00000004fc967825 */ /* 0x040fe200078e02fa */
[----:B------:R1:W-:Y:S04]  /*ba80*/  STL.64 [R1+0xfa8], R152 ;  /* 0x000fa89801007387 */ /* 0x0003e80000100a00 */
[----:B------:R1:W-:Y:S01]  /*ba90*/  STL.64 [R1+0xfb0], R150 ;  /* 0x000fb09601007387 */ /* 0x0003e20000100a00 */
[----:B---3--:R-:W-:-:S03]  /*baa0*/  IMAD.WIDE R192, R252, 0x4, R148 ;  /* 0x00000004fcc07825 */ /* 0x008fc600078e0294 */
[----:B------:R-:W3:Y:S01]  /*bab0*/  LDL.LU.64 R148, [R1+0x458] ;  /* 0x0004580001947983 */ /* 0x000ee20000300a00 */
[----:B------:R-:W-:-:S03]  /*bac0*/  IMAD.WIDE R190, R252, 0x4, R142 ;  /* 0x00000004fcbe7825 */ /* 0x000fc600078e028e */
[----:B------:R-:W3:Y:S01]  /*bad0*/  LDL.LU.64 R142, [R1+0x460] ;  /* 0x00046000018e7983 */ /* 0x000ee20000300a00 */
[----:B--2---:R-:W-:-:S03]  /*bae0*/  IMAD.WIDE R188, R252, 0x4, R140 ;  /* 0x00000004fcbc7825 */ /* 0x004fc600078e028c */
[----:B------:R-:W2:Y:S01]  /*baf0*/  LDL.LU.64 R140, [R1+0x468] ;  /* 0x00046800018c7983 */ /* 0x000ea20000300a00 */
[----:B----4-:R-:W-:-:S03]  /*bb00*/  IMAD.WIDE R186, R252, 0x4, R138 ;  /* 0x00000004fcba7825 */ /* 0x010fc600078e028a */
[----:B------:R-:W4:Y:S04]  /*bb10*/  LDL.LU.64 R138, [R1+0x470] ;  /* 0x00047000018a7983 */ /* 0x000f280000300a00 */
[----:B------:R-:W-:Y:S04]  /*bb20*/  STL.64 [R1+0x1390], R192 ;  /* 0x001390c001007387 */ /* 0x000fe80000100a00 */
[----:B------:R-:W-:Y:S04]  /*bb30*/  STL.64 [R1+0x1398], R190 ;  /* 0x001398be01007387 */ /* 0x000fe80000100a00 */
[----:B------:R-:W-:Y:S04]  /*bb40*/  STL.64 [R1+0x13a0], R188 ;  /* 0x0013a0bc01007387 */ /* 0x000fe80000100a00 */
[----:B------:R-:W-:Y:S01]  /*bb50*/  STL.64 [R1+0x13a8], R186 ;  /* 0x0013a8ba01007387 */ /* 0x000fe20000100a00 */
[----:B------:R-:W-:-:S03]  /*bb60*/  IMAD.WIDE R184, R252, 0x4, R146 ;  /* 0x00000004fcb87825 */ /* 0x000fc600078e0292 */
[----:B------:R-:W4:Y:S01]  /*bb70*/  LDL.LU.64 R146, [R1+0x530] ;  /* 0x0005300001927983 */ /* 0x000f220000300a00 */
[----:B------:R-:W-:-:S03]  /*bb80*/  IMAD.WIDE R182, R252, 0x4, R144 ;  /* 0x00000004fcb67825 */ /* 0x000fc600078e0290 */
[----:B------:R-:W4:Y:S01]  /*bb90*/  LDL.LU.64 R144, [R1+0x528] ;  /* 0x0005280001907983 */ /* 0x000f220000300a00 */
[----:B------:R-:W-:-:S03]  /*bba0*/  IMAD.WIDE R180, R252, 0x4, R18 ;  /* 0x00000004fcb47825 */ /* 0x000fc600078e0212 */
[----:B------:R-:W4:Y:S01]  /*bbb0*/  LDL.LU.64 R18, [R1+0x520] ;  /* 0x0005200001127983 */ /* 0x000f220000300a00 */
[----:B------:R-:W-:-:S03]  /*bbc0*/  IMAD.WIDE R178, R252, 0x4, R16 ;  /* 0x00000004fcb27825 */ /* 0x000fc600078e0210 */
[----:B------:R-:W4:Y:S01]  /*bbd0*/  LDL.LU.64 R16, [R1+0x518] ;  /* 0x0005180001107983 */ /* 0x000f220000300a00 */
[----:B------:R-:W-:-:S04]  /*bbe0*/  IADD3 R14, R20, -0x7f, RZ ;  /* 0xffffff81140e7810 */ /* 0x000fc80007ffe0ff */
[----:B------:R-:W-:Y:S01]  /*bbf0*/  ISETP.GE.U32.AND P6, PT, R14, 0x7fffff42, PT ;  /* 0x7fffff420e00780c */ /* 0x000fe20003fc6070 */
[----:B------:R-:W-:Y:S04]  /*bc00*/  STL.64 [R1+0x13b0], R184 ;  /* 0x0013b0b801007387 */ /* 0x000fe80000100a00 */
[----:B------:R-:W-:Y:S04]  /*bc10*/  STL.64 [R1+0x13b8], R182 ;  /* 0x0013b8b601007387 */ /* 0x000fe80000100a00 */
[----:B------:R-:W-:Y:S04]  /*bc20*/  STL.64 [R1+0x13c0], R180 ;  /* 0x0013c0b401007387 */ /* 0x000fe80000100a00 */
[----:B------:R1:W-:Y:S04]  /*bc30*/  LDGSTS.E [R15+0x3f000], [R156.64], !P6 ;  /* 0x3f0000009c0f7fae */ /* 0x0003e8000f121848 */
[----:B------:R1:W-:Y:S04]  /*bc40*/  LDGSTS.E [R15+0x3f200], [R154.64], !P6 ;  /* 0x3f2000009a0f7fae */ /* 0x0003e8000f121848 */
[----:B------:R-:W-:Y:S04]  /*bc50*/  STL.64 [R1+0x13c8], R178 ;  /* 0x0013c8b201007387 */ /* 0x000fe80000100a00 */
[----:B------:R1:W-:Y:S04]  /*bc60*/  LDGSTS.E [R15+0x3f400], [R152.64], !P6 ;  /* 0x3f400000980f7fae */ /* 0x0003e8000f121848 */
[----:B-1----:R-:W4:Y:S04]  /*bc70*/  LDL.LU.64 R154, [R1+0x510] ;  /* 0x00051000019a7983 */ /* 0x002f280000300a00 */
[----:B------:R1:W-:Y:S04]  /*bc80*/  LDGSTS.E [R15+0x3f600], [R150.64], !P6 ;  /* 0x3f600000960f7fae */ /* 0x0003e8000f121848 */
[----:B------:R-:W4:Y:S04]  /*bc90*/  LDL.LU.64 R152, [R1+0x508] ;  /* 0x0005080001987983 */ /* 0x000f280000300a00 */
[----:B-1----:R-:W4:Y:S01]  /*bca0*/  LDL.LU.64 R150, [R1+0x500] ;  /* 0x0005000001967983 */ /* 0x002f220000300a00 */
[----:B---3--:R-:W-:-:S03]  /*bcb0*/  IMAD.WIDE R176, R252, 0x4, R148 ;  /* 0x00000004fcb07825 */ /* 0x008fc600078e0294 */
[----:B------:R-:W3:Y:S01]  /*bcc0*/  LDL.LU.64 R148, [R1+0x4f8] ;  /* 0x0004f80001947983 */ /* 0x000ee20000300a00 */
[----:B------:R-:W-:-:S03]  /*bcd0*/  IMAD.WIDE R142, R252, 0x4, R142 ;  /* 0x00000004fc8e7825 */ /* 0x000fc600078e028e */
[----:B------:R-:W-:Y:S04]  /*bce0*/  STL.64 [R1+0x13d0], R176 ;  /* 0x0013d0b001007387 */ /* 0x000fe80000100a00 */
[----:B------:R-:W-:Y:S01]  /*bcf0*/  STL.64 [R1+0x13d8], R142 ;  /* 0x0013d88e01007387 */ /* 0x000fe20000100a00 */
[----:B--2---:R-:W-:-:S04]  /*bd00*/  IMAD.WIDE R140, R252, 0x4, R140 ;  /* 0x00000004fc8c7825 */ /* 0x004fc800078e028c */
[C---:B----4-:R-:W-:Y:S01]  /*bd10*/  IMAD.WIDE R138, R252.reuse, 0x4, R138 ;  /* 0x00000004fc8a7825 */ /* 0x050fe200078e028a */
[----:B------:R1:W-:Y:S04]  /*bd20*/  STL.64 [R1+0x13e0], R140 ;  /* 0x0013e08c01007387 */ /* 0x0003e80000100a00 */
[----:B------:R3:W-:Y:S01]  /*bd30*/  STL.64 [R1+0x13e8], R138 ;  /* 0x0013e88a01007387 */ /* 0x0007e20000100a00 */
[----:B------:R-:W-:-:S03]  /*bd40*/  IMAD.WIDE R228, R252, 0x4, R146 ;  /* 0x00000004fce47825 */ /* 0x000fc600078e0292 */
[----:B------:R-:W2:Y:S01]  /*bd50*/  LDL.LU.64 R146, [R1+0x4f0] ;  /* 0x0004f00001927983 */ /* 0x000ea20000300a00 */
[----:B------:R-:W-:-:S03]  /*bd60*/  IMAD.WIDE R230, R252, 0x4, R144 ;  /* 0x00000004fce67825 */ /* 0x000fc600078e0290 */
[----:B------:R-:W3:Y:S01]  /*bd70*/  LDL.LU.64 R144, [R1+0x4e8] ;  /* 0x0004e80001907983 */ /* 0x000ee20000300a00 */
[----:B------:R-:W-:-:S03]  /*bd80*/  IMAD.WIDE R232, R252, 0x4, R18 ;  /* 0x00000004fce87825 */ /* 0x000fc600078e0212 */
[----:B------:R-:W3:Y:S01]  /*bd90*/  LDL.LU.64 R18, [R1+0x4e0] ;  /* 0x0004e00001127983 */ /* 0x000ee20000300a00 */
[----:B------:R-:W-:-:S03]  /*bda0*/  IMAD.WIDE R234, R252, 0x4, R16 ;  /* 0x00000004fcea7825 */ /* 0x000fc600078e0210 */
[----:B------:R-:W3:Y:S01]  /*bdb0*/  LDL.LU.64 R16, [R1+0x4d8] ;  /* 0x0004d80001107983 */ /* 0x000ee20000300a00 */
[----:B------:R-:W-:-:S04]  /*bdc0*/  IADD3 R14, R20, -0x44, RZ ;  /* 0xffffffbc140e7810 */ /* 0x000fc80007ffe0ff */
[----:B------:R-:W-:Y:S02]  /*bdd0*/  ISETP.GE.U32.AND P0, PT, R14, 0x7fffff7d, PT ;  /* 0x7fffff7d0e00780c */ /* 0x000fe40003f06070 */
[----:B------:R-:W-:-:S04]  /*bde0*/  IADD3 R14, R20, -0x48, RZ ;  /* 0xffffffb8140e7810 */ /* 0x000fc80007ffe0ff */
[----:B------:R-:W-:Y:S02]  /*bdf0*/  ISETP.GE.U32.AND P3, PT, R14, 0x7fffff79, PT ;  /* 0x7fffff790e00780c */ /* 0x000fe40003f66070 */
[----:B------:R-:W-:Y:S02]  /*be00*/  IADD3 R14, R20, -0x4c, RZ ;  /* 0xffffffb4140e7810 */ /* 0x000fe40007ffe0ff */
[----:B------:R-:W-:Y:S02]  /*be10*/  LOP3.LUT R21, R21, 0x60, RZ, 0x3c, !PT ;  /* 0x0000006015157812 */ /* 0x000fe400078e3cff */
[----:B------:R-:W-:Y:S02]  /*be20*/  ISETP.GE.U32.AND P2, PT, R14, 0x7fffff75, PT ;  /* 0x7fffff750e00780c */ /* 0x000fe40003f46070 */
[----:B------:R-:W-:Y:S01]  /*be30*/  IADD3 R14, R20, -0x50, RZ ;  /* 0xffffffb0140e7810 */ /* 0x000fe20007ffe0ff */
[----:B------:R1:W-:Y:S04]  /*be40*/  LDGSTS.E [R21+0x21800], [R192.64], !P0 ;  /* 0x21800000c0157fae */ /* 0x0003e8000c121848 */
[----:B------:R1:W-:Y:S01]  /*be50*/  LDGSTS.E [R21+0x21a00], [R190.64], !P0 ;  /* 0x21a00000be157fae */ /* 0x0003e2000c121848 */
[----:B------:R-:W-:-:S03]  /*be60*/  ISETP.GE.U32.AND P4, PT, R14, 0x7fffff71, PT ;  /* 0x7fffff710e00780c */ /* 0x000fc60003f86070 */
[----:B------:R1:W-:Y:S01]  /*be70*/  LDGSTS.E [R21+0x21c00], [R188.64], !P0 ;  /* 0x21c00000bc157fae */ /* 0x0003e2000c121848 */
[----:B------:R-:W-:-:S03]  /*be80*/  IADD3 R14, R20, -0x54, RZ ;  /* 0xffffffac140e7810 */ /* 0x000fc60007ffe0ff */
[----:B------:R1:W-:Y:S04]  /*be90*/  LDGSTS.E [R21+0x21e00], [R186.64], !P0 ;  /* 0x21e00000ba157fae */ /* 0x0003e8000c121848 */
[----:B------:R1:W-:Y:S04]  /*bea0*/  LDGSTS.E [R21+0x23800], [R184.64], !P3 ;  /* 0x23800000b8157fae */ /* 0x0003e8000d921848 */
[----:B------:R1:W-:Y:S04]  /*beb0*/  LDGSTS.E [R21+0x23a00], [R182.64], !P3 ;  /* 0x23a00000b6157fae */ /* 0x0003e8000d921848 */
[----:B------:R1:W-:Y:S01]  /*bec0*/  LDGSTS.E [R21+0x23c00], [R180.64], !P3 ;  /* 0x23c00000b4157fae */ /* 0x0003e2000d921848 */
[----:B------:R-:W-:-:S03]  /*bed0*/  ISETP.GE.U32.AND P5, PT, R14, 0x7fffff6d, PT ;  /* 0x7fffff6d0e00780c */ /* 0x000fc60003fa6070 */
[----:B------:R1:W-:Y:S04]  /*bee0*/  LDGSTS.E [R21+0x23e00], [R178.64], !P3 ;  /* 0x23e00000b2157fae */ /* 0x0003e8000d921848 */
[----:B------:R1:W-:Y:S04]  /*bef0*/  LDGSTS.E [R21+0x25800], [R176.64], !P2 ;  /* 0x25800000b0157fae */ /* 0x0003e8000d121848 */
[----:B------:R3:W-:Y:S04]  /*bf00*/  LDGSTS.E [R21+0x25a00], [R142.64], !P2 ;  /* 0x25a000008e157fae */ /* 0x0007e8000d121848 */
[----:B------:R1:W-:Y:S04]  /*bf10*/  LDGSTS.E [R21+0x25c00], [R140.64], !P2 ;  /* 0x25c000008c157fae */ /* 0x0003e8000d121848 */
[----:B------:R-:W-:Y:S04]  /*bf20*/  STL.64 [R1+0x13f0], R228 ;  /* 0x0013f0e401007387 */ /* 0x000fe80000100a00 */
[----:B------:R-:W-:Y:S01]  /*bf30*/  STL.64 [R1+0x13f8], R230 ;  /* 0x0013f8e601007387 */ /* 0x000fe20000100a00 */
[----:B-1----:R-:W-:-:S03]  /*bf40*/  IMAD.WIDE R140, R252, 0x4, R150 ;  /* 0x00000004fc8c7825 */ /* 0x002fc600078e0296 */
[----:B------:R3:W-:Y:S04]  /*bf50*/  LDGSTS.E [R21+0x25e00], [R138.64], !P2 ;  /* 0x25e000008a157fae */ /* 0x0007e8000d121848 */
[----:B------:R-:W-:Y:S01]  /*bf60*/  STL.64 [R1+0x1400], R232 ;  /* 0x001400e801007387 */ /* 0x000fe20000100a00 */
[----:B------:R-:W-:-:S03]  /*bf70*/  IMAD.WIDE R236, R252, 0x4, R154 ;  /* 0x00000004fcec7825 */ /* 0x000fc600078e029a */
[----:B------:R-:W-:Y:S01]  /*bf80*/  STL.64 [R1+0x1408], R234 ;  /* 0x001408ea01007387 */ /* 0x000fe20000100a00 */
[----:B------:R-:W-:-:S03]  /*bf90*/  IMAD.WIDE R238, R252, 0x4, R152 ;  /* 0x00000004fcee7825 */ /* 0x000fc600078e0298 */
[----:B------:R-:W3:Y:S04]  /*bfa0*/  LDL.LU.64 R156, [R1+0x4d0] ;  /* 0x0004d000019c7983 */ /* 0x000ee80000300a00 */
[----:B------:R-:W3:Y:S04]  /*bfb0*/  LDL.LU.64 R162, [R1+0x4c8] ;  /* 0x0004c80001a27983 */ /* 0x000ee80000300a00 */
[----:B------:R1:W-:Y:S04]  /*bfc0*/  STL.64 [R1+0xc8], R140 ;  /* 0x0000c88c01007387 */ /* 0x0003e80000100a00 */
[----:B------:R-:W3:Y:S04]  /*bfd0*/  LDL.LU.64 R160, [R1+0x4c0] ;  /* 0x0004c00001a07983 */ /* 0x000ee80000300a00 */
[----:B------:R1:W-:Y:S04]  /*bfe0*/  LDGSTS.E [R21+0x27800], [R228.64], !P4 ;  /* 0x27800000e4157fae */ /* 0x0003e8000e121848 */
[----:B------:R1:W-:Y:S04]  /*bff0*/  LDGSTS.E [R21+0x27a00], [R230.64], !P4 ;  /* 0x27a00000e6157fae */ /* 0x0003e8000e121848 */
[----:B------:R1:W-:Y:S04]  /*c000*/  LDGSTS.E [R21+0x27c00], [R232.64], !P4 ;  /* 0x27c00000e8157fae */ /* 0x0003e8000e121848 */
[----:B------:R1:W-:Y:S04]  /*c010*/  LDGSTS.E [R21+0x27e00], [R234.64], !P4 ;  /* 0x27e00000ea157fae */ /* 0x0003e8000e121848 */
[----:B------:R1:W-:Y:S04]  /*c020*/  LDGSTS.E [R21+0x29800], [R236.64], !P5 ;  /* 0x29800000ec157fae */ /* 0x0003e8000e921848 */
[----:B------:R1:W-:Y:S04]  /*c030*/  LDGSTS.E [R21+0x29a00], [R238.64], !P5 ;  /* 0x29a00000ee157fae */ /* 0x0003e8000e921848 */
[----:B------:R1:W-:Y:S01]  /*c040*/  LDGSTS.E [R21+0x29c00], [R140.64], !P5 ;  /* 0x29c000008c157fae */ /* 0x0003e2000e921848 */
[----:B---3--:R-:W-:-:S05]  /*c050*/  IMAD.WIDE R138, R252, 0x4, R148 ;  /* 0x00000004fc8a7825 */ /* 0x008fca00078e0294 */
[----:B------:R3:W-:Y:S04]  /*c060*/  STL.64 [R1+0xd8], R138 ;  /* 0x0000d88a01007387 */ /* 0x0007e80000100a00 */
[----:B------:R-:W4:Y:S04]  /*c070*/  LDL.LU.64 R158, [R1+0x4b8] ;  /* 0x0004b800019e7983 */ /* 0x000f280000300a00 */
[----:B------:R-:W-:Y:S04]  /*c080*/  STL.64 [R1+0x1410], R236 ;  /* 0x001410ec01007387 */ /* 0x000fe80000100a00 */
[----:B------:R-:W-:Y:S04]  /*c090*/  STL.64 [R1+0x1418], R238 ;  /* 0x001418ee01007387 */ /* 0x000fe80000100a00 */
[----:B------:R-:W4:Y:S04]  /*c0a0*/  LDL.LU.64 R148, [R1+0x4b0] ;  /* 0x0004b00001947983 */ /* 0x000f280000300a00 */
[----:B------:R-:W4:Y:S04]  /*c0b0*/  LDL.LU.64 R154, [R1+0x4a8] ;  /* 0x0004a800019a7983 */ /* 0x000f280000300a00 */
[----:B------:R-:W4:Y:S04]  /*c0c0*/  LDL.LU.64 R152, [R1+0x4a0] ;  /* 0x0004a00001987983 */ /* 0x000f280000300a00 */
[----:B------:R-:W4:Y:S04]  /*c0d0*/  LDL.LU.64 R150, [R1+0x498] ;  /* 0x0004980001967983 */ /* 0x000f280000300a00 */
[----:B------:R1:W-:Y:S01]  /*c0e0*/  LDGSTS.E [R21+0x29e00], [R138.64], !P5 ;  /* 0x29e000008a157fae */ /* 0x0003e2000e921848 */
[----:B--2---:R-:W-:-:S05]  /*c0f0*/  IMAD.WIDE R164, R252, 0x4, R146 ;  /* 0x00000004fca47825 */ /* 0x004fca00078e0292 */
[----:B------:R-:W-:Y:S01]  /*c100*/  STL.64 [R1+0xe0], R164 ;  /* 0x0000e0a401007387 */ /* 0x000fe20000100a00 */
[----:B---3--:R-:W-:-:S03]  /*c110*/  IMAD.WIDE R142, R252, 0x4, R144 ;  /* 0x00000004fc8e7825 */ /* 0x008fc600078e0290 */
[----:B------:R-:W2:Y:S04]  /*c120*/  LDL.LU.64 R146, [R1+0x490] ;  /* 0x0004900001927983 */ /* 0x000ea80000300a00 */
[----:B------:R3:W-:Y:S01]  /*c130*/  STL.64 [R1+0xe8], R142 ;  /* 0x0000e88e01007387 */ /* 0x0007e20000100a00 */
[----:B-1----:R-:W-:-:S03]  /*c140*/  IMAD.WIDE R140, R252, 0x4, R18 ;  /* 0x00000004fc8c7825 */ /* 0x002fc600078e0212 */
[----:B------:R-:W2:Y:S04]  /*c150*/  LDL.LU.64 R144, [R1+0x488] ;  /* 0x0004880001907983 */ /* 0x000ea80000300a00 */
[----:B------:R1:W-:Y:S01]  /*c160*/  STL.64 [R1+0xf0], R140 ;  /* 0x0000f08c01007387 */ /* 0x0003e20000100a00 */
[----:B------:R-:W-:-:S03]  /*c170*/  IMAD.WIDE R138, R252, 0x4, R16 ;  /* 0x00000004fc8a7825 */ /* 0x000fc600078e0210 */
[----:B------:R-:W2:Y:S04]  /*c180*/  LDL.LU.64 R18, [R1+0x480] ;  /* 0x0004800001127983 */ /* 0x000ea80000300a00 */
[----:B------:R4:W-:Y:S04]  /*c190*/  STL.64 [R1+0x138], R138 ;  /* 0x0001388a01007387 */ /* 0x0009e80000100a00 */
[----:B------:R-:W2:Y:S01]  /*c1a0*/  LDL.LU.64 R16, [R1+0x478] ;  /* 0x0004780001107983 */ /* 0x000ea20000300a00 */
        /* <DEDUP_REMOVED lines=8> */
[----:B------:R3:W-:Y:S04]  /*c230*/  LDGSTS.E [R21+0x2ba00], [R142.64], !P1 ;  /* 0x2ba000008e157fae */ /* 0x0007e8000c921848 */
[----:B------:R1:W-:Y:S04]  /*c240*/  LDGSTS.E [R21+0x2bc00], [R140.64], !P1 ;  /* 0x2bc000008c157fae */ /* 0x0003e8000c921848 */
[----:B------:R4:W-:Y:S01]  /*c250*/  LDGSTS.E [R21+0x2be00], [R138.64], !P1 ;  /* 0x2be000008a157fae */ /* 0x0009e2000c921848 */
[----:B------:R-:W-:Y:S01]  /*c260*/  ISETP.GE.U32.AND P3, PT, R14, 0x7fffff5d, PT ;  /* 0x7fffff5d0e00780c */ /* 0x000fe20003f66070 */
[----:B------:R-:W-:-:S02]  /*c270*/  ULDC UR4, c[0x0][0x18c] ;  /* 0x0000630000047ab9 */ /* 0x000fc40000000800 */
[----:B------:R-:W-:-:S06]  /*c280*/  USHF.L.U32 UR4, UR4, 0x6, URZ ;  /* 0x0000000604047899 */ /* 0x000fcc000800063f */
[----:B------:R-:W-:Y:S01]  /*c290*/  IMAD.U32 R15, RZ, RZ, UR4 ;  /* 0x00000004ff0f7e24 */ /* 0x000fe2000f8e00ff */
[----:B------:R-:W-:-:S03]  /*c2a0*/  IADD3 R14, R20, -0x68, RZ ;  /* 0xffffff98140e7810 */ /* 0x000fc60007ffe0ff */
[----:B------:R-:W-:-:S04]  /*c2b0*/  IMAD.WIDE R194, R15, 0x4, R24 ;  /* 0x000000040fc27825 */ /* 0x000fc800078e0218 */
[----:B------:R-:W-:-:S04]  /*c2c0*/  IMAD.WIDE R156, R252, 0x4, R156 ;  /* 0x00000004fc9c7825 */ /* 0x000fc800078e029c */
[C---:B---3--:R-:W-:Y:S01]  /*c2d0*/  IMAD.WIDE R142, R252.reuse, 0x4, R162 ;  /* 0x00000004fc8e7825 */ /* 0x048fe200078e02a2 */
[----:B------:R-:W-:Y:S04]  /*c2e0*/  STL.64 [R1+0x1a0], R156 ;  /* 0x0001a09c01007387 */ /* 0x000fe80000100a00 */
[----:B------:R3:W-:Y:S01]  /*c2f0*/  LDGSTS.E [R21+0x2d800], [R156.64], !P6 ;  /* 0x2d8000009c157fae */ /* 0x0007e2000f121848 */
[----:B-1----:R-:W-:-:S03]  /*c300*/  IMAD.WIDE R140, R252, 0x4, R160 ;  /* 0x00000004fc8c7825 */ /* 0x002fc600078e02a0 */
[----:B------:R1:W-:Y:S04]  /*c310*/  STL.64 [R1+0x1a8], R142 ;  /* 0x0001a88e01007387 */ /* 0x0003e80000100a00 */
[----:B------:R1:W-:Y:S04]  /*c320*/  LDGSTS.E [R21+0x2da00], [R142.64], !P6 ;  /* 0x2da000008e157fae */ /* 0x0003e8000f121848 */
[----:B------:R1:W-:Y:S04]  /*c330*/  STL.64 [R1+0x1b0], R140 ;  /* 0x0001b08c01007387 */ /* 0x0003e80000100a00 */
[----:B------:R1:W-:Y:S01]  /*c340*/  LDGSTS.E [R21+0x2dc00], [R140.64], !P6 ;  /* 0x2dc000008c157fae */ /* 0x0003e2000f121848 */
[----:B------:R-:W-:Y:S01]  /*c350*/  IMAD.WIDE R176, R15, 0x4, R44 ;  /* 0x000000040fb07825 */ /* 0x000fe200078e022c */
[----:B------:R-:W-:-:S02]  /*c360*/  ISETP.GE.U32.AND P2, PT, R14, 0x7fffff59, PT ;  /* 0x7fffff590e00780c */ /* 0x000fc40003f46070 */
[----:B------:R-:W-:Y:S01]  /*c370*/  IADD3 R14, R20, -0x6c, RZ ;  /* 0xffffff94140e7810 */ /* 0x000fe20007ffe0ff */
[----:B------:R-:W-:-:S03]  /*c380*/  IMAD.WIDE R196, R15, 0x4, R30 ;  /* 0x000000040fc47825 */ /* 0x000fc600078e021e */
[----:B------:R-:W-:Y:S02]  /*c390*/  ISETP.GE.U32.AND P4, PT, R14, 0x7fffff55, PT ;  /* 0x7fffff550e00780c */ /* 0x000fe40003f86070 */
[----:B------:R-:W-:Y:S01]  /*c3a0*/  IADD3 R14, R20, -0x70, RZ ;  /* 0xffffff90140e7810 */ /* 0x000fe20007ffe0ff */
[----:B------:R-:W-:-:S03]  /*c3b0*/  IMAD.WIDE R178, R15, 0x4, R66 ;  /* 0x000000040fb27825 */ /* 0x000fc600078e0242 */
[----:B------:R-:W-:Y:S02]  /*c3c0*/  ISETP.GE.U32.AND P5, PT, R14, 0x7fffff51, PT ;  /* 0x7fffff510e00780c */ /* 0x000fe40003fa6070 */
[----:B------:R-:W-:Y:S01]  /*c3d0*/  IADD3 R14, R20, -0x74, RZ ;  /* 0xffffff8c140e7810 */ /* 0x000fe20007ffe0ff */
[----:B------:R-:W-:-:S03]  /*c3e0*/  IMAD.WIDE R198, R15, 0x4, R38 ;  /* 0x000000040fc67825 */ /* 0x000fc600078e0226 */
[----:B------:R-:W-:Y:S01]  /*c3f0*/  ISETP.GE.U32.AND P1, PT, R14, 0x7fffff4d, PT ;  /* 0x7fffff4d0e00780c */ /* 0x000fe20003f26070 */
[----:B------:R-:W-:Y:S01]  /*c400*/  IMAD.WIDE R180, R15, 0x4, R58 ;  /* 0x000000040fb47825 */ /* 0x000fe200078e023a */
[----:B------:R-:W-:-:S03]  /*c410*/  IADD3 R14, R20, -0x78, RZ ;  /* 0xffffff88140e7810 */ /* 0x000fc60007ffe0ff */
[----:B------:R-:W-:-:S04]  /*c420*/  IMAD.WIDE R2, R15, 0x4, R2 ;  /* 0x000000040f027825 */ /* 0x000fc800078e0202 */
[----:B------:R-:W-:-:S04]  /*c430*/  IMAD.WIDE R38, R15, 0x4, R48 ;  /* 0x000000040f267825 */ /* 0x000fc800078e0230 */
[----:B------:R-:W-:-:S04]  /*c440*/  IMAD.WIDE R182, R15, 0x4, R64 ;  /* 0x000000040fb67825 */ /* 0x000fc800078e0240 */
[----:B------:R-:W-:-:S04]  /*c450*/  IMAD.WIDE R54, R15, 0x4, R54 ;  /* 0x000000040f367825 */ /* 0x000fc800078e0236 */
[----:B------:R-:W-:-:S04]  /*c460*/  IMAD.WIDE R184, R15, 0x4, R72 ;  /* 0x000000040fb87825 */ /* 0x000fc800078e0248 */
[----:B------:R-:W-:-:S04]  /*c470*/  IMAD.WIDE R66, R15, 0x4, R4 ;  /* 0x000000040f427825 */ /* 0x000fc800078e0204 */
[----:B------:R-:W-:-:S04]  /*c480*/  IMAD.WIDE R186, R15, 0x4, R6 ;  /* 0x000000040fba7825 */ /* 0x000fc800078e0206 */
[----:B----4-:R-:W-:-:S05]  /*c490*/  IMAD.WIDE R138, R252, 0x4, R158 ;  /* 0x00000004fc8a7825 */ /* 0x010fca00078e029e */
[----:B------:R4:W-:Y:S04]  /*c4a0*/  STL.64 [R1+0x1f8], R138 ;  /* 0x0001f88a01007387 */ /* 0x0009e80000100a00 */
[----:B------:R4:W-:Y:S01]  /*c4b0*/  LDGSTS.E [R21+0x2de00], [R138.64], !P6 ;  /* 0x2de000008a157fae */ /* 0x0009e2000f121848 */
[----:B------:R-:W-:-:S04]  /*c4c0*/  IMAD.WIDE R148, R252, 0x4, R148 ;  /* 0x00000004fc947825 */ /* 0x000fc800078e0294 */
[C---:B-1----:R-:W-:Y:S01]  /*c4d0*/  IMAD.WIDE R142, R252.reuse, 0x4, R154 ;  /* 0x00000004fc8e7825 */ /* 0x042fe200078e029a */
[----:B------:R-:W-:Y:S03]  /*c4e0*/  STL.64 [R1+0x2a8], R148 ;  /* 0x0002a89401007387 */ /* 0x000fe60000100a00 */
[C---:B------:R-:W-:Y:S01]  /*c4f0*/  IMAD.WIDE R140, R252.reuse, 0x4, R152 ;  /* 0x00000004fc8c7825 */ /* 0x040fe200078e0298 */
[----:B------:R3:W-:Y:S03]  /*c500*/  LDGSTS.E [R21+0x2f800], [R148.64], !P0 ;  /* 0x2f80000094157fae */ /* 0x0007e6000c121848 */
[C---:B----4-:R-:W-:Y:S01]  /*c510*/  IMAD.WIDE R138, R252.reuse, 0x4, R150 ;  /* 0x00000004fc8a7825 */ /* 0x050fe200078e0296 */
[----:B------:R-:W-:Y:S04]  /*c520*/  STL.64 [R1+0x2b8], R142 ;  /* 0x0002b88e01007387 */ /* 0x000fe80000100a00 */
[----:B------:R1:W-:Y:S04]  /*c530*/  LDGSTS.E [R21+0x2fa00], [R142.64], !P0 ;  /* 0x2fa000008e157fae */ /* 0x0003e8000c121848 */
[----:B------:R2:W-:Y:S04]  /*c540*/  STL.64 [R1+0x2c8], R140 ;  /* 0x0002c88c01007387 */ /* 0x0005e80000100a00 */
[----:B------:R2:W-:Y:S04]  /*c550*/  LDGSTS.E [R21+0x2fc00], [R140.64], !P0 ;  /* 0x2fc000008c157fae */ /* 0x0005e8000c121848 */
[----:B------:R4:W-:Y:S04]  /*c560*/  STL.64 [R1+0x2d8], R138 ;  /* 0x0002d88a01007387 */ /* 0x0009e80000100a00 */
[----:B------:R4:W-:Y:S01]  /*c570*/  LDGSTS.E [R21+0x2fe00], [R138.64], !P0 ;  /* 0x2fe000008a157fae */ /* 0x0009e2000c121848 */
[----:B--2---:R-:W-:-:S04]  /*c580*/  IMAD.WIDE R140, R252, 0x4, R146 ;  /* 0x00000004fc8c7825 */ /* 0x004fc800078e0292 */
[C---:B----4-:R-:W-:Y:S01]  /*c590*/  IMAD.WIDE R138, R252.reuse, 0x4, R144 ;  /* 0x00000004fc8a7825 */ /* 0x050fe200078e0290 */
[----:B------:R-:W-:Y:S04]  /*c5a0*/  STL.64 [R1+0x308], R140 ;  /* 0x0003088c01007387 */ /* 0x000fe80000100a00 */
[----:B------:R3:W-:Y:S01]  /*c5b0*/  LDGSTS.E [R21+0x31800], [R140.64], !P3 ;  /* 0x318000008c157fae */ /* 0x0007e2000d921848 */
[----:B------:R-:W-:-:S03]  /*c5c0*/  IMAD.WIDE R18, R252, 0x4, R18 ;  /* 0x00000004fc127825 */ /* 0x000fc600078e0212 */
[----:B------:R-:W-:Y:S04]  /*c5d0*/  STL.64 [R1+0x328], R138 ;  /* 0x0003288a01007387 */ /* 0x000fe80000100a00 */
[----:B------:R3:W-:Y:S01]  /*c5e0*/  LDGSTS.E [R21+0x31a00], [R138.64], !P3 ;  /* 0x31a000008a157fae */ /* 0x0007e2000d921848 */
[----:B------:R-:W-:-:S03]  /*c5f0*/  IMAD.WIDE R16, R252, 0x4, R16 ;  /* 0x00000004fc107825 */ /* 0x000fc600078e0210 */
[----:B------:R2:W-:Y:S04]  /*c600*/  STL.64 [R1+0x348], R18 ;  /* 0x0003481201007387 */ /* 0x0005e80000100a00 */
[----:B------:R2:W-:Y:S04]  /*c610*/  LDGSTS.E [R21+0x31c00], [R18.64], !P3 ;  /* 0x31c0000012157fae */ /* 0x0005e8000d921848 */
[----:B------:R4:W-:Y:S04]  /*c620*/  STL.64 [R1+0x378], R16 ;  /* 0x0003781001007387 */ /* 0x0009e80000100a00 */
[----:B------:R4:W-:Y:S01]  /*c630*/  LDGSTS.E [R21+0x31e00], [R16.64], !P3 ;  /* 0x31e0000010157fae */ /* 0x0009e2000d921848 */
[----:B--2---:R-:W-:-:S04]  /*c640*/  IMAD.WIDE R18, R15, 0x4, R34 ;  /* 0x000000040f127825 */ /* 0x004fc800078e0222 */
[C---:B-1----:R-:W-:Y:S01]  /*c650*/  IMAD.WIDE R142, R15.reuse, 0x4, R36 ;  /* 0x000000040f8e7825 */ /* 0x042fe200078e0224 */
[----:B------:R1:W-:Y:S03]  /*c660*/  STL.64 [R1+0x4f0], R18 ;  /* 0x0004f01201007387 */ /* 0x0003e60000100a00 */
[----:B----4-:R-:W-:-:S05]  /*c670*/  IMAD.WIDE R16, R15, 0x4, R32 ;  /* 0x000000040f107825 */ /* 0x010fca00078e0220 */
[----:B------:R2:W-:Y:S01]  /*c680*/  STL.64 [R1+0x4f8], R16 ;  /* 0x0004f81001007387 */ /* 0x0005e20000100a00 */
[----:B-1----:R-:W-:-:S03]  /*c690*/  IMAD.WIDE R18, R15, 0x4, R42 ;  /* 0x000000040f127825 */ /* 0x002fc600078e022a */
[----:B------:R-:W-:Y:S04]  /*c6a0*/  STL.64 [R1+0x510], R142 ;  /* 0x0005108e01007387 */ /* 0x000fe80000100a00 */
[----:B------:R-:W-:Y:S01]  /*c6b0*/  STL.64 [R1+0x520], R18 ;  /* 0x0005201201007387 */ /* 0x000fe20000100a00 */
[----:B--2---:R-:W-:-:S03]  /*c6c0*/  IMAD.WIDE R16, R15, 0x4, R40 ;  /* 0x000000040f107825 */ /* 0x004fc600078e0228 */
[----:B------:R-:W-:Y:S04]  /*c6d0*/  STL.64 [R1+0x1420], R142 ;  /* 0x0014208e01007387 */ /* 0x000fe80000100a00 */
[----:B------:R1:W-:Y:S04]  /*c6e0*/  STL.64 [R1+0x528], R16 ;  /* 0x0005281001007387 */ /* 0x0003e80000100a00 */
[----:B------:R-:W-:Y:S04]  /*c6f0*/  STL.64 [R1+0x518], R194 ;  /* 0x000518c201007387 */ /* 0x000fe80000100a00 */
[----:B------:R-:W-:Y:S01]  /*c700*/  STL.64 [R1+0x1428], R194 ;  /* 0x001428c201007387 */ /* 0x000fe20000100a00 */
[----:B-1----:R-:W-:-:S03]  /*c710*/  IMAD.WIDE R16, R15, 0x4, R50 ;  /* 0x000000040f107825 */ /* 0x002fc600078e0232 */
[----:B------:R-:W-:Y:S04]  /*c720*/  STL.64 [R1+0x530], R176 ;  /* 0x000530b001007387 */ /* 0x000fe80000100a00 */
[----:B------:R-:W-:Y:S04]  /*c730*/  STL.64 [R1+0x1430], R176 ;  /* 0x001430b001007387 */ /* 0x000fe80000100a00 */
[----:B------:R1:W-:Y:S04]  /*c740*/  STL.64 [R1+0x1018], R16 ;  /* 0x0010181001007387 */ /* 0x0003e80000100a00 */
[----:B------:R-:W-:Y:S01]  /*c750*/  STL.64 [R1+0x1010], R196 ;  /* 0x001010c401007387 */ /* 0x000fe20000100a00 */
[----:B-1----:R-:W-:-:S05]  /*c760*/  IMAD.WIDE R16, R15, 0x4, R52 ;  /* 0x000000040f107825 */ /* 0x002fca00078e0234 */
[----:B------:R1:W-:Y:S04]  /*c770*/  STL.64 [R1+0x1020], R16 ;  /* 0x0010201001007387 */ /* 0x0003e80000100a00 */
[----:B------:R2:W-:Y:S04]  /*c780*/  STL.64 [R1+0x1438], R196 ;  /* 0x001438c401007387 */ /* 0x0005e80000100a00 */
[----:B------:R-:W-:Y:S01]  /*c790*/  STL.64 [R1+0x1028], R178 ;  /* 0x001028b201007387 */ /* 0x000fe20000100a00 */
[----:B-1----:R-:W-:-:S03]  /*c7a0*/  IMAD.WIDE R16, R15, 0x4, R46 ;  /* 0x000000040f107825 */ /* 0x002fc600078e022e */
[----:B------:R-:W-:Y:S01]  /*c7b0*/  STL.64 [R1+0x1440], R178 ;  /* 0x001440b201007387 */ /* 0x000fe20000100a00 */
[----:B--2---:R-:W-:-:S03]  /*c7c0*/  IMAD.WIDE R196, R15, 0x4, R56 ;  /* 0x000000040fc47825 */ /* 0x004fc600078e0238 */
[----:B------:R-:W-:Y:S01]  /*c7d0*/  STL.64 [R1+0x1038], R16 ;  /* 0x0010381001007387 */ /* 0x000fe20000100a00 */
[----:B------:R-:W-:-:S03]  /*c7e0*/  ISETP.GE.U32.AND P6, PT, R14, 0x7fffff49, PT ;  /* 0x7fffff490e00780c */ /* 0x000fc60003fc6070 */
[----:B------:R-:W-:Y:S01]  /*c7f0*/  STL.64 [R1+0x1030], R198 ;  /* 0x001030c601007387 */ /* 0x000fe20000100a00 */
[----:B------:R-:W-:-:S03]  /*c800*/  IADD3 R14, R20, -0x7c, RZ ;  /* 0xffffff84140e7810 */ /* 0x000fc60007ffe0ff */
[----:B------:R-:W-:Y:S01]  /*c810*/  STL.64 [R1+0x1448], R198 ;  /* 0x001448c601007387 */ /* 0x000fe20000100a00 */
[----:B---3--:R-:W-:-:S03]  /*c820*/  IMAD.WIDE R20, R15, 0x4, R74 ;  /* 0x000000040f147825 */ /* 0x008fc600078e024a */
[----:B------:R-:W-:Y:S04]  /*c830*/  STL.64 [R1+0x1040], R196 ;  /* 0x001040c401007387 */ /* 0x000fe80000100a00 */
[----:B------:R-:W-:Y:S04]  /*c840*/  STL.64 [R1+0x1450], R196 ;  /* 0x001450c401007387 */ /* 0x000fe80000100a00 */
[----:B------:R-:W-:Y:S04]  /*c850*/  STL.64 [R1+0x1048], R180 ;  /* 0x001048b401007387 */ /* 0x000fe80000100a00 */
[----:B------:R-:W-:Y:S04]  /*c860*/  STL.64 [R1+0x1458], R180 ;  /* 0x001458b401007387 */ /* 0x000fe80000100a00 */
[----:B------:R1:W-:Y:S04]  /*c870*/  STL.64 [R1+0x1058], R2 ;  /* 0x0010580201007387 */ /* 0x0003e80000100a00 */
[----:B------:R-:W-:Y:S01]  /*c880*/  STL.64 [R1+0x1050], R38 ;  /* 0x0010502601007387 */ /* 0x000fe20000100a00 */
[----:B------:R-:W-:-:S03]  /*c890*/  IMAD.WIDE R176, R15, 0x4, R82 ;  /* 0x000000040fb07825 */ /* 0x000fc600078e0252 */
[----:B------:R-:W-:Y:S01]  /*c8a0*/  STL.64 [R1+0x1460], R38 ;  /* 0x0014602601007387 */ /* 0x000fe20000100a00 */
[----:B-1----:R-:W-:-:S03]  /*c8b0*/  IMAD.WIDE R2, R15, 0x4, R60 ;  /* 0x000000040f027825 */ /* 0x002fc600078e023c */
[----:B------:R-:W-:Y:S04]  /*c8c0*/  STL.64 [R1+0x1060], R20 ;  /* 0x0010601401007387 */ /* 0x000fe80000100a00 */
[----:B------:R-:W-:Y:S04]  /*c8d0*/  STL.64 [R1+0x1468], R20 ;  /* 0x0014681401007387 */ /* 0x000fe80000100a00 */
[----:B------:R-:W-:Y:S04]  /*c8e0*/  STL.64 [R1+0x1068], R182 ;  /* 0x001068b601007387 */ /* 0x000fe80000100a00 */
[----:B------:R-:W-:Y:S04]  /*c8f0*/  STL.64 [R1+0x1470], R182 ;  /* 0x001470b601007387 */ /* 0x000fe80000100a00 */
[----:B------:R1:W-:Y:S04]  /*c900*/  STL.64 [R1+0x1078], R2 ;  /* 0x0010780201007387 */ /* 0x0003e80000100a00 */
[----:B------:R-:W-:Y:S04]  /*c910*/  STL.64 [R1+0x1070], R54 ;  /* 0x0010703601007387 */ /* 0x000fe80000100a00 */
[----:B------:R-:W-:Y:S01]  /*c920*/  STL.64 [R1+0x1478], R54 ;  /* 0x0014783601007387 */ /* 0x000fe20000100a00 */
[----:B-1----:R-:W-:-:S03]  /*c930*/  IMAD.WIDE R2, R15, 0x4, R62 ;  /* 0x000000040f027825 */ /* 0x002fc600078e023e */
[----:B------:R-:W-:Y:S04]  /*c940*/  STL.64 [R1+0x1080], R176 ;  /* 0x001080b001007387 */ /* 0x000fe80000100a00 */
[----:B------:R-:W-:Y:S01]  /*c950*/  STL.64 [R1+0x1480], R176 ;  /* 0x001480b001007387 */ /* 0x000fe20000100a00 */
[----:B------:R-:W-:-:S03]  /*c960*/  IMAD.WIDE R194, R15, 0x4, R90 ;  /* 0x000000040fc27825 */ /* 0x000fc600078e025a */
[----:B------:R-:W-:Y:S04]  /*c970*/  STL.64 [R1+0x1088], R184 ;  /* 0x001088b801007387 */ /* 0x000fe80000100a00 */
[----:B------:R-:W-:Y:S04]  /*c980*/  STL.64 [R1+0x1488], R184 ;  /* 0x001488b801007387 */ /* 0x000fe80000100a00 */
[----:B------:R-:W-:Y:S04]  /*c990*/  STL.64 [R1+0x1098], R2 ;  /* 0x0010980201007387 */ /* 0x000fe80000100a00 */
[----:B------:R-:W-:Y:S01]  /*c9a0*/  STL.64 [R1+0x1090], R66 ;  /* 0x0010904201007387 */ /* 0x000fe20000100a00 */
[----:B------:R-:W-:-:S03]  /*c9b0*/  IMAD.WIDE R52, R15, 0x4, R68 ;  /* 0x000000040f347825 */ /* 0x000fc600078e0244 */
[----:B------:R1:W-:Y:S01]  /*c9c0*/  STL.64 [R1+0x1490], R66 ;  /* 0x0014904201007387 */ /* 0x0003e20000100a00 */
[----:B------:R-:W-:-:S03]  /*c9d0*/  IMAD.WIDE R142, R15, 0x4, R70 ;  /* 0x000000040f8e7825 */ /* 0x000fc600078e0246 */
[----:B------:R-:W-:Y:S04]  /*c9e0*/  STL.64 [R1+0x10a0], R194 ;  /* 0x0010a0c201007387 */ /* 0x000fe80000100a00 */
[----:B------:R-:W-:Y:S01]  /*c9f0*/  STL.64 [R1+0x1498], R194 ;  /* 0x001498c201007387 */ /* 0x000fe20000100a00 */
[----:B-1----:R-:W-:-:S03]  /*ca00*/  IMAD.WIDE R66, R15, 0x4, R80 ;  /* 0x000000040f427825 */ /* 0x002fc600078e0250 */
[----:B------:R-:W-:Y:S04]  /*ca10*/  STL.64 [R1+0x10a8], R186 ;  /* 0x0010a8ba01007387 */ /* 0x000fe80000100a00 */
[----:B------:R1:W-:Y:S01]  /*ca20*/  STL.64 [R1+0x14a0], R186 ;  /* 0x0014a0ba01007387 */ /* 0x0003e20000100a00 */
[----:B------:R-:W-:-:S03]  /*ca30*/  IMAD.WIDE R188, R15, 0x4, R98 ;  /* 0x000000040fbc7825 */ /* 0x000fc600078e0262 */
[----:B------:R-:W-:Y:S01]  /*ca40*/  STL.64 [R1+0x10b8], R66 ;  /* 0x0010b84201007387 */ /* 0x000fe20000100a00 */
[----:B------:R-:W-:-:S03]  /*ca50*/  IMAD.WIDE R184, R15, 0x4, R88 ;  /* 0x000000040fb87825 */ /* 0x000fc600078e0258 */
[----:B------:R-:W-:Y:S01]  /*ca60*/  STL.64 [R1+0x14a8], R66 ;  /* 0x0014a84201007387 */ /* 0x000fe20000100a00 */
[----:B------:R-:W-:-:S03]  /*ca70*/  IMAD.WIDE R30, R15, 0x4, R76 ;  /* 0x000000040f1e7825 */ /* 0x000fc600078e024c */
[----:B------:R-:W-:Y:S04]  /*ca80*/  STL.64 [R1+0x10b0], R52 ;  /* 0x0010b03401007387 */ /* 0x000fe80000100a00 */
[----:B------:R-:W-:Y:S01]  /*ca90*/  STL.64 [R1+0x14b0], R52 ;  /* 0x0014b03401007387 */ /* 0x000fe20000100a00 */
[----:B------:R-:W-:-:S03]  /*caa0*/  IMAD.WIDE R238, R15, 0x4, R78 ;  /* 0x000000040fee7825 */ /* 0x000fc600078e024e */
[----:B------:R-:W-:Y:S04]  /*cab0*/  STL.64 [R1+0x10c0], R142 ;  /* 0x0010c08e01007387 */ /* 0x000fe80000100a00 */
[----:B------:R2:W-:Y:S01]  /*cac0*/  STL.64 [R1+0x14b8], R142 ;  /* 0x0014b88e01007387 */ /* 0x0005e20000100a00 */
        /* <DEDUP_REMOVED lines=31> */
[----:B------:R-:W-:Y:S01]  /*ccc0*/  STL.64 [R1+0x1110], R42 ;  /* 0x0011102a01007387 */ /* 0x000fe20000100a00 */
[----:B------:R-:W-:-:S03]  /*ccd0*/  IMAD.WIDE R232, R15, 0x4, R102 ;  /* 0x000000040fe87825 */ /* 0x000fc600078e0266 */
[----:B------:R1:W-:Y:S01]  /*cce0*/  STL.64 [R1+0x1510], R42 ;  /* 0x0015102a01007387 */ /* 0x0003e20000100a00 */
[----:B------:R-:W-:-:S03]  /*ccf0*/  IMAD.WIDE R60, R15, 0x4, R130 ;  /* 0x000000040f3c7825 */ /* 0x000fc600078e0282 */
[----:B------:R-:W-:Y:S01]  /*cd00*/  STL.64 [R1+0x1120], R234 ;  /* 0x001120ea01007387 */ /* 0x000fe20000100a00 */
        /* <DEDUP_REMOVED lines=33> */
[----:B------:R-:W-:Y:S04]  /*cf20*/  STL.64 [R1+0x1190], R34 ;  /* 0x0011902201007387 */ /* 0x000fe80000100a00 */
[----:B------:R-:W-:Y:S01]  /*cf30*/  STL.64 [R1+0x11a0], R138 ;  /* 0x0011a08a01007387 */ /* 0x000fe20000100a00 */
[----:B------:R-:W-:-:S03]  /*cf40*/  IMAD.WIDE R16, R15, 0x4, R26 ;  /* 0x000000040f107825 */ /* 0x000fc600078e021a */
[----:B------:R-:W-:Y:S04]  /*cf50*/  STL.64 [R1+0x11a8], R58 ;  /* 0x0011a83a01007387 */ /* 0x000fe80000100a00 */
[----:B------:R-:W-:Y:S04]  /*cf60*/  STL.64 [R1+0x11b8], R196 ;  /* 0x0011b8c401007387 */ /* 0x000fe80000100a00 */
[----:B------:R-:W-:Y:S04]  /*cf70*/  STL.64 [R1+0x11b0], R18 ;  /* 0x0011b01201007387 */ /* 0x000fe80000100a00 */
[----:B------:R-:W-:Y:S04]  /*cf80*/  STL.64 [R1+0x11c0], R140 ;  /* 0x0011c08c01007387 */ /* 0x000fe80000100a00 */
[----:B------:R-:W-:Y:S04]  /*cf90*/  STL [R1+0x3f0], RZ ;  /* 0x0003f0ff01007387 */ /* 0x000fe80000100800 */
[----:B------:R-:W-:Y:S04]  /*cfa0*/  STL.64 [R1+0x11c8], R56 ;  /* 0x0011c83801007387 */ /* 0x000fe80000100a00 */
[----:B------:R-:W-:Y:S04]  /*cfb0*/  STL [R1+0x3f4], RZ ;  /* 0x0003f4ff01007387 */ /* 0x000fe80000100800 */
[----:B------:R-:W-:Y:S04]  /*cfc0*/  STL [R1+0x3f8], RZ ;  /* 0x0003f8ff01007387 */ /* 0x000fe80000100800 */
[----:B------:R-:W-:Y:S04]  /*cfd0*/  STL.64 [R1+0x1358], R16 ;  /* 0x0013581001007387 */ /* 0x000fe80000100a00 */
[----:B------:R-:W-:Y:S04]  /*cfe0*/  STL [R1+0x3fc], RZ ;  /* 0x0003fcff01007387 */ /* 0x000fe80000100800 */
        /* <DEDUP_REMOVED lines=192> */
[----:B------:R-:W-:Y:S04]  /*dbf0*/  STL [R1], RZ ;  /* 0x000000ff01007387 */ /* 0x000fe80000100800 */
        /* <DEDUP_REMOVED lines=83> */
[----:B------:R-:W4:Y:S04]  /*e130*/  LDL.LU.64 R2, [R1+0x950] ;  /* 0x0009500001027983 */ /* 0x000f280000300a00 */
[----:B------:R-:W4:Y:S04]  /*e140*/  LDL.LU.64 R198, [R1+0x958] ;  /* 0x0009580001c67983 */ /* 0x000f280000300a00 */
[----:B------:R-:W4:Y:S04]  /*e150*/  LDL.LU.64 R178, [R1+0x960] ;  /* 0x0009600001b27983 */ /* 0x000f280000300a00 */
[----:B-1----:R-:W4:Y:S04]  /*e160*/  LDL.LU.64 R186, [R1+0x968] ;  /* 0x0009680001ba7983 */ /* 0x002f280000300a00 */
[----:B--2---:R-:W2:Y:S04]  /*e170*/  LDL.LU.64 R142, [R1+0x970] ;  /* 0x00097000018e7983 */ /* 0x004ea80000300a00 */
[----:B------:R-:W2:Y:S04]  /*e180*/  LDL.LU.64 R52, [R1+0x978] ;  /* 0x0009780001347983 */ /* 0x000ea80000300a00 */
[----:B------:R-:W2:Y:S04]  /*e190*/  LDL.LU.64 R194, [R1+0x980] ;  /* 0x0009800001c27983 */ /* 0x000ea80000300a00 */
[----:B------:R-:W2:Y:S04]  /*e1a0*/  LDL.LU.64 R66, [R1+0x988] ;  /* 0x0009880001427983 */ /* 0x000ea80000300a00 */
        /* <DEDUP_REMOVED lines=17> */
[----:B---3--:R-:W3:Y:S04]  /*e2c0*/  LDL.LU.64 R184, [R1+0x990] ;  /* 0x0009900001b87983 */ /* 0x008ee80000300a00 */
[----:B------:R-:W3:Y:S01]  /*e2d0*/  LDL.LU.64 R188, [R1+0x998] ;  /* 0x0009980001bc7983 */ /* 0x000ee20000300a00 */
[----:B----4-:R-:W-:-:S03]  /*e2e0*/  IMAD.WIDE R130, R252, 0x4, R198 ;  /* 0x00000004fc827825 */ /* 0x010fc600078e02c6 */
[----:B------:R-:W4:Y:S01]  /*e2f0*/  LDL.LU.64 R198, [R1+0x9a0] ;  /* 0x0009a00001c67983 */ /* 0x000f220000300a00 */
[----:B------:R-:W-:-:S03]  /*e300*/  IMAD.WIDE R126, R252, 0x4, R186 ;  /* 0x00000004fc7e7825 */ /* 0x000fc600078e02ba */
[----:B------:R-:W4:Y:S01]  /*e310*/  LDL.LU.64 R186, [R1+0x9a8] ;  /* 0x0009a80001ba7983 */ /* 0x000f220000300a00 */
[----:B--2---:R-:W-:-:S03]  /*e320*/  IMAD.WIDE R134, R252, 0x4, R194 ;  /* 0x00000004fc867825 */ /* 0x004fc600078e02c2 */
[----:B------:R-:W2:Y:S01]  /*e330*/  LDL.LU.64 R194, [R1+0x9b0] ;  /* 0x0009b00001c27983 */ /* 0x000ea20000300a00 */
[----:B------:R-:W-:-:S03]  /*e340*/  IMAD.WIDE R124, R252, 0x4, R178 ;  /* 0x00000004fc7c7825 */ /* 0x000fc600078e02b2 */
[----:B------:R-:W1:Y:S01]  /*e350*/  S2R R179, SR_TID.X ;  /* 0x0000000000b37919 */ /* 0x000e620000002100 */
[----:B------:R-:W-:-:S04]  /*e360*/  IMAD.WIDE R2, R252, 0x4, R2 ;  /* 0x00000004fc027825 */ /* 0x000fc800078e0202 */
[C---:B------:R-:W-:Y:S02]  /*e370*/  IMAD.WIDE R128, R252.reuse, 0x4, R142 ;  /* 0x00000004fc807825 */ /* 0x040fe400078e028e */
[----:B------:R-:W2:Y:S02]  /*e380*/  LDL.LU.64 R142, [R1+0x9b8] ;  /* 0x0009b800018e7983 */ /* 0x000ea40000300a00 */
[----:B------:R-:W-:Y:S02]  /*e390*/  IMAD.WIDE R136, R252, 0x4, R66 ;  /* 0x00000004fc887825 */ /* 0x000fe400078e0242 */
[----:B------:R-:W2:Y:S01]  /*e3a0*/  LDL.LU.64 R66, [R1+0x9c0] ;  /* 0x0009c00001427983 */ /* 0x000ea20000300a00 */
[----:B-1----:R-:W-:-:S05]  /*e3b0*/  LOP3.LUT R179, R179, 0x7f, RZ, 0xc0, !PT ;  /* 0x0000007fb3b37812 */ /* 0x002fca00078ec0ff */
[----:B------:R-:W-:Y:S02]  /*e3c0*/  IMAD.SHL.U32 R179, R179, 0x4, RZ ;  /* 0x00000004b3b37824 */ /* 0x000fe400078e00ff */
[----:B------:R-:W-:Y:S02]  /*e3d0*/  IMAD.WIDE R132, R252, 0x4, R52 ;  /* 0x00000004fc847825 */ /* 0x000fe400078e0234 */
[----:B------:R-:W2:Y:S01]  /*e3e0*/  LDL.LU.64 R52, [R1+0x9c8] ;  /* 0x0009c80001347983 */ /* 0x000ea20000300a00 */
[----:B------:R-:W-:-:S03]  /*e3f0*/  LOP3.LUT R31, R179, 0x60, RZ, 0x3c, !PT ;  /* 0x00000060b31f7812 */ /* 0x000fc600078e3cff */
[----:B------:R-:W2:Y:S04]  /*e400*/  LDL.LU.64 R42, [R1+0x9d0] ;  /* 0x0009d000012a7983 */ /* 0x000ea80000300a00 */
[----:B------:R1:W-:Y:S04]  /*e410*/  LDGSTS.E [R31+0x33800], [R2.64], !P2 ;  /* 0x33800000021f7fae */ /* 0x0003e8000d121848 */
[----:B------:R1:W-:Y:S04]  /*e420*/  LDGSTS.E [R31+0x33a00], [R124.64], !P2 ;  /* 0x33a000007c1f7fae */ /* 0x0003e8000d121848 */
[----:B------:R-:W2:Y:S04]  /*e430*/  LDL.LU.64 R54, [R1+0x9d8] ;  /* 0x0009d80001367983 */ /* 0x000ea80000300a00 */
[----:B------:R1:W-:Y:S04]  /*e440*/  LDGSTS.E [R31+0x33c00], [R126.64], !P2 ;  /* 0x33c000007e1f7fae */ /* 0x0003e8000d121848 */
[----:B------:R-:W2:Y:S04]  /*e450*/  LDL.LU.64 R192, [R1+0x9e0] ;  /* 0x0009e00001c07983 */ /* 0x000ea80000300a00 */
[----:B------:R1:W-:Y:S04]  /*e460*/  LDGSTS.E [R31+0x33e00], [R128.64], !P2 ;  /* 0x33e00000801f7fae */ /* 0x0003e8000d121848 */
[----:B------:R-:W2:Y:S04]  /*e470*/  LDL.LU.64 R178, [R1+0x9e8] ;  /* 0x0009e80001b27983 */ /* 0x000ea80000300a00 */
[----:B------:R-:W2:Y:S01]  /*e480*/  LDL.LU.64 R236, [R1+0x9f0] ;  /* 0x0009f00001ec7983 */ /* 0x000ea20000300a00 */
[----:B---3--:R-:W-:-:S03]  /*e490*/  IMAD.WIDE R184, R252, 0x4, R184 ;  /* 0x00000004fcb87825 */ /* 0x008fc600078e02b8 */
[----:B------:R1:W-:Y:S01]  /*e4a0*/  LDGSTS.E [R31+0x35800], [R130.64], !P4 ;  /* 0x35800000821f7fae */ /* 0x0003e2000e121848 */
[----:B------:R-:W-:-:S03]  /*e4b0*/  IMAD.WIDE R182, R252, 0x4, R188 ;  /* 0x00000004fcb67825 */ /* 0x000fc600078e02bc */
[----:B------:R1:W-:Y:S04]  /*e4c0*/  LDGSTS.E [R31+0x35a00], [R132.64], !P4 ;  /* 0x35a00000841f7fae */ /* 0x0003e8000e121848 */
[----:B------:R-:W3:Y:S04]  /*e4d0*/  LDL.LU.64 R40, [R1+0x9f8] ;  /* 0x0009f80001287983 */ /* 0x000ee80000300a00 */
[----:B------:R1:W-:Y:S04]  /*e4e0*/  LDGSTS.E [R31+0x35c00], [R134.64], !P4 ;  /* 0x35c00000861f7fae */ /* 0x0003e8000e121848 */
[----:B------:R-:W3:Y:S04]  /*e4f0*/  LDL.LU.64 R190, [R1+0xa00] ;  /* 0x000a000001be7983 */ /* 0x000ee80000300a00 */
[----:B------:R1:W-:Y:S04]  /*e500*/  LDGSTS.E [R31+0x35e00], [R136.64], !P4 ;  /* 0x35e00000881f7fae */ /* 0x0003e8000e121848 */
[----:B------:R-:W3:Y:S04]  /*e510*/  LDL.LU.64 R238, [R1+0xa08] ;  /* 0x000a080001ee7983 */ /* 0x000ee80000300a00 */
[----:B-1----:R-:W3:Y:S04]  /*e520*/  LDL.LU.64 R30, [R1+0xa10] ;  /* 0x000a1000011e7983 */ /* 0x002ee80000300a00 */
[----:B------:R-:W3:Y:S01]  /*e530*/  LDL.LU.64 R188, [R1+0xa18] ;  /* 0x000a180001bc7983 */ /* 0x000ee20000300a00 */
[----:B----4-:R-:W-:-:S03]  /*e540*/  IMAD.WIDE R28, R252, 0x4, R186 ;  /* 0x00000004fc1c7825 */ /* 0x010fc600078e02ba */
[----:B------:R-:W4:Y:S04]  /*e550*/  LDL.LU.64 R186, [R1+0xa20] ;  /* 0x000a200001ba7983 */ /* 0x000f280000300a00 */
[----:B------:R1:W-:Y:S01]  /*e560*/  STL.64 [R1+0x388], R184 ;  /* 0x000388b801007387 */ /* 0x0003e20000100a00 */
[----:B--2---:R-:W-:-:S03]  /*e570*/  IMAD.WIDE R176, R252, 0x4, R194 ;  /* 0x00000004fcb07825 */ /* 0x004fc600078e02c2 */
[----:B------:R-:W2:Y:S01]  /*e580*/  LDL.LU.64 R194, [R1+0xa28] ;  /* 0x000a280001c27983 */ /* 0x000ea20000300a00 */
[----:B------:R-:W-:Y:S02]  /*e590*/  ISETP.NE.U32.AND P3, PT, R0, RZ, PT ;  /* 0x000000ff0000720c */ /* 0x000fe40003f65070 */
[----:B------:R-:W-:-:S04]  /*e5a0*/  MOV R0, c[0x0][0x180] ;  /* 0x0000600000007a02 */ /* 0x000fc80000000f00 */
[----:B------:R-:W-:-:S04]  /*e5b0*/  IADD3 R0, R0, -0x80, RZ ;  /* 0xffffff8000007810 */ /* 0x000fc80007ffe0ff */
[----:B------:R-:W-:Y:S01]  /*e5c0*/  ISETP.GE.U32.AND P2, PT, R0, 0x7fffff41, PT ;  /* 0x7fffff410000780c */ /* 0x000fe20003f46070 */
[----:B------:R-:W-:-:S05]  /*e5d0*/  IMAD.MOV.U32 R0, RZ, RZ, 0x3f ;  /* 0x0000003fff007424 */ /* 0x000fca00078e00ff */
[----:B------:R-:W-:-:S04]  /*e5e0*/  IADD3 R0, R0, c[0x0][0x180], RZ ;  /* 0x0000600000007a10 */ /* 0x000fc80007ffe0ff */
[----:B------:R-:W-:Y:S02]  /*e5f0*/  ISETP.GE.AND P4, PT, R0, 0x40, PT ;  /* 0x000000400000780c */ /* 0x000fe40003f86270 */
[----:B------:R-:W1:Y:S01]  /*e600*/  S2R R0, SR_TID.X ;  /* 0x0000000000007919 */ /* 0x000e620000002100 */
[----:B------:R-:W-:-:S04]  /*e610*/  IMAD.WIDE R198, R252, 0x4, R198 ;  /* 0x00000004fcc67825 */ /* 0x000fc800078e02c6 */
[C---:B------:R-:W-:Y:S01]  /*e620*/  IMAD.WIDE R142, R252.reuse, 0x4, R142 ;  /* 0x00000004fc8e7825 */ /* 0x040fe200078e028e */
[----:B------:R-:W-:Y:S03]  /*e630*/  STL.64 [R1+0x460], R182 ;  /* 0x000460b601007387 */ /* 0x000fe60000100a00 */
[C---:B------:R-:W-:Y:S01]  /*e640*/  IMAD.WIDE R66, R252.reuse, 0x4, R66 ;  /* 0x00000004fc427825 */ /* 0x040fe200078e0242 */
[----:B------:R-:W-:Y:S03]  /*e650*/  STL.64 [R1+0x480], R198 ;  /* 0x000480c601007387 */ /* 0x000fe60000100a00 */
[C---:B------:R-:W-:Y:S01]  /*e660*/  IMAD.WIDE R52, R252.reuse, 0x4, R52 ;  /* 0x00000004fc347825 */ /* 0x040fe200078e0234 */
[----:B------:R-:W-:Y:S03]  /*e670*/  STL.64 [R1+0x4a0], R28 ;  /* 0x0004a01c01007387 */ /* 0x000fe60000100a00 */
[----:B------:R-:W-:Y:S01]  /*e680*/  IMAD.WIDE R62, R252, 0x4, R42 ;  /* 0x00000004fc3e7825 */ /* 0x000fe200078e022a */
[----:B------:R2:W-:Y:S04]  /*e690*/  STL.64 [R1+0x3d8], R142 ;  /* 0x0003d88e01007387 */ /* 0x0005e80000100a00 */
[----:B------:R-:W-:Y:S01]  /*e6a0*/  STL.64 [R1+0x4e8], R176 ;  /* 0x0004e8b001007387 */ /* 0x000fe20000100a00 */
[----:B-1----:R-:W-:-:S03]  /*e6b0*/  LOP3.LUT R0, R0, 0x7f, RZ, 0xc0, !PT ;  /* 0x0000007f00007812 */ /* 0x002fc600078ec0ff */
[----:B------:R1:W-:Y:S01]  /*e6c0*/  STL.64 [R1+0x420], R66 ;  /* 0x0004204201007387 */ /* 0x0003e20000100a00 */
[----:B------:R-:W-:-:S03]  /*e6d0*/  IMAD.WIDE R234, R252, 0x4, R54 ;  /* 0x00000004fcea7825 */ /* 0x000fc600078e0236 */
[----:B------:R1:W-:Y:S01]  /*e6e0*/  STL.64 [R1+0x428], R52 ;  /* 0x0004283401007387 */ /* 0x0003e20000100a00 */
[----:B------:R-:W-:Y:S02]  /*e6f0*/  IMAD.SHL.U32 R0, R0, 0x4, RZ ;  /* 0x0000000400007824 */ /* 0x000fe400078e00ff */
[C---:B------:R-:W-:Y:S01]  /*e700*/  IMAD.WIDE R42, R252.reuse, 0x4, R192 ;  /* 0x00000004fc2a7825 */ /* 0x040fe200078e02c0 */
[----:B------:R1:W-:Y:S04]  /*e710*/  STL.64 [R1+0x468], R62 ;  /* 0x0004683e01007387 */ /* 0x0003e80000100a00 */
[----:B------:R1:W-:Y:S01]  /*e720*/  STL.64 [R1+0x470], R234 ;  /* 0x000470ea01007387 */ /* 0x0003e20000100a00 */
[----:B------:R-:W-:-:S03]  /*e730*/  IMAD.WIDE R178, R252, 0x4, R178 ;  /* 0x00000004fcb27825 */ /* 0x000fc600078e02b2 */
[----:B------:R1:W-:Y:S01]  /*e740*/  STL.64 [R1+0x478], R42 ;  /* 0x0004782a01007387 */ /* 0x0003e20000100a00 */
[----:B------:R-:W-:-:S03]  /*e750*/  IMAD.WIDE R26, R252, 0x4, R236 ;  /* 0x00000004fc1a7825 */ /* 0x000fc600078e02ec */
[----:B------:R1:W-:Y:S04]  /*e760*/  STL.64 [R1+0x488], R178 ;  /* 0x000488b201007387 */ /* 0x0003e80000100a00 */
[----:B------:R1:W-:Y:S01]  /*e770*/  STL.64 [R1+0x490], R26 ;  /* 0x0004901a01007387 */ /* 0x0003e20000100a00 */
[----:B---3--:R-:W-:-:S04]  /*e780*/  IMAD.WIDE R54, R252, 0x4, R40 ;  /* 0x00000004fc367825 */ /* 0x008fc800078e0228 */
[C---:B------:R-:W-:Y:S01]  /*e790*/  IMAD.WIDE R192, R252.reuse, 0x4, R190 ;  /* 0x00000004fcc07825 */ /* 0x040fe200078e02be */
[----:B------:R3:W-:Y:S03]  /*e7a0*/  STL.64 [R1+0x498], R54 ;  /* 0x0004983601007387 */ /* 0x0007e60000100a00 */
[C---:B------:R-:W-:Y:S01]  /*e7b0*/  IMAD.WIDE R236, R252.reuse, 0x4, R238 ;  /* 0x00000004fcec7825 */ /* 0x040fe200078e02ee */
[----:B------:R1:W-:Y:S03]  /*e7c0*/  STL.64 [R1+0x4a8], R192 ;  /* 0x0004a8c001007387 */ /* 0x0003e60000100a00 */
[C---:B------:R-:W-:Y:S01]  /*e7d0*/  IMAD.WIDE R40, R252.reuse, 0x4, R30 ;  /* 0x00000004fc287825 */ /* 0x040fe200078e021e */
[----:B------:R1:W-:Y:S03]  /*e7e0*/  STL.64 [R1+0x4b0], R236 ;  /* 0x0004b0ec01007387 */ /* 0x0003e60000100a00 */
[C---:B------:R-:W-:Y:S01]  /*e7f0*/  IMAD.WIDE R190, R252.reuse, 0x4, R188 ;  /* 0x00000004fcbe7825 */ /* 0x040fe200078e02bc */
[----:B------:R1:W-:Y:S04]  /*e800*/  STL.64 [R1+0x4b8], R40 ;  /* 0x0004b82801007387 */ /* 0x0003e80000100a00 */
[----:B------:R1:W-:Y:S01]  /*e810*/  STL.64 [R1+0x4d0], R190 ;  /* 0x0004d0be01007387 */ /* 0x0003e20000100a00 */
[----:B----4-:R-:W-:-:S05]  /*e820*/  IMAD.WIDE R238, R252, 0x4, R186 ;  /* 0x00000004fcee7825 */ /* 0x010fca00078e02ba */
[----:B------:R2:W-:Y:S02]  /*e830*/  STL.64 [R1+0x4d8], R238 ;  /* 0x0004d8ee01007387 */ /* 0x0005e40000100a00 */
[----:B--2---:R-:W-:Y:S01]  /*e840*/  IMAD.WIDE R30, R252, 0x4, R194 ;  /* 0x00000004fc1e7825 */ /* 0x004fe200078e02c2 */
[----:B------:R-:W-:-:S04]  /*e850*/  LOP3.LUT R252, R0, 0x60, RZ, 0x3c, !PT ;  /* 0x0000006000fc7812 */ /* 0x000fc800078e3cff */
[----:B------:R2:W-:Y:S04]  /*e860*/  STL.64 [R1+0x4e0], R30 ;  /* 0x0004e01e01007387 */ /* 0x0005e80000100a00 */
[----:B------:R1:W-:Y:S04]  /*e870*/  LDGSTS.E [R252+0x37800], [R184.64], !P5 ;  /* 0x37800000b8fc7fae */ /* 0x0003e8000e921848 */
[----:B------:R2:W-:Y:S04]  /*e880*/  LDGSTS.E [R252+0x37a00], [R142.64], !P5 ;  /* 0x37a000008efc7fae */ /* 0x0005e8000e921848 */
[----:B------:R2:W-:Y:S04]  /*e890*/  LDGSTS.E [R252+0x37c00], [R66.64], !P5 ;  /* 0x37c0000042fc7fae */ /* 0x0005e8000e921848 */
[----:B-1----:R-:W4:Y:S04]  /*e8a0*/  LDL.64 R184, [R1+0x4f0] ;  /* 0x0004f00001b87983 */ /* 0x002f280000100a00 */
[----:B------:R-:W4:Y:S04]  /*e8b0*/  LDL.64 R188, [R1+0x520] ;  /* 0x0005200001bc7983 */ /* 0x000f280000100a00 */
[----:B------:R1:W-:Y:S04]  /*e8c0*/  LDGSTS.E [R252+0x37e00], [R52.64], !P5 ;  /* 0x37e0000034fc7fae */ /* 0x0003e8000e921848 */
[----:B--2---:R-:W2:Y:S04]  /*e8d0*/  LDL.64 R142, [R1+0x1018] ;  /* 0x00101800018e7983 */ /* 0x004ea80000100a00 */
[----:B------:R-:W2:Y:S04]  /*e8e0*/  LDL.64 R66, [R1+0x1058] ;  /* 0x0010580001427983 */ /* 0x000ea80000100a00 */
[----:B-1----:R-:W2:Y:S04]  /*e8f0*/  LDL.64 R52, [R1+0x1038] ;  /* 0x0010380001347983 */ /* 0x002ea80000100a00 */
[----:B------:R-:W1:Y:S01]  /*e900*/  S2R R0, SR_TID.X ;  /* 0x0000000000007919 */ /* 0x000e620000002100 */
[----:B------:R-:W-:-:S03]  /*e910*/  ISETP.GE.U32.AND P0, PT, R14, 0x7fffff45, PT ;  /* 0x7fffff450e00780c */ /* 0x000fc60003f06070 */
[----:B------:R1:W-:Y:S04]  /*e920*/  LDGSTS.E [R252+0x39800], [R182.64], !P1 ;  /* 0x39800000b6fc7fae */ /* 0x0003e8000c921848 */
        /* <DEDUP_REMOVED lines=8> */
[----:B------:R-:W2:Y:S04]  /*e9b0*/  LDL.64 R186, [R1+0x1078] ;  /* 0x0010780001ba7983 */ /* 0x000ea80000100a00 */
[----:B------:R-:W2:Y:S01]  /*e9c0*/  LDL.64 R194, [R1+0x1098] ;  /* 0x0010980001c27983 */ /* 0x000ea20000100a00 */
[----:B-1----:R-:W-:-:S03]  /*e9d0*/  LOP3.LUT R29, R0, 0x3f, RZ, 0xc0, !PT ;  /* 0x0000003f001d7812 */ /* 0x002fc600078ec0ff */
[----:B------:R-:W2:Y:S01]  /*e9e0*/  LDL.LU.64 R182, [R1+0x1528] ;  /* 0x0015280001b67983 */ /* 0x000ea20000300a00 */
[----:B------:R-:W-:-:S03]  /*e9f0*/  SHF.R.S32.HI R28, RZ, 0x6, R0 ;  /* 0x00000006ff1c7819 */ /* 0x000fc60000011400 */
[----:B------:R-:W2:Y:S01]  /*ea00*/  LDL.LU.64 R62, [R1+0x1520] ;  /* 0x00152000013e7983 */ /* 0x000ea20000300a00 */
[----:B------:R-:W-:Y:S02]  /*ea10*/  SHF.L.U32 R29, R29, 0x2, RZ ;  /* 0x000000021d1d7819 */ /* 0x000fe400000006ff */
[----:B------:R-:W-:Y:S01]  /*ea20*/  SGXT R28, R28, 0x1 ;  /* 0x000000011c1c781a */ /* 0x000fe20000000200 */
[----:B------:R-:W2:Y:S04]  /*ea30*/  LDL.LU.64 R234, [R1+0x1518] ;  /* 0x0015180001ea7983 */ /* 0x000ea80000300a00 */
[----:B------:R-:W2:Y:S01]  /*ea40*/  LDL.LU.64 R42, [R1+0x1510] ;  /* 0x00151000012a7983 */ /* 0x000ea20000300a00 */
[----:B------:R-:W-:-:S03]  /*ea50*/  LOP3.LUT R0, R29, 0x110, R28, 0x78, !PT ;  /* 0x000001101d007812 */ /* 0x000fc600078e781c */
[----:B------:R-:W2:Y:S04]  /*ea60*/  LDL.64 R198, [R1+0x4f8] ;  /* 0x0004f80001c67983 */ /* 0x000ea80000100a00 */
[----:B------:R-:W2:Y:S04]  /*ea70*/  LDL.64 R178, [R1+0x528] ;  /* 0x0005280001b27983 */ /* 0x000ea80000100a00 */
[----:B------:R-:W2:Y:S04]  /*ea80*/  LDL.64 R26, [R1+0x1020] ;  /* 0x00102000011a7983 */ /* 0x000ea80000100a00 */
[----:B------:R1:W-:Y:S04]  /*ea90*/  LDGSTS.E [R252+0x3da00], [R192.64], !P0 ;  /* 0x3da00000c0fc7fae */ /* 0x0003e8000c121848 */
[----:B---3--:R-:W3:Y:S04]  /*eaa0*/  LDL.LU.64 R54, [R1+0x1508] ;  /* 0x0015080001367983 */ /* 0x008ee80000300a00 */
[----:B------:R1:W-:Y:S04]  /*eab0*/  LDGSTS.E [R252+0x3dc00], [R236.64], !P0 ;  /* 0x3dc00000ecfc7fae */ /* 0x0003e8000c121848 */
[----:B-1----:R-:W3:Y:S04]  /*eac0*/  LDL.LU.64 R192, [R1+0x1500] ;  /* 0x0015000001c07983 */ /* 0x002ee80000300a00 */
[----:B------:R1:W-:Y:S04]  /*ead0*/  LDGSTS.E [R252+0x3de00], [R40.64], !P0 ;  /* 0x3de0000028fc7fae */ /* 0x0003e8000c121848 */
[----:B------:R-:W3:Y:S04]  /*eae0*/  LDL.LU.64 R236, [R1+0x14f8] ;  /* 0x0014f80001ec7983 */ /* 0x000ee80000300a00 */
        /* <DEDUP_REMOVED lines=8> */
[----:B------:R-:W0:Y:S04]  /*eb70*/  LDGDEPBAR ;  /* 0x00000000000079af */ /* 0x000e280000000000 */
[----:B-1----:R-:W3:Y:S04]  /*eb80*/  LDL.LU.64 R30, [R1+0x14d0] ;  /* 0x0014d000011e7983 */ /* 0x002ee80000300a00 */
[----:B----4-:R1:W-:Y:S04]  /*eb90*/  LDGSTS.E [R0+0x48000], [R184.64], P3 ;  /* 0x48000000b8007fae */ /* 0x0103e80009921848 */
[----:B------:R4:W-:Y:S04]  /*eba0*/  LDGSTS.E [R0+0x48800], [R188.64], P3 ;  /* 0x48800000bc007fae */ /* 0x0009e80009921848 */
[----:B-1----:R-:W3:Y:S04]  /*ebb0*/  LDL.LU.64 R184, [R1+0x14c8] ;  /* 0x0014c80001b87983 */ /* 0x002ee80000300a00 */
[----:B----4-:R-:W4:Y:S04]  /*ebc0*/  LDL.LU.64 R188, [R1+0x14c0] ;  /* 0x0014c00001bc7983 */ /* 0x010f280000300a00 */
[----:B--2---:R1:W-:Y:S04]  /*ebd0*/  LDGSTS.E [R0+0x49000], [R142.64], P3 ;  /* 0x490000008e007fae */ /* 0x0043e80009921848 */
[----:B------:R2:W-:Y:S04]  /*ebe0*/  LDGSTS.E [R0+0x49800], [R52.64], P3 ;  /* 0x4980000034007fae */ /* 0x0005e80009921848 */
[----:B------:R2:W-:Y:S04]  /*ebf0*/  LDGSTS.E [R0+0x4a000], [R66.64], P3 ;  /* 0x4a00000042007fae */ /* 0x0005e80009921848 */
[----:B-1----:R-:W3:Y:S04]  /*ec00*/  LDL.LU.64 R142, [R1+0x14b8] ;  /* 0x0014b800018e7983 */ /* 0x002ee80000300a00 */
[----:B--2---:R-:W2:Y:S04]  /*ec10*/  LDL.LU.64 R52, [R1+0x14b0] ;  /* 0x0014b00001347983 */ /* 0x004ea80000300a00 */
[----:B------:R-:W2:Y:S04]  /*ec20*/  LDL.LU.64 R66, [R1+0x14a8] ;  /* 0x0014a80001427983 */ /* 0x000ea80000300a00 */
[----:B------:R1:W-:Y:S04]  /*ec30*/  LDGSTS.E [R0+0x4a800], [R186.64], P3 ;  /* 0x4a800000ba007fae */ /* 0x0003e80009921848 */
[----:B------:R1:W-:Y:S04]  /*ec40*/  LDGSTS.E [R0+0x4b000], [R194.64], P3 ;  /* 0x4b000000c2007fae */ /* 0x0003e80009921848 */
[----:B-1----:R-:W4:Y:S04]  /*ec50*/  LDL.LU.64 R186, [R1+0x14a0] ;  /* 0x0014a00001ba7983 */ /* 0x002f280000300a00 */
[----:B------:R-:W4:Y:S04]  /*ec60*/  LDL.LU.64 R194, [R1+0x1498] ;  /* 0x0014980001c27983 */ /* 0x000f280000300a00 */
[----:B--2---:R1:W-:Y:S04]  /*ec70*/  LDGSTS.E [R0+0x4b800], [R66.64], P3 ;  /* 0x4b80000042007fae */ /* 0x0043e80009921848 */
[----:B---3--:R2:W-:Y:S04]  /*ec80*/  LDGSTS.E [R0+0x4c000], [R184.64], P3 ;  /* 0x4c000000b8007fae */ /* 0x0085e80009921848 */
[----:B------:R3:W-:Y:S04]  /*ec90*/  LDGSTS.E [R0+0x4c800], [R176.64], P3 ;  /* 0x4c800000b0007fae */ /* 0x0007e80009921848 */
[----:B-1----:R-:W4:Y:S04]  /*eca0*/  LDL.LU.64 R66, [R1+0x1490] ;  /* 0x0014900001427983 */ /* 0x002f280000300a00 */
[----:B--2---:R-:W2:Y:S04]  /*ecb0*/  LDL.LU.64 R184, [R1+0x1488] ;  /* 0x0014880001b87983 */ /* 0x004ea80000300a00 */
[----:B---3--:R-:W3:Y:S04]  /*ecc0*/  LDL.LU.64 R176, [R1+0x1480] ;  /* 0x0014800001b07983 */ /* 0x008ee80000300a00 */
[----:B------:R1:W-:Y:S04]  /*ecd0*/  LDGSTS.E [R0+0x4d000], [R54.64], P3 ;  /* 0x4d00000036007fae */ /* 0x0003e80009921848 */
[----:B------:R1:W-:Y:S04]  /*ece0*/  LDGSTS.E [R0+0x4d800], [R182.64], P3 ;  /* 0x4d800000b6007fae */ /* 0x0003e80009921848 */
[----:B------:R1:W-:Y:S04]  /*ecf0*/  LDGSTS.E [R0+0x4e000], [R20.64], P3 ;  /* 0x4e00000014007fae */ /* 0x0003e80009921848 */
[----:B-1----:R-:W2:Y:S04]  /*ed00*/  LDL.LU.64 R54, [R1+0x1478] ;  /* 0x0014780001367983 */ /* 0x002ea80000300a00 */
[----:B------:R-:W2:Y:S04]  /*ed10*/  LDL.LU.64 R182, [R1+0x1470] ;  /* 0x0014700001b67983 */ /* 0x000ea80000300a00 */
[----:B------:R-:W2:Y:S04]  /*ed20*/  LDL.LU.64 R20, [R1+0x1468] ;  /* 0x0014680001147983 */ /* 0x000ea80000300a00 */
[----:B------:R1:W-:Y:S04]  /*ed30*/  LDGSTS.E [R0+0x4e800], [R38.64], P3 ;  /* 0x4e80000026007fae */ /* 0x0003e80009921848 */
[----:B------:R1:W-:Y:S04]  /*ed40*/  LDGSTS.E [R0+0x4f000], [R180.64], P3 ;  /* 0x4f000000b4007fae */ /* 0x0003e80009921848 */
[----:B------:R1:W-:Y:S04]  /*ed50*/  LDGSTS.E [R0+0x4f800], [R196.64], P3 ;  /* 0x4f800000c4007fae */ /* 0x0003e80009921848 */
[----:B-1----:R-:W2:Y:S04]  /*ed60*/  LDL.LU.64 R38, [R1+0x1460] ;  /* 0x0014600001267983 */ /* 0x002ea80000300a00 */
[----:B------:R-:W2:Y:S04]  /*ed70*/  LDL.LU.64 R180, [R1+0x1458] ;  /* 0x0014580001b47983 */ /* 0x000ea80000300a00 */
[----:B------:R-:W2:Y:S01]  /*ed80*/  LDL.LU.64 R196, [R1+0x1450] ;  /* 0x0014500001c47983 */ /* 0x000ea20000300a00 */
[----:B------:R-:W-:-:S04]  /*ed90*/  LOP3.LUT R29, R29, 0x110, R28, 0x78, !PT ;  /* 0x000001101d1d7812 */ /* 0x000fc800078e781c */
[----:B------:R-:W-:-:S05]  /*eda0*/  LOP3.LUT R29, R29, 0x20, RZ, 0x3c, !PT ;  /* 0x000000201d1d7812 */ /* 0x000fca00078e3cff */
[----:B------:R1:W-:Y:S04]  /*edb0*/  LDGSTS.E [R29+0x48200], [R198.64], P3 ;  /* 0x48200000c61d7fae */ /* 0x0003e80009921848 */
[----:B------:R1:W-:Y:S04]  /*edc0*/  LDGSTS.E [R29+0x48a00], [R178.64], P3 ;  /* 0x48a00000b21d7fae */ /* 0x0003e80009921848 */
[----:B------:R2:W-:Y:S04]  /*edd0*/  LDGSTS.E [R29+0x49200], [R26.64], P3 ;  /* 0x492000001a1d7fae */ /* 0x0005e80009921848 */
[----:B-1----:R-:W4:Y:S04]  /*ede0*/  LDL.LU.64 R198, [R1+0x1448] ;  /* 0x0014480001c67983 */ /* 0x002f280000300a00 */
[----:B------:R-:W4:Y:S04]  /*edf0*/  LDL.LU.64 R178, [R1+0x1440] ;  /* 0x0014400001b27983 */ /* 0x000f280000300a00 */
[----:B--2---:R1:W-:Y:S04]  /*ee00*/  LDGSTS.E [R29+0x49a00], [R196.64], P3 ;  /* 0x49a00000c41d7fae */ /* 0x0043e80009921848 */
[----:B------:R3:W-:Y:S04]  /*ee10*/  LDGSTS.E [R29+0x4a200], [R20.64], P3 ;  /* 0x4a200000141d7fae */ /* 0x0007e80009921848 */
[----:B---3--:R3:W-:Y:S04]  /*ee20*/  LDGSTS.E [R29+0x4aa00], [R176.64], P3 ;  /* 0x4aa00000b01d7fae */ /* 0x0087e80009921848 */
[----:B-1----:R-:W2:Y:S04]  /*ee30*/  LDL.LU.64 R196, [R1+0x1438] ;  /* 0x0014380001c47983 */ /* 0x002ea80000300a00 */
[----:B----4-:R1:W-:Y:S04]  /*ee40*/  LDGSTS.E [R29+0x4b200], [R194.64], P3 ;  /* 0x4b200000c21d7fae */ /* 0x0103e80009921848 */
[----:B---3--:R-:W3:Y:S04]  /*ee50*/  LDL.LU.64 R176, [R1+0x1430] ;  /* 0x0014300001b07983 */ /* 0x008ee80000300a00 */
[----:B------:R4:W-:Y:S04]  /*ee60*/  LDGSTS.E [R29+0x4ba00], [R142.64], P3 ;  /* 0x4ba000008e1d7fae */ /* 0x0009e80009921848 */
[----:B-1----:R-:W2:Y:S04]  /*ee70*/  LDL.LU.64 R194, [R1+0x1428] ;  /* 0x0014280001c27983 */ /* 0x002ea80000300a00 */
[----:B------:R-:W1:Y:S04]  /*ee80*/  S2R R21, SR_TID.X ;  /* 0x0000000000157919 */ /* 0x000e680000002100 */
[----:B----4-:R-:W4:Y:S04]  /*ee90*/  LDL.LU.64 R142, [R1+0x1420] ;  /* 0x00142000018e7983 */ /* 0x010f280000300a00 */
[----:B------:R-:W1:Y:S04]  /*eea0*/  S2R R20, SR_TID.X ;  /* 0x0000000000147919 */ /* 0x000e680000002100 */
[----:B------:R1:W-:Y:S04]  /*eeb0*/  LDGSTS.E [R29+0x4c200], [R238.64], P3 ;  /* 0x4c200000ee1d7fae */ /* 0x0003e80009921848 */
[----:B------:R1:W-:Y:S04]  /*eec0*/  LDGSTS.E [R29+0x4ca00], [R236.64], P3 ;  /* 0x4ca00000ec1d7fae */ /* 0x0003e80009921848 */
[----:B------:R1:W-:Y:S02]  /*eed0*/  LDGSTS.E [R29+0x4d200], [R234.64], P3 ;  /* 0x4d200000ea1d7fae */ /* 0x0003e40009921848 */
[----:B-1----:R-:W-:-:S02]  /*eee0*/  LOP3.LUT R21, R21, 0x3f, RZ, 0xc0, !PT ;  /* 0x0000003f15157812 */ /* 0x002fc400078ec0ff */
[----:B------:R1:W-:Y:S03]  /*eef0*/  LDGSTS.E [R29+0x4da00], [R232.64], P3 ;  /* 0x4da00000e81d7fae */ /* 0x0003e60009921848 */
[----:B------:R-:W-:Y:S01]  /*ef00*/  IMAD.SHL.U32 R21, R21, 0x4, RZ ;  /* 0x0000000415157824 */ /* 0x000fe200078e00ff */
[----:B------:R1:W-:Y:S01]  /*ef10*/  LDGSTS.E [R29+0x4e200], [R230.64], P3 ;  /* 0x4e200000e61d7fae */ /* 0x0003e20009921848 */
[----:B------:R-:W-:-:S03]  /*ef20*/  SHF.R.S32.HI R0, RZ, 0x6, R20 ;  /* 0x00000006ff007819 */ /* 0x000fc60000011414 */
[----:B------:R1:W-:Y:S01]  /*ef30*/  LDGSTS.E [R29+0x4ea00], [R228.64], P3 ;  /* 0x4ea00000e41d7fae */ /* 0x0003e20009921848 */
[----:B------:R-:W-:-:S03]  /*ef40*/  SGXT R0, R0, 0x1 ;  /* 0x000000010000781a */ /* 0x000fc60000000200 */
[----:B------:R1:W-:Y:S01]  /*ef50*/  LDGSTS.E [R29+0x4f200], [R138.64], P3 ;  /* 0x4f2000008a1d7fae */ /* 0x0003e20009921848 */
[----:B------:R-:W-:-:S03]  /*ef60*/  LOP3.LUT R20, R21, 0x110, R0, 0x78, !PT ;  /* 0x0000011015147812 */ /* 0x000fc600078e7800 */
[----:B------:R1:W5:Y:S01]  /*ef70*/  LDL.LU.64 R238, [R1+0x1418] ;  /* 0x0014180001ee7983 */ /* 0x0003620000300a00 */
[----:B------:R-:W-:-:S03]  /*ef80*/  LOP3.LUT R20, R20, 0x40, RZ, 0x3c, !PT ;  /* 0x0000004014147812 */ /* 0x000fc600078e3cff */
[----:B------:R1:W-:Y:S04]  /*ef90*/  LDGSTS.E [R29+0x4fa00], [R140.64], P3 ;  /* 0x4fa000008c1d7fae */ /* 0x0003e80009921848 */
[----:B------:R1:W5:Y:S04]  /*efa0*/  LDL.LU.64 R236, [R1+0x1410] ;  /* 0x0014100001ec7983 */ /* 0x0003680000300a00 */
[----:B------:R2:W5:Y:S04]  /*efb0*/  LDL.LU.64 R234, [R1+0x1408] ;  /* 0x0014080001ea7983 */ /* 0x0005680000300a00 */
[----:B-1----:R1:W5:Y:S04]  /*efc0*/  LDL.LU.64 R232, [R1+0x1400] ;  /* 0x0014000001e87983 */ /* 0x0023680000300a00 */
[----:B------:R1:W5:Y:S01]  /*efd0*/  LDL.LU.64 R230, [R1+0x13f8] ;  /* 0x0013f80001e67983 */ /* 0x0003620000300a00 */
[----:B------:R-:W-:-:S03]  /*efe0*/  LOP3.LUT R21, R21, 0x110, R0, 0x78, !PT ;  /* 0x0000011015157812 */ /* 0x000fc600078e7800 */
[----:B------:R1:W5:Y:S04]  /*eff0*/  LDL.LU.64 R228, [R1+0x13f0] ;  /* 0x0013f00001e47983 */ /* 0x0003680000300a00 */
[----:B------:R1:W5:Y:S04]  /*f000*/  LDL.LU.64 R138, [R1+0x13e8] ;  /* 0x0013e800018a7983 */ /* 0x0003680000300a00 */
[----:B------:R1:W5:Y:S01]  /*f010*/  LDL.LU.64 R140, [R1+0x13e0] ;  /* 0x0013e000018c7983 */ /* 0x0003620000300a00 */
[----:B------:R-:W-:Y:S01]  /*f020*/  LOP3.LUT R21, R21, 0x60, RZ, 0x3c, !PT ;  /* 0x0000006015157812 */ /* 0x000fe200078e3cff */
[----:B------:R-:W-:Y:S01]  /*f030*/  IMAD.MOV.U32 R252, RZ, RZ, c[0x0][0x188] ;  /* 0x00006200fffc7624 */ /* 0x000fe200078e00ff */
[----:B------:R-:W-:Y:S01]  /*f040*/  CS2R R12, SRZ ;  /* 0x00000000000c7805 */ /* 0x000fe2000001ff00 */
        /* <DEDUP_REMOVED lines=73> */
[----:B------:R-:W-:Y:S01]  /*f4e0*/  IMAD.SHL.U32 R252, R252, 0x40, RZ ;  /* 0x00000040fcfc7824 */ /* 0x000fe200078e00ff */
[----:B------:R-:W-:Y:S01]  /*f4f0*/  CS2R R26, SRZ ;  /* 0x00000000001a7805 */ /* 0x000fe2000001ff00 */
[----:B------:R-:W-:Y:S01]  /*f500*/  CS2R R28, SRZ ;  /* 0x00000000001c7805 */ /* 0x000fe2000001ff00 */
[----:B----4-:R4:W-:Y:S04]  /*f510*/  LDGSTS.E [R20+0x48400], [R142.64], P3 ;  /* 0x484000008e147fae */ /* 0x0109e80009921848 */
[----:B---3--:R3:W-:Y:S04]  /*f520*/  LDGSTS.E [R20+0x48c00], [R176.64], P3 ;  /* 0x48c00000b0147fae */ /* 0x0087e80009921848 */
[----:B------:R1:W-:Y:S04]  /*f530*/  LDGSTS.E [R20+0x49400], [R178.64], P3 ;  /* 0x49400000b2147fae */ /* 0x0003e80009921848 */
[----:B------:R1:W-:Y:S04]  /*f540*/  LDGSTS.E [R20+0x49c00], [R180.64], P3 ;  /* 0x49c00000b4147fae */ /* 0x0003e80009921848 */
[----:B------:R1:W-:Y:S04]  /*f550*/  LDGSTS.E [R20+0x4a400], [R182.64], P3 ;  /* 0x4a400000b6147fae */ /* 0x0003e80009921848 */
[----:B------:R1:W-:Y:S04]  /*f560*/  LDGSTS.E [R20+0x4ac00], [R184.64], P3 ;  /* 0x4ac00000b8147fae */ /* 0x0003e80009921848 */
[----:B------:R1:W-:Y:S04]  /*f570*/  LDGSTS.E [R20+0x4b400], [R186.64], P3 ;  /* 0x4b400000ba147fae */ /* 0x0003e80009921848 */
[----:B----4-:R4:W5:Y:S04]  /*f580*/  LDL.LU.64 R142, [R1+0x13d8] ;  /* 0x0013d800018e7983 */ /* 0x0109680000300a00 */
[----:B------:R1:W-:Y:S04]  /*f590*/  LDGSTS.E [R20+0x4bc00], [R188.64], P3 ;  /* 0x4bc00000bc147fae */ /* 0x0003e80009921848 */
[----:B---3--:R4:W5:Y:S04]  /*f5a0*/  LDL.LU.64 R176, [R1+0x13d0] ;  /* 0x0013d00001b07983 */ /* 0x0089680000300a00 */
[----:B------:R3:W-:Y:S04]  /*f5b0*/  LDGSTS.E [R20+0x4c400], [R190.64], P3 ;  /* 0x4c400000be147fae */ /* 0x0007e80009921848 */
[----:B-1----:R4:W5:Y:S04]  /*f5c0*/  LDL.LU.64 R178, [R1+0x13c8] ;  /* 0x0013c80001b27983 */ /* 0x0029680000300a00 */
[----:B------:R1:W-:Y:S04]  /*f5d0*/  LDGSTS.E [R20+0x4cc00], [R192.64], P3 ;  /* 0x4cc00000c0147fae */ /* 0x0003e80009921848 */
[----:B------:R4:W5:Y:S04]  /*f5e0*/  LDL.LU.64 R180, [R1+0x13c0] ;  /* 0x0013c00001b47983 */ /* 0x0009680000300a00 */
        /* <DEDUP_REMOVED lines=9> */
[----:B---3--:R4:W5:Y:S04]  /*f680*/  LDL.LU.64 R190, [R1+0x1398] ;  /* 0x0013980001be7983 */ /* 0x0089680000300a00 */
[----:B------:R3:W-:Y:S04]  /*f690*/  LDGSTS.E [R20+0x4fc00], [R56.64], P3 ;  /* 0x4fc0000038147fae */ /* 0x0007e80009921848 */
[----:B-1----:R4:W5:Y:S04]  /*f6a0*/  LDL.LU.64 R192, [R1+0x1390] ;  /* 0x0013900001c07983 */ /* 0x0029680000300a00 */
[----:B--2---:R1:W-:Y:S04]  /*f6b0*/  LDGSTS.E [R21+0x48600], [R194.64], P3 ;  /* 0x48600000c2157fae */ /* 0x0043e80009921848 */
[----:B------:R2:W-:Y:S04]  /*f6c0*/  LDGSTS.E [R21+0x48e00], [R196.64], P3 ;  /* 0x48e00000c4157fae */ /* 0x0005e80009921848 */
[----:B------:R3:W-:Y:S04]  /*f6d0*/  LDGSTS.E [R21+0x49600], [R198.64], P3 ;  /* 0x49600000c6157fae */ /* 0x0007e80009921848 */
[----:B-1----:R4:W5:Y:S04]  /*f6e0*/  LDL.LU.64 R194, [R1+0x1388] ;  /* 0x0013880001c27983 */ /* 0x0029680000300a00 */
[----:B--2---:R4:W5:Y:S04]  /*f6f0*/  LDL.LU.64 R196, [R1+0x1380] ;  /* 0x0013800001c47983 */ /* 0x0049680000300a00 */
[----:B---3--:R4:W5:Y:S04]  /*f700*/  LDL.LU.64 R198, [R1+0x1378] ;  /* 0x0013780001c67983 */ /* 0x0089680000300a00 */
[----:B------:R4:W-:Y:S04]  /*f710*/  STL [R1+0x394], RZ ;  /* 0x000394ff01007387 */ /* 0x0009e80000100800 */
        /* <DEDUP_REMOVED lines=34> */
[----:B------:R4:W-:Y:S01]  /*f940*/  LDGSTS.E [R21+0x4fe00], [R16.64], P3 ;  /* 0x4fe0000010157fae */ /* 0x0009e20009921848 */
[----:B------:R-:W-:-:S03]  /*f950*/  CS2R R22, SRZ ;  /* 0x0000000000167805 */ /* 0x000fc6000001ff00 */
[----:B------:R-:W0:Y:S01]  /*f960*/  LDGDEPBAR ;  /* 0x00000000000079af */ /* 0x000e220000000000 */
[----:B-1----:R-:W-:Y:S01]  /*f970*/  CS2R R24, SRZ ;  /* 0x0000000000187805 */ /* 0x002fe2000001ff00 */
[----:B---3--:R-:W-:Y:S01]  /*f980*/  CS2R R30, SRZ ;  /* 0x00000000001e7805 */ /* 0x008fe2000001ff00 */
[----:B------:R-:W-:Y:S01]  /*f990*/  CS2R R32, SRZ ;  /* 0x0000000000207805 */ /* 0x000fe2000001ff00 */
[----:B--2---:R-:W-:Y:S01]  /*f9a0*/  CS2R R18, SRZ ;  /* 0x0000000000127805 */ /* 0x004fe2000001ff00 */
[----:B------:R-:W-:Y:S01]  /*f9b0*/  CS2R R34, SRZ ;  /* 0x0000000000227805 */ /* 0x000fe2000001ff00 */
[----:B------:R-:W-:Y:S01]  /*f9c0*/  CS2R R36, SRZ ;  /* 0x0000000000247805 */ /* 0x000fe2000001ff00 */
[----:B------:R-:W-:Y:S01]  /*f9d0*/  CS2R R38, SRZ ;  /* 0x0000000000267805 */ /* 0x000fe2000001ff00 */
[----:B----4-:R-:W-:Y:S01]  /*f9e0*/  CS2R R16, SRZ ;  /* 0x0000000000107805 */ /* 0x010fe2000001ff00 */
        /* <DEDUP_REMOVED lines=11> */
[----:B------:R-:W-:Y:S05]  /*faa0*/  @!P4 BRA `(.L_x_0) ;  /* 0x0002c3c00000c947 */ /* 0x000fea0003800000 */
[----:B------:R-:W2:Y:S04]  /*fab0*/  LDL.LU.64 R42, [R1+0xa30] ;  /* 0x000a3000012a7983 */ /* 0x000ea80000300a00 */
[----:B------:R-:W3:Y:S04]  /*fac0*/  LDL.LU.64 R52, [R1+0xa38] ;  /* 0x000a380001347983 */ /* 0x000ee80000300a00 */
[----:B------:R-:W4:Y:S04]  /*fad0*/  LDL.LU.64 R54, [R1+0xa40] ;  /* 0x000a400001367983 */ /* 0x000f280000300a00 */
[----:B------:R-:W4:Y:S04]  /*fae0*/  LDL.LU.64 R56, [R1+0xa48] ;  /* 0x000a480001387983 */ /* 0x000f280000300a00 */
[----:B------:R-:W4:Y:S04]  /*faf0*/  LDL.LU.64 R58, [R1+0xb8] ;  /* 0x0000b800013a7983 */ /* 0x000f280000300a00 */
[----:B------:R-:W4:Y:S04]  /*fb00*/  LDL.LU.64 R60, [R1+0xc0] ;  /* 0x0000c000013c7983 */ /* 0x000f280000300a00 */
[----:B------:R-:W4:Y:S04]  /*fb10*/  LDL.LU.64 R62, [R1+0x118] ;  /* 0x00011800013e7983 */ /* 0x000f280000300a00 */
[----:B------:R-:W4:Y:S04]  /*fb20*/  LDL.LU.64 R64, [R1+0x130] ;  /* 0x0001300001407983 */ /* 0x000f280000300a00 */
[----:B------:R-:W4:Y:S01]  /*fb30*/  LDL.LU.64 R66, [R1+0x40] ;  /* 0x0000400001427983 */ /* 0x000f220000300a00 */
[----:B--2---:R-:W-:-:S03]  /*fb40*/  MOV R0, R43 ;  /* 0x0000002b00007202 */ /* 0x004fc60000000f00 */
[----:B------:R-:W-:Y:S04]  /*fb50*/  STL [R1+0x1310], R42 ;  /* 0x0013102a01007387 */ /* 0x000fe80000100800 */
[----:B---3--:R-:W-:Y:S04]  /*fb60*/  STL [R1+0x1318], R52 ;  /* 0x0013183401007387 */ /* 0x008fe80000100800 */
[----:B------:R1:W-:Y:S04]  /*fb70*/  STL [R1+0x130c], R0 ;  /* 0x00130c0001007387 */ /* 0x0003e80000100800 */
[----:B----4-:R-:W-:Y:S01]  /*fb80*/  STL [R1+0x1320], R54 ;  /* 0x0013203601007387 */ /* 0x010fe20000100800 */
[----:B-1----:R-:W-:-:S05]  /*fb90*/  IMAD.MOV.U32 R0, RZ, RZ, R53 ;  /* 0x000000ffff007224 */ /* 0x002fca00078e0035 */
[----:B------:R1:W-:Y:S04]  /*fba0*/  STL [R1+0x1314], R0 ;  /* 0x0013140001007387 */ /* 0x0003e80000100800 */
[----:B------:R-:W-:Y:S01]  /*fbb0*/  STL [R1+0x1328], R56 ;  /* 0x0013283801007387 */ /* 0x000fe20000100800 */
[----:B-1----:R-:W-:-:S05]  /*fbc0*/  IMAD.MOV.U32 R0, RZ, RZ, R55 ;  /* 0x000000ffff007224 */ /* 0x002fca00078e0037 */
[----:B------:R1:W-:Y:S04]  /*fbd0*/  STL [R1+0x131c], R0 ;  /* 0x00131c0001007387 */ /* 0x0003e80000100800 */
[----:B------:R-:W-:Y:S01]  /*fbe0*/  STL [R1+0x1330], R58 ;  /* 0x0013303a01007387 */ /* 0x000fe20000100800 */
[----:B-1----:R-:W-:-:S05]  /*fbf0*/  IMAD.MOV.U32 R0, RZ, RZ, R57 ;  /* 0x000000ffff007224 */ /* 0x002fca00078e0039 */
[----:B------:R1:W-:Y:S04]  /*fc00*/  STL [R1+0x1324], R0 ;  /* 0x0013240001007387 */ /* 0x0003e80000100800 */
[----:B------:R-:W-:Y:S01]  /*fc10*/  STL [R1+0x1338], R60 ;  /* 0x0013383c01007387 */ /* 0x000fe20000100800 */
[----:B-1----:R-:W-:-:S05]  /*fc20*/  MOV R0, R59 ;  /* 0x0000003b00007202 */ /* 0x002fca0000000f00 */
[----:B------:R1:W-:Y:S04]  /*fc30*/  STL [R1+0x132c], R0 ;  /* 0x00132c0001007387 */ /* 0x0003e80000100800 */
[----:B------:R-:W-:Y:S01]  /*fc40*/  STL [R1+0x1340], R62 ;  /* 0x0013403e01007387 */ /* 0x000fe20000100800 */
[----:B-1----:R-:W-:-:S05]  /*fc50*/  IMAD.MOV.U32 R0, RZ, RZ, R61 ;  /* 0x000000ffff007224 */ /* 0x002fca00078e003d */
[----:B------:R1:W-:Y:S04]  /*fc60*/  STL [R1+0x1334], R0 ;  /* 0x0013340001007387 */ /* 0x0003e80000100800 */
[----:B------:R-:W2:Y:S04]  /*fc70*/  LDL.LU.64 R36, [R1+0x3d0] ;  /* 0x0003d00001247983 */ /* 0x000ea80000300a00 */
[----:B------:R-:W3:Y:S01]  /*fc80*/  LDL.LU.64 R38, [R1+0x538] ;  /* 0x0005380001267983 */ /* 0x000ee20000300a00 */
[----:B-1----:R-:W-:-:S05]  /*fc90*/  IMAD.MOV.U32 R0, RZ, RZ, R63 ;  /* 0x000000ffff007224 */ /* 0x002fca00078e003f */
[----:B------:R1:W-:Y:S04]  /*fca0*/  STL [R1+0x133c], R0 ;  /* 0x00133c0001007387 */ /* 0x0003e80000100800 */
[----:B------:R-:W-:Y:S04]  /*fcb0*/  STL [R1+0x1348], R64 ;  /* 0x0013484001007387 */ /* 0x000fe80000100800 */
[----:B------:R-:W4:Y:S01]  /*fcc0*/  LDL.LU.64 R40, [R1+0x540] ;  /* 0x0005400001287983 */ /* 0x000f220000300a00 */
[----:B-1----:R-:W-:-:S03]  /*fcd0*/  IMAD.MOV.U32 R0, RZ, RZ, R65 ;  /* 0x000000ffff007224 */ /* 0x002fc600078e0041 */
[----:B------:R-:W4:Y:S04]  /*fce0*/  LDL.LU.64 R42, [R1+0x3b8] ;  /* 0x0003b800012a7983 */ /* 0x000f280000300a00 */
[----:B------:R1:W-:Y:S04]  /*fcf0*/  STL [R1+0x1344], R0 ;  /* 0x0013440001007387 */ /* 0x0003e80000100800 */
[----:B------:R1:W-:Y:S04]  /*fd00*/  STL [R1+0x134c], R66 ;  /* 0x00134c4201007387 */ /* 0x0003e80000100800 */
[----:B------:R-:W4:Y:S01]  /*fd10*/  LDL.LU.64 R52, [R1+0x180] ;  /* 0x0001800001347983 */ /* 0x000f220000300a00 */
[----:B-1----:R-:W-:-:S03]  /*fd20*/  MOV R0, R67 ;  /* 0x0000004300007202 */ /* 0x002fc60000000f00 */
[----:B------:R-:W4:Y:S04]  /*fd30*/  LDL.LU.64 R54, [R1+0x188] ;  /* 0x0001880001367983 */ /* 0x000f280000300a00 */
[----:B------:R2:W-:Y:S04]  /*fd40*/  STL [R1+0x1304], R0 ;  /* 0x0013040001007387 */ /* 0x0005e80000100800 */
[----:B-----5:R-:W-:Y:S04]  /*fd50*/  STL [R1+0x1308], R198 ;  /* 0x001308c601007387 */ /* 0x020fe80000100800 */
[----:B------:R-:W4:Y:S04]  /*fd60*/  LDL.LU.64 R56, [R1+0x1e0] ;  /* 0x0001e00001387983 */ /* 0x000f280000300a00 */
[----:B------:R-:W-:Y:S04]  /*fd70*/  STL [R1+0x12fc], R199 ;  /* 0x0012fcc701007387 */ /* 0x000fe80000100800 */
[----:B------:R-:W-:Y:S04]  /*fd80*/  STL [R1+0x1300], R196 ;  /* 0x001300c401007387 */ /* 0x000fe80000100800 */
[----:B------:R-:W-:Y:S04]  /*fd90*/  STL [R1+0x12f4], R197 ;  /* 0x0012f4c501007387 */ /* 0x000fe80000100800 */
        /* <DEDUP_REMOVED lines=11> */
[----:B------:R-:W4:Y:S04]  /*fe50*/  LDL.LU.64 R64, [R1+0x58] ;  /* 0x0000580001407983 */ /* 0x000f280000300a00 */
[----:B------:R-:W-:Y:S04]  /*fe60*/  STL [R1+0x12d8], R186 ;  /* 0x0012d8ba01007387 */ /* 0x000fe80000100800 */
[----:B------:R-:W-:Y:S04]  /*fe70*/  STL [R1+0x126c], R187 ;  /* 0x00126cbb01007387 */ /* 0x000fe80000100800 */
[----:B------:R-:W4:Y:S01]  /*fe80*/  LDL.LU.64 R66, [R1+0xa0] ;  /* 0x0000a00001427983 */ /* 0x000f220000300a00 */
[----:B--2---:R-:W-:-:S03]  /*fe90*/  IMAD.MOV.U32 R0, RZ, RZ, R37 ;  /* 0x000000ffff007224 */ /* 0x004fc600078e0025 */
[----:B------:R-:W-:Y:S04]  /*fea0*/  STL [R1+0x1274], R36 ;  /* 0x0012742401007387 */ /* 0x000fe80000100800 */
[----:B---3--:R-:W-:Y:S04]  /*feb0*/  STL [R1+0x127c], R38 ;  /* 0x00127c2601007387 */ /* 0x008fe80000100800 */
[----:B------:R1:W-:Y:S02]  /*fec0*/  STL [R1+0x1270], R0 ;  /* 0x0012700001007387 */ /* 0x0003e40000100800 */
[----:B-1----:R-:W-:-:S02]  /*fed0*/  IMAD.MOV.U32 R0, RZ, RZ, R39 ;  /* 0x000000ffff007224 */ /* 0x002fc400078e0027 */
[----:B----4-:R-:W-:Y:S04]  /*fee0*/  STL [R1+0x1284], R40 ;  /* 0x0012842801007387 */ /* 0x010fe80000100800 */
        /* <DEDUP_REMOVED lines=19> */
[----:B-1----:R-:W-:-:S03]  /*10020*/  MOV R0, R59 ;  /* 0x0000003b00007202 */ /* 0x002fc60000000f00 */
[----:B------:R-:W4:Y:S04]  /*10030*/  LDL.LU.64 R42, [R1+0x548] ;  /* 0x00054800012a7983 */ /* 0x000f280000300a00 */
[----:B------:R1:W-:Y:S04]  /*10040*/  STL [R1+0x12a8], R0 ;  /* 0x0012a80001007387 */ /* 0x0003e80000100800 */
[----:B------:R-:W-:Y:S04]  /*10050*/  STL [R1+0x12b4], R60 ;  /* 0x0012b43c01007387 */ /* 0x000fe80000100800 */
[----:B------:R-:W4:Y:S01]  /*10060*/  LDL.LU.64 R52, [R1+0x1f0] ;  /* 0x0001f00001347983 */ /* 0x000f220000300a00 */
[----:B-1----:R-:W-:-:S03]  /*10070*/  IMAD.MOV.U32 R0, RZ, RZ, R61 ;  /* 0x000000ffff007224 */ /* 0x002fc600078e003d */
[----:B------:R-:W4:Y:S04]  /*10080*/  LDL.LU.64 R54, [R1+0x238] ;  /* 0x0002380001367983 */ /* 0x000f280000300a00 */
[----:B------:R1:W-:Y:S04]  /*10090*/  STL [R1+0x12b0], R0 ;  /* 0x0012b00001007387 */ /* 0x0003e80000100800 */
[----:B------:R-:W-:Y:S04]  /*100a0*/  STL [R1+0x12bc], R62 ;  /* 0x0012bc3e01007387 */ /* 0x000fe80000100800 */
[----:B------:R-:W4:Y:S01]  /*100b0*/  LDL.LU.64 R56, [R1+0x298] ;  /* 0x0002980001387983 */ /* 0x000f220000300a00 */
[----:B-1----:R-:W-:-:S03]  /*100c0*/  IMAD.MOV.U32 R0, RZ, RZ, R63 ;  /* 0x000000ffff007224 */ /* 0x002fc600078e003f */
[----:B------:R-:W-:Y:S04]  /*100d0*/  STL [R1+0x12c4], R64 ;  /* 0x0012c44001007387 */ /* 0x000fe80000100800 */
[----:B------:R1:W-:Y:S04]  /*100e0*/  STL [R1+0x12b8], R0 ;  /* 0x0012b80001007387 */ /* 0x0003e80000100800 */
[----:B------:R-:W4:Y:S01]  /*100f0*/  LDL.LU.64 R58, [R1+0x2a0] ;  /* 0x0002a000013a7983 */ /* 0x000f220000300a00 */
[----:B-1----:R-:W-:-:S05]  /*10100*/  IMAD.MOV.U32 R0, RZ, RZ, R65 ;  /* 0x000000ffff007224 */ /* 0x002fca00078e0041 */
[----:B------:R1:W-:Y:S04]  /*10110*/  STL [R1+0x12c0], R0 ;  /* 0x0012c00001007387 */ /* 0x0003e80000100800 */
[----:B------:R1:W-:Y:S02]  /*10120*/  STL [R1+0x12cc], R66 ;  /* 0x0012cc4201007387 */ /* 0x0003e40000100800 */
[----:B-1----:R-:W-:Y:S02]  /*10130*/  MOV R0, R67 ;  /* 0x0000004300007202 */ /* 0x002fe40000000f00 */
[----:B------:R-:W-:Y:S04]  /*10140*/  STL [R1+0x12d0], R184 ;  /* 0x0012d0b801007387 */ /* 0x000fe80000100800 */
[----:B------:R2:W-:Y:S04]  /*10150*/  STL [R1+0x12c8], R0 ;  /* 0x0012c80001007387 */ /* 0x0005e80000100800 */
        /* <DEDUP_REMOVED lines=65> */
[----:B------:R-:W4:Y:S04]  /*10570*/  LDL.LU.64 R66, [R1+0x1b8] ;  /* 0x0001b80001427983 */ /* 0x000f280000300a00 */
[----:B------:R-:W-:Y:S01]  /*10580*/  STL [R1+0x950], R139 ;  /* 0x0009508b01007387 */ /* 0x000fe20000100800 */
        /* <DEDUP_REMOVED lines=24> */
[----:B------:R-:W4:Y:S04]  /*10710*/  LDL.LU.64 R40, [R1+0x640] ;  /* 0x0006400001287983 */ /* 0x000f280000300a00 */
[----:B------:R-:W4:Y:S01]  /*10720*/  LDL.LU.64 R52, [R1+0x688] ;  /* 0x0006880001347983 */ /* 0x000f220000300a00 */
[----:B-1----:R-:W-:-:S05]  /*10730*/  MOV R0, R59 ;  /* 0x0000003b00007202 */ /* 0x002fca0000000f00 */
[----:B------:R1:W-:Y:S04]  /*10740*/  STL [R1+0x98c], R0 ;  /* 0x00098c0001007387 */ /* 0x0003e80000100800 */
[----:B------:R-:W-:Y:S04]  /*10750*/  STL [R1+0x998], R60 ;  /* 0x0009983c01007387 */ /* 0x000fe80000100800 */
[----:B------:R-:W4:Y:S01]  /*10760*/  LDL.LU.64 R42, [R1+0x338] ;  /* 0x00033800012a7983 */ /* 0x000f220000300a00 */
[----:B-1----:R-:W-:-:S05]  /*10770*/  IMAD.MOV.U32 R0, RZ, RZ, R61 ;  /* 0x000000ffff007224 */ /* 0x002fca00078e003d */
        /* <DEDUP_REMOVED lines=9> */
[----:B------:R1:W-:Y:S04]  /*10810*/  STL [R1+0x9b0], R66 ;  /* 0x0009b04201007387 */ /* 0x0003e80000100800 */
[----:B------:R-:W4:Y:S01]  /*10820*/  LDL.LU.64 R58, [R1+0x3b0] ;  /* 0x0003b000013a7983 */ /* 0x000f220000300a00 */
[----:B-1----:R-:W-:-:S05]  /*10830*/  MOV R0, R67 ;  /* 0x0000004300007202 */ /* 0x002fca0000000f00 */
[----:B------:R2:W-:Y:S04]  /*10840*/  STL [R1+0x9ac], R0 ;  /* 0x0009ac0001007387 */ /* 0x0005e80000100800 */
        /* <DEDUP_REMOVED lines=21> */
[----:B------:R1:W-:Y:S02]  /*109a0*/  STL [R1+0x9e4], R0 ;  /* 0x0009e40001007387 */ /* 0x0003e40000100800 */
[----:B-1----:R-:W-:Y:S02]  /*109b0*/  MOV R0, R53 ;  /* 0x0000003500007202 */ /* 0x002fe40000000f00 */
[----:B------:R-:W2:Y:S04]  /*109c0*/  LDL.LU.64 R52, [R1+0xc8] ;  /* 0x0000c80001347983 */ /* 0x000ea80000300a00 */
[----:B------:R1:W-:Y:S04]  /*109d0*/  STL [R1+0x9ec], R0 ;  /* 0x0009ec0001007387 */ /* 0x0003e80000100800 */
[----:B------:R-:W-:Y:S04]  /*109e0*/  STL [R1+0x9f8], R42 ;  /* 0x0009f82a01007387 */ /* 0x000fe80000100800 */
[----:B------:R-:W3:Y:S01]  /*109f0*/  LDL.LU.64 R38, [R1+0xd8] ;  /* 0x0000d80001267983 */ /* 0x000ee20000300a00 */
[----:B-1----:R-:W-:-:S05]  /*10a00*/  IMAD.MOV.U32 R0, RZ, RZ, R43 ;  /* 0x000000ffff007224 */ /* 0x002fca00078e002b */
[----:B------:R1:W-:Y:S04]  /*10a10*/  STL [R1+0x9f4], R0 ;  /* 0x0009f40001007387 */ /* 0x0003e80000100800 */
[----:B------:R4:W-:Y:S01]  /*10a20*/  STL [R1+0xa00], R54 ;  /* 0x000a003601007387 */ /* 0x0009e20000100800 */
[----:B-1----:R-:W-:-:S03]  /*10a30*/  IMAD.MOV.U32 R0, RZ, RZ, R55 ;  /* 0x000000ffff007224 */ /* 0x002fc600078e0037 */
[----:B----4-:R-:W4:Y:S04]  /*10a40*/  LDL.LU.64 R54, [R1+0x8e0] ;  /* 0x0008e00001367983 */ /* 0x010f280000300a00 */
[----:B------:R1:W-:Y:S04]  /*10a50*/  STL [R1+0x9fc], R0 ;  /* 0x0009fc0001007387 */ /* 0x0003e80000100800 */
[----:B------:R1:W-:Y:S02]  /*10a60*/  STL [R1+0xa08], R56 ;  /* 0x000a083801007387 */ /* 0x0003e40000100800 */
[----:B-1----:R-:W-:-:S02]  /*10a70*/  IMAD.MOV.U32 R0, RZ, RZ, R57 ;  /* 0x000000ffff007224 */ /* 0x002fc400078e0039 */
[----:B------:R-:W4:Y:S04]  /*10a80*/  LDL.LU.64 R56, [R1+0x8f8] ;  /* 0x0008f80001387983 */ /* 0x000f280000300a00 */
[----:B------:R1:W-:Y:S04]  /*10a90*/  STL [R1+0xa04], R0 ;  /* 0x000a040001007387 */ /* 0x0003e80000100800 */
[----:B------:R1:W-:Y:S04]  /*10aa0*/  STL [R1+0xa10], R58 ;  /* 0x000a103a01007387 */ /* 0x0003e80000100800 */
[----:B------:R-:W4:Y:S01]  /*10ab0*/  LDL.LU.64 R40, [R1+0x910] ;  /* 0x0009100001287983 */ /* 0x000f220000300a00 */
[----:B-1----:R-:W-:-:S05]  /*10ac0*/  MOV R0, R59 ;  /* 0x0000003b00007202 */ /* 0x002fca0000000f00 */
[----:B------:R1:W-:Y:S04]  /*10ad0*/  STL [R1+0xa0c], R0 ;  /* 0x000a0c0001007387 */ /* 0x0003e80000100800 */
[----:B------:R1:W-:Y:S04]  /*10ae0*/  STL [R1+0xa18], R60 ;  /* 0x000a183c01007387 */ /* 0x0003e80000100800 */
[----:B------:R-:W4:Y:S01]  /*10af0*/  LDL.LU.64 R58, [R1+0xa70] ;  /* 0x000a7000013a7983 */ /* 0x000f220000300a00 */
[----:B-1----:R-:W-:-:S05]  /*10b00*/  IMAD.MOV.U32 R0, RZ, RZ, R61 ;  /* 0x000000ffff007224 */ /* 0x002fca00078e003d */
        /* <DEDUP_REMOVED lines=19> */
[----:B--2---:R2:W-:Y:S01]  /*10c40*/  STL [R1+0xa48], R52 ;  /* 0x000a483401007387 */ /* 0x0045e20000100800 */
[----:B-1----:R-:W-:-:S03]  /*10c50*/  IMAD.MOV.U32 R0, RZ, RZ, R53 ;  /* 0x000000ffff007224 */ /* 0x002fc600078e0035 */
[----:B--2---:R-:W2:Y:S04]  /*10c60*/  LDL.LU.64 R52, [R1+0x2c0] ;  /* 0x0002c00001347983 */ /* 0x004ea80000300a00 */
[----:B------:R1:W-:Y:S04]  /*10c70*/  STL [R1+0xa44], R0 ;  /* 0x000a440001007387 */ /* 0x0003e80000100800 */
[----:B---3--:R3:W-:Y:S01]  /*10c80*/  STL [R1+0xa50], R38 ;  /* 0x000a502601007387 */ /* 0x0087e20000100800 */
[----:B-1----:R-:W-:-:S03]  /*10c90*/  IMAD.MOV.U32 R0, RZ, RZ, R39 ;  /* 0x000000ffff007224 */ /* 0x002fc600078e0027 */
[----:B---3--:R-:W3:Y:S04]  /*10ca0*/  LDL.LU.64 R38, [R1+0x2d0] ;  /* 0x0002d00001267983 */ /* 0x008ee80000300a00 */
[----:B------:R1:W-:Y:S04]  /*10cb0*/  STL [R1+0xa4c], R0 ;  /* 0x000a4c0001007387 */ /* 0x0003e80000100800 */
[----:B----4-:R4:W-:Y:S01]  /*10cc0*/  STL [R1+0xa58], R54 ;  /* 0x000a583601007387 */ /* 0x0109e20000100800 */
[----:B-1----:R-:W-:-:S03]  /*10cd0*/  IMAD.MOV.U32 R0, RZ, RZ, R55 ;  /* 0x000000ffff007224 */ /* 0x002fc600078e0037 */
[----:B----4-:R-:W4:Y:S04]  /*10ce0*/  LDL.LU.64 R54, [R1+0x2f8] ;  /* 0x0002f80001367983 */ /* 0x010f280000300a00 */
[----:B------:R1:W-:Y:S04]  /*10cf0*/  STL [R1+0xa54], R0 ;  /* 0x000a540001007387 */ /* 0x0003e80000100800 */
[----:B------:R1:W-:Y:S02]  /*10d00*/  STL [R1+0xa60], R56 ;  /* 0x000a603801007387 */ /* 0x0003e40000100800 */
[----:B-1----:R-:W-:-:S02]  /*10d10*/  MOV R0, R57 ;  /* 0x0000003900007202 */ /* 0x002fc40000000f00 */
[----:B------:R-:W4:Y:S04]  /*10d20*/  LDL.LU.64 R56, [R1+0xe0] ;  /* 0x0000e00001387983 */ /* 0x000f280000300a00 */
[----:B------:R1:W-:Y:S04]  /*10d30*/  STL [R1+0xa5c], R0 ;  /* 0x000a5c0001007387 */ /* 0x0003e80000100800 */
[----:B------:R1:W-:Y:S02]  /*10d40*/  STL [R1+0xa68], R40 ;  /* 0x000a682801007387 */ /* 0x0003e40000100800 */
[----:B-1----:R-:W-:-:S02]  /*10d50*/  IMAD.MOV.U32 R0, RZ, RZ, R41 ;  /* 0x000000ffff007224 */ /* 0x002fc400078e0029 */
        /* <DEDUP_REMOVED lines=26> */
[----:B--2---:R2:W-:Y:S01]  /*10f00*/  STL [R1+0xaa0], R52 ;  /* 0x000aa03401007387 */ /* 0x0045e20000100800 */
[----:B-1----:R-:W-:-:S03]  /*10f10*/  MOV R0, R53 ;  /* 0x0000003500007202 */ /* 0x002fc60000000f00 */
        /* <DEDUP_REMOVED lines=43> */
[----:B-1----:R-:W-:-:S03]  /*111d0*/  IMAD.MOV.U32 R0, RZ, RZ, R53 ;  /* 0x000000ffff007224 */ /* 0x002fc600078e0035 */
[----:B--2---:R-:W2:Y:S04]  /*111e0*/  LDL.LU.64 R52, [R1+0x1f8] ;  /* 0x0001f80001347983 */ /* 0x004ea80000300a00 */
[----:B------:R1:W-:Y:S04]  /*111f0*/  STL [R1+0xaf4], R0 ;  /* 0x000af40001007387 */ /* 0x0003e80000100800 */
[----:B---3--:R3:W-:Y:S01]  /*11200*/  STL [R1+0xb00], R38 ;  /* 0x000b002601007387 */ /* 0x0087e20000100800 */
[----:B-1----:R-:W-:-:S03]  /*11210*/  MOV R0, R39 ;  /* 0x0000002700007202 */ /* 0x002fc60000000f00 */
        /* <DEDUP_REMOVED lines=42> */
[----:B---3--:R-:W-:Y:S04]  /*114c0*/  STL [R1+0xb58], R38 ;  /* 0x000b582601007387 */ /* 0x008fe80000100800 */
[----:B------:R-:W3:Y:S01]  /*114d0*/  LDL.LU.64 R36, [R1+0x588] ;  /* 0x0005880001247983 */ /* 0x000ee20000300a00 */
[----:B-1----:R-:W-:-:S05]  /*114e0*/  IMAD.MOV.U32 R0, RZ, RZ, R39 ;  /* 0x000000ffff007224 */ /* 0x002fca00078e0027 */
[----:B------:R1:W-:Y:S04]  /*114f0*/  STL [R1+0xb54], R0 ;  /* 0x000b540001007387 */ /* 0x0003e80000100800 */
[----:B----4-:R4:W-:Y:S01]  /*11500*/  STL [R1+0xb60], R54 ;  /* 0x000b603601007387 */ /* 0x0109e20000100800 */
[----:B-1----:R-:W-:-:S03]  /*11510*/  MOV R0, R55 ;  /* 0x0000003700007202 */ /* 0x002fc60000000f00 */
        /* <DEDUP_REMOVED lines=8> */
[----:B-1----:R-:W-:-:S03]  /*115a0*/  IMAD.MOV.U32 R0, RZ, RZ, R41 ;  /* 0x000000ffff007224 */ /* 0x002fc600078e0029 */
[----:B------:R-:W-:Y:S04]  /*115b0*/  STL [R1+0xb78], R58 ;  /* 0x000b783a01007387 */ /* 0x000fe80000100800 */
[----:B------:R1:W-:Y:S04]  /*115c0*/  STL [R1+0xb6c], R0 ;  /* 0x000b6c0001007387 */ /* 0x0003e80000100800 */
[----:B------:R-:W4:Y:S01]  /*115d0*/  LDL.LU.64 R40, [R1+0x2d8] ;  /* 0x0002d80001287983 */ /* 0x000f220000300a00 */
[----:B-1----:R-:W-:-:S03]  /*115e0*/  IMAD.MOV.U32 R0, RZ, RZ, R59 ;  /* 0x000000ffff007224 */ /* 0x002fc600078e003b */
[----:B------:R-:W-:Y:S04]  /*115f0*/  STL [R1+0xb80], R60 ;  /* 0x000b803c01007387 */ /* 0x000fe80000100800 */
[----:B------:R1:W-:Y:S04]  /*11600*/  STL [R1+0xb74], R0 ;  /* 0x000b740001007387 */ /* 0x0003e80000100800 */
[----:B------:R-:W4:Y:S01]  /*11610*/  LDL.LU.64 R58, [R1+0xbd8] ;  /* 0x000bd800013a7983 */ /* 0x000f220000300a00 */
[----:B-1----:R-:W-:-:S03]  /*11620*/  MOV R0, R61 ;  /* 0x0000003d00007202 */ /* 0x002fc60000000f00 */
[----:B------:R-:W-:Y:S04]  /*11630*/  STL [R1+0xb88], R62 ;  /* 0x000b883e01007387 */ /* 0x000fe80000100800 */
        /* <DEDUP_REMOVED lines=15> */
[----:B--2---:R-:W-:Y:S04]  /*11730*/  STL [R1+0xba8], R52 ;  /* 0x000ba83401007387 */ /* 0x004fe80000100800 */
[----:B------:R1:W-:Y:S04]  /*11740*/  STL [R1+0xb9c], R0 ;  /* 0x000b9c0001007387 */ /* 0x0003e80000100800 */
[----:B------:R-:W2:Y:S01]  /*11750*/  LDL.LU.64 R42, [R1+0xc00] ;  /* 0x000c0000012a7983 */ /* 0x000ea20000300a00 */
[----:B-1----:R-:W-:-:S03]  /*11760*/  IMAD.MOV.U32 R0, RZ, RZ, R53 ;  /* 0x000000ffff007224 */ /* 0x002fc600078e0035 */
[----:B---3--:R-:W-:Y:S04]  /*11770*/  STL [R1+0xbb0], R36 ;  /* 0x000bb02401007387 */ /* 0x008fe80000100800 */
[----:B------:R1:W-:Y:S04]  /*11780*/  STL [R1+0xba4], R0 ;  /* 0x000ba40001007387 */ /* 0x0003e80000100800 */
[----:B------:R-:W3:Y:S01]  /*11790*/  LDL.LU.64 R52, [R1+0xc08] ;  /* 0x000c080001347983 */ /* 0x000ee20000300a00 */
[----:B-1----:R-:W-:-:S03]  /*117a0*/  IMAD.MOV.U32 R0, RZ, RZ, R37 ;  /* 0x000000ffff007224 */ /* 0x002fc600078e0025 */
[----:B----4-:R-:W-:Y:S04]  /*117b0*/  STL [R1+0xbb8], R54 ;  /* 0x000bb83601007387 */ /* 0x010fe80000100800 */
[----:B------:R1:W-:Y:S02]  /*117c0*/  STL [R1+0xbac], R0 ;  /* 0x000bac0001007387 */ /* 0x0003e40000100800 */
[----:B-1----:R-:W-:Y:S02]  /*117d0*/  IMAD.MOV.U32 R0, RZ, RZ, R55 ;  /* 0x000000ffff007224 */ /* 0x002fe400078e0037 */
[----:B------:R-:W4:Y:S04]  /*117e0*/  LDL.LU.64 R54, [R1+0xc10] ;  /* 0x000c100001367983 */ /* 0x000f280000300a00 */
[----:B------:R1:W-:Y:S04]  /*117f0*/  STL [R1+0xbb4], R0 ;  /* 0x000bb40001007387 */ /* 0x0003e80000100800 */
[----:B------:R1:W-:Y:S02]  /*11800*/  STL [R1+0xbc0], R56 ;  /* 0x000bc03801007387 */ /* 0x0003e40000100800 */
[----:B-1----:R-:W-:-:S02]  /*11810*/  MOV R0, R57 ;  /* 0x0000003900007202 */ /* 0x002fc40000000f00 */
[----:B------:R-:W-:Y:S04]  /*11820*/  STL [R1+0xbc8], R38 ;  /* 0x000bc82601007387 */ /* 0x000fe80000100800 */
[----:B------:R1:W-:Y:S04]  /*11830*/  STL [R1+0xbbc], R0 ;  /* 0x000bbc0001007387 */ /* 0x0003e80000100800 */
        /* <DEDUP_REMOVED lines=8> */
[----:B-1----:R-:W-:Y:S02]  /*118c0*/  IMAD.MOV.U32 R0, RZ, RZ, R59 ;  /* 0x000000ffff007224 */ /* 0x002fe400078e003b */
[----:B------:R-:W4:Y:S04]  /*118d0*/  LDL.LU.64 R58, [R1+0x630] ;  /* 0x00063000013a7983 */ /* 0x000f280000300a00 */
[----:B------:R1:W-:Y:S04]  /*118e0*/  STL [R1+0xbd4], R0 ;  /* 0x000bd40001007387 */ /* 0x0003e80000100800 */
[----:B------:R1:W-:Y:S02]  /*118f0*/  STL [R1+0xbe0], R60 ;  /* 0x000be03c01007387 */ /* 0x0003e40000100800 */
[----:B-1----:R-:W-:-:S02]  /*11900*/  MOV R0, R61 ;  /* 0x0000003d00007202 */ /* 0x002fc40000000f00 */
        /* <DEDUP_REMOVED lines=13> */
[----:B--2---:R-:W-:Y:S04]  /*119e0*/  STL [R1+0xc00], R42 ;  /* 0x000c002a01007387 */ /* 0x004fe80000100800 */
[----:B------:R1:W-:Y:S04]  /*119f0*/  STL [R1+0xbf4], R0 ;  /* 0x000bf40001007387 */ /* 0x0003e80000100800 */
[----:B------:R-:W2:Y:S01]  /*11a00*/  LDL.LU.64 R66, [R1+0x378] ;  /* 0x0003780001427983 */ /* 0x000ea20000300a00 */
[----:B-1----:R-:W-:-:S03]  /*11a10*/  MOV R0, R43 ;  /* 0x0000002b00007202 */ /* 0x002fc60000000f00 */
[----:B---3--:R-:W-:Y:S04]  /*11a20*/  STL [R1+0xc08], R52 ;  /* 0x000c083401007387 */ /* 0x008fe80000100800 */
[----:B------:R1:W-:Y:S04]  /*11a30*/  STL [R1+0xbfc], R0 ;  /* 0x000bfc0001007387 */ /* 0x0003e80000100800 */
[----:B------:R-:W3:Y:S04]  /*11a40*/  LDL.LU.64 R36, [R1+0xc58] ;  /* 0x000c580001247983 */ /* 0x000ee80000300a00 */
[----:B------:R-:W3:Y:S01]  /*11a50*/  LDL.LU.64 R38, [R1+0xc60] ;  /* 0x000c600001267983 */ /* 0x000ee20000300a00 */
[----:B-1----:R-:W-:-:S05]  /*11a60*/  IMAD.MOV.U32 R0, RZ, RZ, R53 ;  /* 0x000000ffff007224 */ /* 0x002fca00078e0035 */
[----:B------:R1:W-:Y:S04]  /*11a70*/  STL [R1+0xc04], R0 ;  /* 0x000c040001007387 */ /* 0x0003e80000100800 */
[----:B----4-:R-:W-:Y:S04]  /*11a80*/  STL [R1+0xc10], R54 ;  /* 0x000c103601007387 */ /* 0x010fe80000100800 */
[----:B------:R-:W4:Y:S01]  /*11a90*/  LDL.LU.64 R40, [R1+0xc68] ;  /* 0x000c680001287983 */ /* 0x000f220000300a00 */
[----:B-1----:R-:W-:-:S03]  /*11aa0*/  IMAD.MOV.U32 R0, RZ, RZ, R55 ;  /* 0x000000ffff007224 */ /* 0x002fc600078e0037 */
[----:B------:R-:W4:Y:S04]  /*11ab0*/  LDL.LU.64 R42, [R1+0xc70] ;  /* 0x000c7000012a7983 */ /* 0x000f280000300a00 */
[----:B------:R1:W-:Y:S04]  /*11ac0*/  STL [R1+0xc0c], R0 ;  /* 0x000c0c0001007387 */ /* 0x0003e80000100800 */
[----:B------:R1:W-:Y:S04]  /*11ad0*/  STL [R1+0xc18], R56 ;  /* 0x000c183801007387 */ /* 0x0003e80000100800 */
[----:B------:R-:W4:Y:S01]  /*11ae0*/  LDL.LU.64 R52, [R1+0xc78] ;  /* 0x000c780001347983 */ /* 0x000f220000300a00 */
[----:B-1----:R-:W-:-:S03]  /*11af0*/  IMAD.MOV.U32 R0, RZ, RZ, R57 ;  /* 0x000000ffff007224 */ /* 0x002fc600078e0039 */
[----:B------:R-:W4:Y:S04]  /*11b00*/  LDL.LU.64 R54, [R1+0xc80] ;  /* 0x000c800001367983 */ /* 0x000f280000300a00 */
[----:B------:R1:W-:Y:S04]  /*11b10*/  STL [R1+0xc14], R0 ;  /* 0x000c140001007387 */ /* 0x0003e80000100800 */
[----:B------:R-:W-:Y:S04]  /*11b20*/  STL [R1+0xc20], R32 ;  /* 0x000c202001007387 */ /* 0x000fe80000100800 */
[----:B------:R-:W4:Y:S01]  /*11b30*/  LDL.LU.64 R56, [R1+0xc88] ;  /* 0x000c880001387983 */ /* 0x000f220000300a00 */
[----:B-1----:R-:W-:-:S03]  /*11b40*/  MOV R0, R33 ;  /* 0x0000002100007202 */ /* 0x002fc60000000f00 */
[----:B------:R-:W-:Y:S04]  /*11b50*/  STL [R1+0xc28], R58 ;  /* 0x000c283a01007387 */ /* 0x000fe80000100800 */
[----:B------:R1:W-:Y:S02]  /*11b60*/  STL [R1+0xc1c], R0 ;  /* 0x000c1c0001007387 */ /* 0x0003e40000100800 */
[----:B-1----:R-:W-:Y:S02]  /*11b70*/  IMAD.MOV.U32 R0, RZ, RZ, R59 ;  /* 0x000000ffff007224 */ /* 0x002fe400078e003b */
[----:B------:R-:W4:Y:S04]  /*11b80*/  LDL.LU.64 R58, [R1+0xc90] ;  /* 0x000c9000013a7983 */ /* 0x000f280000300a00 */
[----:B------:R1:W-:Y:S04]  /*11b90*/  STL [R1+0xc24], R0 ;  /* 0x000c240001007387 */ /* 0x0003e80000100800 */
[----:B------:R1:W-:Y:S02]  /*11ba0*/  STL [R1+0xc30], R60 ;  /* 0x000c303c01007387 */ /* 0x0003e40000100800 */
[----:B-1----:R-:W-:-:S02]  /*11bb0*/  IMAD.MOV.U32 R0, RZ, RZ, R61 ;  /* 0x000000ffff007224 */ /* 0x002fc400078e003d */
[----:B------:R-:W-:Y:S04]  /*11bc0*/  STL [R1+0xc38], R34 ;  /* 0x000c382201007387 */ /* 0x000fe80000100800 */
[----:B------:R1:W-:Y:S04]  /*11bd0*/  STL [R1+0xc2c], R0 ;  /* 0x000c2c0001007387 */ /* 0x0003e80000100800 */
[----:B------:R-:W4:Y:S01]  /*11be0*/  LDL.LU.64 R60, [R1+0x6c0] ;  /* 0x0006c000013c7983 */ /* 0x000f220000300a00 */
[----:B-1----:R-:W-:-:S03]  /*11bf0*/  IMAD.MOV.U32 R0, RZ, RZ, R35 ;  /* 0x000000ffff007224 */ /* 0x002fc600078e0023 */
[----:B------:R-:W-:Y:S04]  /*11c00*/  STL [R1+0xc40], R62 ;  /* 0x000c403e01007387 */ /* 0x000fe80000100800 */
[----:B------:R1:W-:Y:S02]  /*11c10*/  STL [R1+0xc34], R0 ;  /* 0x000c340001007387 */ /* 0x0003e40000100800 */
[----:B-1----:R-:W-:Y:S02]  /*11c20*/  MOV R0, R63 ;  /* 0x0000003f00007202 */ /* 0x002fe40000000f00 */
        /* <DEDUP_REMOVED lines=10> */
[----:B---3--:R-:W-:Y:S01]  /*11cd0*/  STL [R1+0xc58], R36 ;  /* 0x000c582401007387 */ /* 0x008fe20000100800 */
[----:B-1----:R-:W-:-:S03]  /*11ce0*/  IMAD.MOV.U32 R0, RZ, RZ, R37 ;  /* 0x000000ffff007224 */ /* 0x002fc600078e0025 */
[----:B------:R-:W-:Y:S04]  /*11cf0*/  STL [R1+0xc60], R38 ;  /* 0x000c602601007387 */ /* 0x000fe80000100800 */
[----:B------:R1:W-:Y:S02]  /*11d00*/  STL [R1+0xc54], R0 ;  /* 0x000c540001007387 */ /* 0x0003e40000100800 */
[----:B-1----:R-:W-:Y:S02]  /*11d10*/  MOV R0, R39 ;  /* 0x0000002700007202 */ /* 0x002fe40000000f00 */
[----:B----4-:R-:W-:Y:S04]  /*11d20*/  STL [R1+0xc68], R40 ;  /* 0x000c682801007387 */ /* 0x010fe80000100800 */
        /* <DEDUP_REMOVED lines=13> */
[----:B------:R-:W3:Y:S04]  /*11e00*/  LDL.LU.64 R36, [R1+0xcd8] ;  /* 0x000cd80001247983 */ /* 0x000ee80000300a00 */
[----:B------:R-:W4:Y:S01]  /*11e10*/  LDL.LU.64 R38, [R1+0xce0] ;  /* 0x000ce00001267983 */ /* 0x000f220000300a00 */
[----:B-1----:R-:W-:-:S05]  /*11e20*/  IMAD.MOV.U32 R0, RZ, RZ, R57 ;  /* 0x000000ffff007224 */ /* 0x002fca00078e0039 */
        /* <DEDUP_REMOVED lines=9> */
[----:B------:R-:W4:Y:S04]  /*11ec0*/  LDL.LU.64 R54, [R1+0xd00] ;  /* 0x000d000001367983 */ /* 0x000f280000300a00 */
[----:B------:R1:W-:Y:S04]  /*11ed0*/  STL [R1+0xc94], R0 ;  /* 0x000c940001007387 */ /* 0x0003e80000100800 */
[----:B------:R-:W-:Y:S01]  /*11ee0*/  STL [R1+0xca0], R62 ;  /* 0x000ca03e01007387 */ /* 0x000fe20000100800 */
[----:B-1----:R-:W-:-:S03]  /*11ef0*/  MOV R0, R63 ;  /* 0x0000003f00007202 */ /* 0x002fc60000000f00 */
[----:B------:R-:W4:Y:S04]  /*11f00*/  LDL.LU.64 R56, [R1+0xd08] ;  /* 0x000d080001387983 */ /* 0x000f280000300a00 */
[----:B------:R1:W-:Y:S02]  /*11f10*/  STL [R1+0xc9c], R0 ;  /* 0x000c9c0001007387 */ /* 0x0003e40000100800 */
[----:B-1----:R-:W-:Y:S02]  /*11f20*/  IMAD.MOV.U32 R0, RZ, RZ, R65 ;  /* 0x000000ffff007224 */ /* 0x002fe400078e0041 */
[----:B------:R-:W-:Y:S04]  /*11f30*/  STL [R1+0xca8], R64 ;  /* 0x000ca84001007387 */ /* 0x000fe80000100800 */
[----:B------:R-:W4:Y:S04]  /*11f40*/  LDL.LU.64 R58, [R1+0xd10] ;  /* 0x000d1000013a7983 */ /* 0x000f280000300a00 */
[----:B------:R2:W-:Y:S02]  /*11f50*/  STL [R1+0xca4], R0 ;  /* 0x000ca40001007387 */ /* 0x0005e40000100800 */
[----:B--2---:R-:W-:-:S02]  /*11f60*/  IMAD.MOV.U32 R0, RZ, RZ, R67 ;  /* 0x000000ffff007224 */ /* 0x004fc400078e0043 */
[----:B------:R1:W-:Y:S04]  /*11f70*/  STL [R1+0xcb0], R66 ;  /* 0x000cb04201007387 */ /* 0x0003e80000100800 */
[----:B------:R-:W2:Y:S04]  /*11f80*/  LDL.LU.64 R60, [R1+0xd18] ;  /* 0x000d1800013c7983 */ /* 0x000ea80000300a00 */
[----:B------:R3:W-:Y:S04]  /*11f90*/  STL [R1+0xcac], R0 ;  /* 0x000cac0001007387 */ /* 0x0007e80000100800 */
[----:B------:R-:W-:Y:S04]  /*11fa0*/  STL [R1+0xcb8], R2 ;  /* 0x000cb80201007387 */ /* 0x000fe80000100800 */
[----:B------:R-:W-:Y:S04]  /*11fb0*/  STL [R1+0xcb4], R3 ;  /* 0x000cb40301007387 */ /* 0x000fe80000100800 */
[----:B-1----:R-:W2:Y:S04]  /*11fc0*/  LDL.LU.64 R66, [R1+0xd20] ;  /* 0x000d200001427983 */ /* 0x002ea80000300a00 */
[----:B------:R-:W-:Y:S04]  /*11fd0*/  STL [R1+0xcc0], R124 ;  /* 0x000cc07c01007387 */ /* 0x000fe80000100800 */
[----:B------:R-:W-:Y:S04]  /*11fe0*/  STL [R1+0xcbc], R125 ;  /* 0x000cbc7d01007387 */ /* 0x000fe80000100800 */
[----:B------:R-:W2:Y:S04]  /*11ff0*/  LDL.LU.64 R62, [R1+0xd28] ;  /* 0x000d2800013e7983 */ /* 0x000ea80000300a00 */
[----:B------:R-:W-:Y:S04]  /*12000*/  STL [R1+0xcc8], R126 ;  /* 0x000cc87e01007387 */ /* 0x000fe80000100800 */
[----:B------:R-:W-:Y:S04]  /*12010*/  STL [R1+0xcc4], R127 ;  /* 0x000cc47f01007387 */ /* 0x000fe80000100800 */
[----:B------:R-:W2:Y:S04]  /*12020*/  LDL.LU.64 R64, [R1+0xd30] ;  /* 0x000d300001407983 */ /* 0x000ea80000300a00 */
[----:B------:R-:W-:Y:S04]  /*12030*/  STL [R1+0xcd0], R128 ;  /* 0x000cd08001007387 */ /* 0x000fe80000100800 */
[----:B------:R-:W-:Y:S01]  /*12040*/  STL [R1+0xccc], R129 ;  /* 0x000ccc8101007387 */ /* 0x000fe20000100800 */
[----:B---3--:R-:W-:-:S03]  /*12050*/  IMAD.MOV.U32 R0, RZ, RZ, R37 ;  /* 0x000000ffff007224 */ /* 0x008fc600078e0025 */
[----:B------:R-:W-:Y:S04]  /*12060*/  STL [R1+0xcd8], R36 ;  /* 0x000cd82401007387 */ /* 0x000fe80000100800 */
[----:B----4-:R-:W-:Y:S04]  /*12070*/  STL [R1+0xce0], R38 ;  /* 0x000ce02601007387 */ /* 0x010fe80000100800 */
[----:B------:R1:W-:Y:S02]  /*12080*/  STL [R1+0xcd4], R0 ;  /* 0x000cd40001007387 */ /* 0x0003e40000100800 */
[----:B-1----:R-:W-:-:S02]  /*12090*/  MOV R0, R39 ;  /* 0x0000002700007202 */ /* 0x002fc40000000f00 */
[----:B------:R-:W-:Y:S04]  /*120a0*/  STL [R1+0xce8], R40 ;  /* 0x000ce82801007387 */ /* 0x000fe80000100800 */
        /* <DEDUP_REMOVED lines=10> */
[----:B------:R-:W3:Y:S01]  /*12150*/  LDL.LU.64 R38, [R1+0xd58] ;  /* 0x000d580001267983 */ /* 0x000ee20000300a00 */
[----:B-1----:R-:W-:-:S05]  /*12160*/  MOV R0, R55 ;  /* 0x0000003700007202 */ /* 0x002fca0000000f00 */
[----:B------:R1:W-:Y:S04]  /*12170*/  STL [R1+0xcfc], R0 ;  /* 0x000cfc0001007387 */ /* 0x0003e80000100800 */
[----:B------:R4:W-:Y:S04]  /*12180*/  STL [R1+0xd08], R56 ;  /* 0x000d083801007387 */ /* 0x0009e80000100800 */
[----:B------:R-:W3:Y:S01]  /*12190*/  LDL.LU.64 R40, [R1+0xd60] ;  /* 0x000d600001287983 */ /* 0x000ee20000300a00 */
[----:B-1----:R-:W-:-:S05]  /*121a0*/  IMAD.MOV.U32 R0, RZ, RZ, R57 ;  /* 0x000000ffff007224 */ /* 0x002fca00078e0039 */
[----:B------:R1:W-:Y:S04]  /*121b0*/  STL [R1+0xd04], R0 ;  /* 0x000d040001007387 */ /* 0x0003e80000100800 */
[----:B------:R-:W-:Y:S04]  /*121c0*/  STL [R1+0xd10], R58 ;  /* 0x000d103a01007387 */ /* 0x000fe80000100800 */
[----:B----4-:R-:W4:Y:S01]  /*121d0*/  LDL.LU.64 R56, [R1+0xd68] ;  /* 0x000d680001387983 */ /* 0x010f220000300a00 */
[----:B-1----:R-:W-:-:S05]  /*121e0*/  IMAD.MOV.U32 R0, RZ, RZ, R59 ;  /* 0x000000ffff007224 */ /* 0x002fca00078e003b */
[----:B------:R2:W-:Y:S02]  /*121f0*/  STL [R1+0xd0c], R0 ;  /* 0x000d0c0001007387 */ /* 0x0005e40000100800 */
[----:B--2---:R-:W-:Y:S02]  /*12200*/  IMAD.MOV.U32 R0, RZ, RZ, R61 ;  /* 0x000000ffff007224 */ /* 0x004fe400078e003d */
[----:B------:R-:W-:Y:S04]  /*12210*/  STL [R1+0xd18], R60 ;  /* 0x000d183c01007387 */ /* 0x000fe80000100800 */
[----:B------:R-:W2:Y:S04]  /*12220*/  LDL.LU.64 R58, [R1+0xd70] ;  /* 0x000d7000013a7983 */ /* 0x000ea80000300a00 */
[----:B------:R1:W-:Y:S04]  /*12230*/  STL [R1+0xd14], R0 ;  /* 0x000d140001007387 */ /* 0x0003e80000100800 */
[----:B------:R1:W-:Y:S02]  /*12240*/  STL [R1+0xd20], R66 ;  /* 0x000d204201007387 */ /* 0x0003e40000100800 */
[----:B-1----:R-:W-:-:S02]  /*12250*/  MOV R0, R67 ;  /* 0x0000004300007202 */ /* 0x002fc40000000f00 */
[----:B------:R-:W2:Y:S04]  /*12260*/  LDL.LU.64 R66, [R1+0xd78] ;  /* 0x000d780001427983 */ /* 0x000ea80000300a00 */
[----:B------:R1:W-:Y:S04]  /*12270*/  STL [R1+0xd1c], R0 ;  /* 0x000d1c0001007387 */ /* 0x0003e80000100800 */
[----:B------:R1:W-:Y:S04]  /*12280*/  STL [R1+0xd28], R62 ;  /* 0x000d283e01007387 */ /* 0x0003e80000100800 */
[----:B------:R-:W2:Y:S01]  /*12290*/  LDL.LU.64 R60, [R1+0xd80] ;  /* 0x000d8000013c7983 */ /* 0x000ea20000300a00 */
[----:B-1----:R-:W-:-:S05]  /*122a0*/  IMAD.MOV.U32 R0, RZ, RZ, R63 ;  /* 0x000000ffff007224 */ /* 0x002fca00078e003f */
[----:B------:R1:W-:Y:S04]  /*122b0*/  STL [R1+0xd24], R0 ;  /* 0x000d240001007387 */ /* 0x0003e80000100800 */
[----:B------:R1:W-:Y:S04]  /*122c0*/  STL [R1+0xd30], R64 ;  /* 0x000d304001007387 */ /* 0x0003e80000100800 */
[----:B------:R-:W2:Y:S01]  /*122d0*/  LDL.LU.64 R62, [R1+0xd88] ;  /* 0x000d8800013e7983 */ /* 0x000ea20000300a00 */
[----:B-1----:R-:W-:-:S05]  /*122e0*/  IMAD.MOV.U32 R0, RZ, RZ, R65 ;  /* 0x000000ffff007224 */ /* 0x002fca00078e0041 */
[----:B------:R1:W-:Y:S04]  /*122f0*/  STL [R1+0xd2c], R0 ;  /* 0x000d2c0001007387 */ /* 0x0003e80000100800 */
[----:B------:R-:W-:Y:S04]  /*12300*/  STL [R1+0xd38], R130 ;  /* 0x000d388201007387 */ /* 0x000fe80000100800 */
[----:B------:R-:W-:Y:S04]  /*12310*/  STL [R1+0xd34], R131 ;  /* 0x000d348301007387 */ /* 0x000fe80000100800 */
[----:B------:R-:W2:Y:S04]  /*12320*/  LDL.LU.64 R64, [R1+0xd90] ;  /* 0x000d900001407983 */ /* 0x000ea80000300a00 */
        /* <DEDUP_REMOVED lines=9> */
[----:B---3--:R3:W-:Y:S01]  /*123c0*/  STL [R1+0xd58], R38 ;  /* 0x000d582601007387 */ /* 0x0087e20000100800 */
[----:B-1----:R-:W-:-:S03]  /*123d0*/  IMAD.MOV.U32 R0, RZ, RZ, R39 ;  /* 0x000000ffff007224 */ /* 0x002fc600078e0027 */
[----:B---3--:R-:W3:Y:S04]  /*123e0*/  LDL.LU.64 R38, [R1+0xdb0] ;  /* 0x000db00001267983 */ /* 0x008ee80000300a00 */
[----:B------:R1:W-:Y:S04]  /*123f0*/  STL [R1+0xd54], R0 ;  /* 0x000d540001007387 */ /* 0x0003e80000100800 */
[----:B------:R4:W-:Y:S01]  /*12400*/  STL [R1+0xd60], R40 ;  /* 0x000d602801007387 */ /* 0x0009e20000100800 */
[----:B-1----:R-:W-:-:S03]  /*12410*/  MOV R0, R41 ;  /* 0x0000002900007202 */ /* 0x002fc60000000f00 */
[----:B----4-:R-:W4:Y:S04]  /*12420*/  LDL.LU.64 R40, [R1+0x388] ;  /* 0x0003880001287983 */ /* 0x010f280000300a00 */
        /* <DEDUP_REMOVED lines=9> */
[----:B------:R1:W-:Y:S02]  /*124c0*/  STL [R1+0xd78], R66 ;  /* 0x000d784201007387 */ /* 0x0003e40000100800 */
[----:B-1----:R-:W-:-:S02]  /*124d0*/  IMAD.MOV.U32 R0, RZ, RZ, R67 ;  /* 0x000000ffff007224 */ /* 0x002fc400078e0043 */
[----:B------:R-:W2:Y:S04]  /*124e0*/  LDL.LU.64 R66, [R1+0x428] ;  /* 0x0004280001427983 */ /* 0x000ea80000300a00 */
[----:B------:R1:W-:Y:S04]  /*124f0*/  STL [R1+0xd74], R0 ;  /* 0x000d740001007387 */ /* 0x0003e80000100800 */
[----:B------:R1:W-:Y:S02]  /*12500*/  STL [R1+0xd80], R60 ;  /* 0x000d803c01007387 */ /* 0x0003e40000100800 */
[----:B-1----:R-:W-:-:S02]  /*12510*/  MOV R0, R61 ;  /* 0x0000003d00007202 */ /* 0x002fc40000000f00 */
[----:B------:R-:W2:Y:S04]  /*12520*/  LDL.LU.64 R60, [R1+0xdd8] ;  /* 0x000dd800013c7983 */ /* 0x000ea80000300a00 */
[----:B------:R1:W-:Y:S04]  /*12530*/  STL [R1+0xd7c], R0 ;  /* 0x000d7c0001007387 */ /* 0x0003e80000100800 */
[----:B------:R1:W-:Y:S02]  /*12540*/  STL [R1+0xd88], R62 ;  /* 0x000d883e01007387 */ /* 0x0003e40000100800 */
[----:B-1----:R-:W-:-:S02]  /*12550*/  IMAD.MOV.U32 R0, RZ, RZ, R63 ;  /* 0x000000ffff007224 */ /* 0x002fc400078e003f */
        /* <DEDUP_REMOVED lines=249> */
[----:B------:R2:W-:Y:S02]  /*134f0*/  STL [R1+0xf74], R0 ;  /* 0x000f740001007387 */ /* 0x0005e40000100800 */
[----:B--2---:R-:W-:Y:S02]  /*13500*/  MOV R0, R59 ;  /* 0x0000003b00007202 */ /* 0x004fe40000000f00 */
[----:B------:R1:W-:Y:S04]  /*13510*/  STL [R1+0xf80], R58 ;  /* 0x000f803a01007387 */ /* 0x0003e80000100800 */
[----:B-1----:R-:W2:Y:S04]  /*13520*/  LDL.LU.64 R58, [R1+0x4f0] ;  /* 0x0004f000013a7983 */ /* 0x002ea80000300a00 */
        /* <DEDUP_REMOVED lines=33> */
[----:B----4-:R-:W-:Y:S04]  /*13740*/  STL [R1+0xfc8], R40 ;  /* 0x000fc82801007387 */ /* 0x010fe80000100800 */
[----:B------:R-:W4:Y:S01]  /*13750*/  LDL.LU.64 R36, [R1+0x1020] ;  /* 0x0010200001247983 */ /* 0x000f220000300a00 */
[----:B-1----:R-:W-:-:S05]  /*13760*/  IMAD.MOV.U32 R0, RZ, RZ, R41 ;  /* 0x000000ffff007224 */ /* 0x002fca00078e0029 */
[----:B------:R1:W-:Y:S04]  /*13770*/  STL [R1+0xfc4], R0 ;  /* 0x000fc40001007387 */ /* 0x0003e80000100800 */
[----:B------:R1:W-:Y:S02]  /*13780*/  STL [R1+0xfd0], R56 ;  /* 0x000fd03801007387 */ /* 0x0003e40000100800 */
[----:B-1----:R-:W-:Y:S02]  /*13790*/  IMAD.MOV.U32 R0, RZ, RZ, R57 ;  /* 0x000000ffff007224 */ /* 0x002fe400078e0039 */
        /* <DEDUP_REMOVED lines=18> */
[----:B------:R-:W-:Y:S04]  /*138c0*/  STL [R1+0xff8], R64 ;  /* 0x000ff84001007387 */ /* 0x000fe80000100800 */
[----:B------:R-:W2:Y:S01]  /*138d0*/  LDL.LU.64 R40, [R1+0x1050] ;  /* 0x0010500001287983 */ /* 0x000ea20000300a00 */
[----:B-1----:R-:W-:-:S05]  /*138e0*/  IMAD.MOV.U32 R0, RZ, RZ, R65 ;  /* 0x000000ffff007224 */ /* 0x002fca00078e0041 */
[----:B------:R1:W-:Y:S04]  /*138f0*/  STL [R1+0xff4], R0 ;  /* 0x000ff40001007387 */ /* 0x0003e80000100800 */
[----:B------:R1:W-:Y:S02]  /*13900*/  STL [R1+0x1000], R42 ;  /* 0x0010002a01007387 */ /* 0x0003e40000100800 */
[----:B-1----:R-:W-:Y:S02]  /*13910*/  MOV R0, R43 ;  /* 0x0000002b00007202 */ /* 0x002fe40000000f00 */
[----:B------:R-:W2:Y:S04]  /*13920*/  LDL.LU.64 R64, [R1+0x1058] ;  /* 0x0010580001407983 */ /* 0x000ea80000300a00 */
[----:B------:R-:W-:Y:S04]  /*13930*/  STL [R1+0x1008], R52 ;  /* 0x0010083401007387 */ /* 0x000fe80000100800 */
[----:B------:R1:W-:Y:S04]  /*13940*/  STL [R1+0xffc], R0 ;  /* 0x000ffc0001007387 */ /* 0x0003e80000100800 */
[----:B------:R-:W2:Y:S01]  /*13950*/  LDL.LU.64 R42, [R1+0x1060] ;  /* 0x00106000012a7983 */ /* 0x000ea20000300a00 */
[----:B-1----:R-:W-:-:S03]  /*13960*/  IMAD.MOV.U32 R0, RZ, RZ, R53 ;  /* 0x000000ffff007224 */ /* 0x002fc600078e0035 */
[----:B------:R-:W-:Y:S04]  /*13970*/  STL [R1+0x1010], R54 ;  /* 0x0010103601007387 */ /* 0x000fe80000100800 */
        /* <DEDUP_REMOVED lines=8> */
[----:B------:R1:W-:Y:S04]  /*13a00*/  STL [R1+0x1014], R0 ;  /* 0x0010140001007387 */ /* 0x0003e80000100800 */
[----:B------:R-:W4:Y:S01]  /*13a10*/  LDL.LU.64 R38, [R1+0x1078] ;  /* 0x0010780001267983 */ /* 0x000f220000300a00 */
[----:B-1----:R-:W-:-:S03]  /*13a20*/  MOV R0, R37 ;  /* 0x0000002500007202 */ /* 0x002fc60000000f00 */
[----:B------:R-:W-:Y:S04]  /*13a30*/  STL [R1+0x1028], R56 ;  /* 0x0010283801007387 */ /* 0x000fe80000100800 */
[----:B------:R1:W-:Y:S02]  /*13a40*/  STL [R1+0x101c], R0 ;  /* 0x00101c0001007387 */ /* 0x0003e40000100800 */
[----:B-1----:R-:W-:Y:S02]  /*13a50*/  IMAD.MOV.U32 R0, RZ, RZ, R57 ;  /* 0x000000ffff007224 */ /* 0x002fe400078e0039 */
[----:B------:R-:W4:Y:S04]  /*13a60*/  LDL.LU.64 R56, [R1+0x1080] ;  /* 0x0010800001387983 */ /* 0x000f280000300a00 */
[----:B------:R2:W-:Y:S02]  /*13a70*/  STL [R1+0x1024], R0 ;  /* 0x0010240001007387 */ /* 0x0005e40000100800 */
[----:B--2---:R-:W-:-:S02]  /*13a80*/  IMAD.MOV.U32 R0, RZ, RZ, R59 ;  /* 0x000000ffff007224 */ /* 0x004fc400078e003b */
        /* <DEDUP_REMOVED lines=17> */
[----:B------:R-:W-:Y:S04]  /*13ba0*/  STL [R1+0x1058], R64 ;  /* 0x0010584001007387 */ /* 0x000fe80000100800 */
[----:B------:R1:W-:Y:S04]  /*13bb0*/  STL [R1+0x104c], R0 ;  /* 0x00104c0001007387 */ /* 0x0003e80000100800 */
[----:B------:R-:W2:Y:S01]  /*13bc0*/  LDL.LU.64 R40, [R1+0x10a8] ;  /* 0x0010a80001287983 */ /* 0x000ea20000300a00 */
[----:B-1----:R-:W-:-:S03]  /*13bd0*/  IMAD.MOV.U32 R0, RZ, RZ, R65 ;  /* 0x000000ffff007224 */ /* 0x002fc600078e0041 */
[----:B------:R-:W-:Y:S04]  /*13be0*/  STL [R1+0x1060], R42 ;  /* 0x0010602a01007387 */ /* 0x000fe80000100800 */
[----:B------:R1:W-:Y:S04]  /*13bf0*/  STL [R1+0x1054], R0 ;  /* 0x0010540001007387 */ /* 0x0003e80000100800 */
[----:B------:R-:W2:Y:S01]  /*13c00*/  LDL.LU.64 R64, [R1+0x10b0] ;  /* 0x0010b00001407983 */ /* 0x000ea20000300a00 */
[----:B-1----:R-:W-:-:S03]  /*13c10*/  MOV R0, R43 ;  /* 0x0000002b00007202 */ /* 0x002fc60000000f00 */
        /* <DEDUP_REMOVED lines=10> */
[----:B------:R-:W4:Y:S04]  /*13cc0*/  LDL.LU.64 R54, [R1+0x10c8] ;  /* 0x0010c80001367983 */ /* 0x000f280000300a00 */
[----:B------:R-:W4:Y:S01]  /*13cd0*/  LDL.LU.64 R36, [R1+0x10d0] ;  /* 0x0010d00001247983 */ /* 0x000f220000300a00 */
[----:B-1----:R-:W-:-:S05]  /*13ce0*/  IMAD.MOV.U32 R0, RZ, RZ, R39 ;  /* 0x000000ffff007224 */ /* 0x002fca00078e0027 */
[----:B------:R1:W-:Y:S04]  /*13cf0*/  STL [R1+0x1074], R0 ;  /* 0x0010740001007387 */ /* 0x0003e80000100800 */
[----:B------:R1:W-:Y:S02]  /*13d00*/  STL [R1+0x1080], R56 ;  /* 0x0010803801007387 */ /* 0x0003e40000100800 */
[----:B-1----:R-:W-:Y:S02]  /*13d10*/  MOV R0, R57 ;  /* 0x0000003900007202 */ /* 0x002fe40000000f00 */
[----:B------:R-:W4:Y:S04]  /*13d20*/  LDL.LU.64 R56, [R1+0x10d8] ;  /* 0x0010d80001387983 */ /* 0x000f280000300a00 */
[----:B------:R2:W-:Y:S02]  /*13d30*/  STL [R1+0x107c], R0 ;  /* 0x00107c0001007387 */ /* 0x0005e40000100800 */
[----:B--2---:R-:W-:-:S02]  /*13d40*/  IMAD.MOV.U32 R0, RZ, RZ, R59 ;  /* 0x000000ffff007224 */ /* 0x004fc400078e003b */
[----:B------:R1:W-:Y:S04]  /*13d50*/  STL [R1+0x1088], R58 ;  /* 0x0010883a01007387 */ /* 0x0003e80000100800 */
[----:B-1----:R-:W2:Y:S04]  /*13d60*/  LDL.LU.64 R58, [R1+0x10e0] ;  /* 0x0010e000013a7983 */ /* 0x002ea80000300a00 */
[----:B------:R1:W-:Y:S04]  /*13d70*/  STL [R1+0x1084], R0 ;  /* 0x0010840001007387 */ /* 0x0003e80000100800 */
[----:B------:R1:W-:Y:S04]  /*13d80*/  STL [R1+0x1090], R66 ;  /* 0x0010904201007387 */ /* 0x0003e80000100800 */
[----:B------:R-:W2:Y:S01]  /*13d90*/  LDL.LU.64 R38, [R1+0x10e8] ;  /* 0x0010e80001267983 */ /* 0x000ea20000300a00 */
[----:B-1----:R-:W-:-:S03]  /*13da0*/  IMAD.MOV.U32 R0, RZ, RZ, R67 ;  /* 0x000000ffff007224 */ /* 0x002fc600078e0043 */
        /* <DEDUP_REMOVED lines=28> */
[----:B------:R-:W-:Y:S04]  /*13f70*/  STL [R1+0x10d0], R36 ;  /* 0x0010d02401007387 */ /* 0x000fe80000100800 */
[----:B------:R1:W-:Y:S04]  /*13f80*/  STL [R1+0x10c4], R0 ;  /* 0x0010c40001007387 */ /* 0x0003e80000100800 */
[----:B----4-:R-:W4:Y:S01]  /*13f90*/  LDL.LU.64 R54, [R1+0x1128] ;  /* 0x0011280001367983 */ /* 0x010f220000300a00 */
[----:B-1----:R-:W-:-:S03]  /*13fa0*/  IMAD.MOV.U32 R0, RZ, RZ, R37 ;  /* 0x000000ffff007224 */ /* 0x002fc600078e0025 */
[----:B------:R-:W-:Y:S04]  /*13fb0*/  STL [R1+0x10d8], R56 ;  /* 0x0010d83801007387 */ /* 0x000fe80000100800 */
[----:B------:R1:W-:Y:S02]  /*13fc0*/  STL [R1+0x10cc], R0 ;  /* 0x0010cc0001007387 */ /* 0x0003e40000100800 */
[----:B-1----:R-:W-:Y:S02]  /*13fd0*/  IMAD.MOV.U32 R0, RZ, RZ, R57 ;  /* 0x000000ffff007224 */ /* 0x002fe400078e0039 */
[----:B------:R-:W4:Y:S04]  /*13fe0*/  LDL.LU.64 R56, [R1+0x1130] ;  /* 0x0011300001387983 */ /* 0x000f280000300a00 */
[----:B------:R2:W-:Y:S02]  /*13ff0*/  STL [R1+0x10d4], R0 ;  /* 0x0010d40001007387 */ /* 0x0005e40000100800 */
[----:B--2---:R-:W-:-:S02]  /*14000*/  MOV R0, R59 ;  /* 0x0000003b00007202 */ /* 0x004fc40000000f00 */
[----:B------:R1:W-:Y:S04]  /*14010*/  STL [R1+0x10e0], R58 ;  /* 0x0010e03a01007387 */ /* 0x0003e80000100800 */
[----:B------:R-:W-:Y:S04]  /*14020*/  STL [R1+0x10e8], R38 ;  /* 0x0010e82601007387 */ /* 0x000fe80000100800 */
[----:B------:R2:W-:Y:S04]  /*14030*/  STL [R1+0x10dc], R0 ;  /* 0x0010dc0001007387 */ /* 0x0005e80000100800 */
[----:B-1----:R-:W4:Y:S01]  /*14040*/  LDL.LU.64 R58, [R1+0x1138] ;  /* 0x00113800013a7983 */ /* 0x002f220000300a00 */
[----:B--2---:R-:W-:-:S03]  /*14050*/  IMAD.MOV.U32 R0, RZ, RZ, R39 ;  /* 0x000000ffff007224 */ /* 0x004fc600078e0027 */
[----:B------:R-:W-:Y:S04]  /*14060*/  STL [R1+0x10f0], R66 ;  /* 0x0010f04201007387 */ /* 0x000fe80000100800 */
[----:B------:R1:W-:Y:S02]  /*14070*/  STL [R1+0x10e4], R0 ;  /* 0x0010e40001007387 */ /* 0x0003e40000100800 */
[----:B-1----:R-:W-:Y:S02]  /*14080*/  IMAD.MOV.U32 R0, RZ, RZ, R67 ;  /* 0x000000ffff007224 */ /* 0x002fe400078e0043 */
[----:B------:R-:W2:Y:S04]  /*14090*/  LDL.LU.64 R66, [R1+0x1140] ;  /* 0x0011400001427983 */ /* 0x000ea80000300a00 */
[----:B------:R1:W-:Y:S04]  /*140a0*/  STL [R1+0x10ec], R0 ;  /* 0x0010ec0001007387 */ /* 0x0003e80000100800 */
[----:B------:R1:W-:Y:S02]  /*140b0*/  STL [R1+0x10f8], R60 ;  /* 0x0010f83c01007387 */ /* 0x0003e40000100800 */
[----:B-1----:R-:W-:-:S02]  /*140c0*/  IMAD.MOV.U32 R0, RZ, RZ, R61 ;  /* 0x000000ffff007224 */ /* 0x002fc400078e003d */
        /* <DEDUP_REMOVED lines=8> */
[----:B------:R-:W-:Y:S04]  /*14150*/  STL [R1+0x1110], R64 ;  /* 0x0011104001007387 */ /* 0x000fe80000100800 */
[----:B------:R1:W-:Y:S02]  /*14160*/  STL [R1+0x1104], R0 ;  /* 0x0011040001007387 */ /* 0x0003e40000100800 */
[----:B-1----:R-:W-:Y:S02]  /*14170*/  IMAD.MOV.U32 R0, RZ, RZ, R65 ;  /* 0x000000ffff007224 */ /* 0x002fe400078e0041 */
[----:B------:R-:W2:Y:S04]  /*14180*/  LDL.LU.64 R64, [R1+0x1158] ;  /* 0x0011580001407983 */ /* 0x000ea80000300a00 */
[----:B------:R1:W-:Y:S04]  /*14190*/  STL [R1+0x110c], R0 ;  /* 0x00110c0001007387 */ /* 0x0003e80000100800 */
[----:B------:R-:W-:Y:S04]  /*141a0*/  STL [R1+0x1118], R42 ;  /* 0x0011182a01007387 */ /* 0x000fe80000100800 */
[----:B------:R-:W2:Y:S01]  /*141b0*/  LDL.LU.64 R30, [R1+0x1160] ;  /* 0x00116000011e7983 */ /* 0x000ea20000300a00 */
[----:B-1----:R-:W-:-:S03]  /*141c0*/  IMAD.MOV.U32 R0, RZ, RZ, R43 ;  /* 0x000000ffff007224 */ /* 0x002fc600078e002b */
[----:B---3--:R-:W-:Y:S04]  /*141d0*/  STL [R1+0x1120], R52 ;  /* 0x0011203401007387 */ /* 0x008fe80000100800 */
[----:B------:R1:W-:Y:S04]  /*141e0*/  STL [R1+0x1114], R0 ;  /* 0x0011140001007387 */ /* 0x0003e80000100800 */
[----:B------:R-:W3:Y:S04]  /*141f0*/  LDL.LU.64 R32, [R1+0x1168] ;  /* 0x0011680001207983 */ /* 0x000ee80000300a00 */
[----:B------:R-:W3:Y:S01]  /*14200*/  LDL.LU.64 R34, [R1+0x1170] ;  /* 0x0011700001227983 */ /* 0x000ee20000300a00 */
[----:B-1----:R-:W-:-:S05]  /*14210*/  MOV R0, R53 ;  /* 0x0000003500007202 */ /* 0x002fca0000000f00 */
[----:B------:R1:W-:Y:S04]  /*14220*/  STL [R1+0x111c], R0 ;  /* 0x00111c0001007387 */ /* 0x0003e80000100800 */
[----:B----4-:R-:W-:Y:S04]  /*14230*/  STL [R1+0x1128], R54 ;  /* 0x0011283601007387 */ /* 0x010fe80000100800 */
        /* <DEDUP_REMOVED lines=10> */
[----:B-1----:R-:W-:-:S03]  /*142e0*/  IMAD.MOV.U32 R0, RZ, RZ, R59 ;  /* 0x000000ffff007224 */ /* 0x002fc600078e003b */
[----:B------:R-:W4:Y:S04]  /*142f0*/  LDL.LU.64 R52, [R1+0x1198] ;  /* 0x0011980001347983 */ /* 0x000f280000300a00 */
[----:B------:R-:W4:Y:S04]  /*14300*/  LDL.LU.64 R54, [R1+0x11a0] ;  /* 0x0011a00001367983 */ /* 0x000f280000300a00 */
[----:B------:R2:W-:Y:S02]  /*14310*/  STL [R1+0x1134], R0 ;  /* 0x0011340001007387 */ /* 0x0005e40000100800 */
[----:B--2---:R-:W-:-:S02]  /*14320*/  MOV R0, R67 ;  /* 0x0000004300007202 */ /* 0x004fc40000000f00 */
[----:B------:R-:W-:Y:S04]  /*14330*/  STL [R1+0x1140], R66 ;  /* 0x0011404201007387 */ /* 0x000fe80000100800 */
[----:B------:R-:W2:Y:S04]  /*14340*/  LDL.LU.64 R56, [R1+0x11a8] ;  /* 0x0011a80001387983 */ /* 0x000ea80000300a00 */
[----:B------:R-:W2:Y:S04]  /*14350*/  LDL.LU.64 R58, [R1+0x11b0] ;  /* 0x0011b000013a7983 */ /* 0x000ea80000300a00 */
[----:B------:R1:W-:Y:S02]  /*14360*/  STL [R1+0x113c], R0 ;  /* 0x00113c0001007387 */ /* 0x0003e40000100800 */
[----:B-1----:R-:W-:-:S02]  /*14370*/  IMAD.MOV.U32 R0, RZ, RZ, R61 ;  /* 0x000000ffff007224 */ /* 0x002fc400078e003d */
[----:B------:R1:W-:Y:S04]  /*14380*/  STL [R1+0x1148], R60 ;  /* 0x0011483c01007387 */ /* 0x0003e80000100800 */
[----:B------:R-:W2:Y:S04]  /*14390*/  LDL.LU.64 R66, [R1+0x11b8] ;  /* 0x0011b80001427983 */ /* 0x000ea80000300a00 */
[----:B------:R-:W-:Y:S04]  /*143a0*/  STL [R1+0x1150], R62 ;  /* 0x0011503e01007387 */ /* 0x000fe80000100800 */
[----:B------:R1:W-:Y:S04]  /*143b0*/  STL [R1+0x1144], R0 ;  /* 0x0011440001007387 */ /* 0x0003e80000100800 */
[----:B-1----:R-:W2:Y:S01]  /*143c0*/  LDL.LU.64 R60, [R1+0x11c0] ;  /* 0x0011c000013c7983 */ /* 0x002ea20000300a00 */
[----:B------:R-:W-:-:S03]  /*143d0*/  IMAD.MOV.U32 R0, RZ, RZ, R63 ;  /* 0x000000ffff007224 */ /* 0x000fc600078e003f */
[----:B------:R-:W2:Y:S04]  /*143e0*/  LDL.LU.64 R62, [R1+0x11c8] ;  /* 0x0011c800013e7983 */ /* 0x000ea80000300a00 */
[----:B------:R1:W-:Y:S02]  /*143f0*/  STL [R1+0x114c], R0 ;  /* 0x00114c0001007387 */ /* 0x0003e40000100800 */
[----:B-1----:R-:W-:Y:S02]  /*14400*/  IMAD.MOV.U32 R0, RZ, RZ, R65 ;  /* 0x000000ffff007224 */ /* 0x002fe400078e0041 */
[----:B------:R1:W-:Y:S04]  /*14410*/  STL [R1+0x1158], R64 ;  /* 0x0011584001007387 */ /* 0x0003e80000100800 */
[----:B------:R-:W-:Y:S04]  /*14420*/  STL [R1+0x1160], R30 ;  /* 0x0011601e01007387 */ /* 0x000fe80000100800 */
[----:B------:R1:W-:Y:S04]  /*14430*/  STL [R1+0x1154], R0 ;  /* 0x0011540001007387 */ /* 0x0003e80000100800 */
[----:B-1----:R-:W2:Y:S01]  /*14440*/  LDL.64 R64, [R1+0x1358] ;  /* 0x0013580001407983 */ /* 0x002ea20000100a00 */
[----:B------:R-:W-:-:S03]  /*14450*/  MOV R0, R31 ;  /* 0x0000001f00007202 */ /* 0x000fc60000000f00 */
[----:B---3--:R-:W-:Y:S04]  /*14460*/  STL [R1+0x1168], R32 ;  /* 0x0011682001007387 */ /* 0x008fe80000100800 */
[----:B------:R1:W-:Y:S04]  /*14470*/  STL [R1+0x115c], R0 ;  /* 0x00115c0001007387 */ /* 0x0003e80000100800 */
[----:B------:R-:W-:Y:S01]  /*14480*/  STL [R1+0x1170], R34 ;  /* 0x0011702201007387 */ /* 0x000fe20000100800 */
[----:B-1----:R-:W-:-:S05]  /*14490*/  IMAD.MOV.U32 R0, RZ, RZ, R33 ;  /* 0x000000ffff007224 */ /* 0x002fca00078e0021 */
        /* <DEDUP_REMOVED lines=12> */
[----:B------:R1:W-:Y:S02]  /*14560*/  STL [R1+0x1184], R0 ;  /* 0x0011840001007387 */ /* 0x0003e40000100800 */
[----:B-1----:R-:W-:Y:S02]  /*14570*/  IMAD.MOV.U32 R0, RZ, RZ, R43 ;  /* 0x000000ffff007224 */ /* 0x002fe400078e002b */
[----:B------:R-:W-:Y:S04]  /*14580*/  STL [R1+0x1198], R52 ;  /* 0x0011983401007387 */ /* 0x000fe80000100800 */
[----:B------:R1:W-:Y:S04]  /*14590*/  STL [R1+0x118c], R0 ;  /* 0x00118c0001007387 */ /* 0x0003e80000100800 */
[----:B------:R-:W-:Y:S01]  /*145a0*/  STL [R1+0x11a0], R54 ;  /* 0x0011a03601007387 */ /* 0x000fe20000100800 */
[----:B-1----:R-:W-:-:S05]  /*145b0*/  IMAD.MOV.U32 R0, RZ, RZ, R53 ;  /* 0x000000ffff007224 */ /* 0x002fca00078e0035 */
[----:B------:R1:W-:Y:S02]  /*145c0*/  STL [R1+0x1194], R0 ;  /* 0x0011940001007387 */ /* 0x0003e40000100800 */
[----:B-1----:R-:W-:Y:S02]  /*145d0*/  MOV R0, R55 ;  /* 0x0000003700007202 */ /* 0x002fe40000000f00 */
[----:B--2---:R-:W-:Y:S04]  /*145e0*/  STL [R1+0x11a8], R56 ;  /* 0x0011a83801007387 */ /* 0x004fe80000100800 */
[----:B------:R1:W-:Y:S04]  /*145f0*/  STL [R1+0x119c], R0 ;  /* 0x00119c0001007387 */ /* 0x0003e80000100800 */
[----:B------:R-:W-:Y:S01]  /*14600*/  STL [R1+0x11b0], R58 ;  /* 0x0011b03a01007387 */ /* 0x000fe20000100800 */
[----:B-1----:R-:W-:-:S05]  /*14610*/  IMAD.MOV.U32 R0, RZ, RZ, R57 ;  /* 0x000000ffff007224 */ /* 0x002fca00078e0039 */
[----:B------:R1:W-:Y:S01]  /*14620*/  STL [R1+0x11a4], R0 ;  /* 0x0011a40001007387 */ /* 0x0003e20000100800 */
[----:B------:R-:W-:-:S03]  /*14630*/  IMAD.MOV.U32 R2, RZ, RZ, R67 ;  /* 0x000000ffff027224 */ /* 0x000fc600078e0043 */
[----:B------:R-:W-:Y:S01]  /*14640*/  STL [R1+0x11b8], R66 ;  /* 0x0011b84201007387 */ /* 0x000fe20000100800 */
[----:B-1----:R-:W-:-:S05]  /*14650*/  IMAD.MOV.U32 R0, RZ, RZ, R59 ;  /* 0x000000ffff007224 */ /* 0x002fca00078e003b */
[----:B------:R1:W-:Y:S04]  /*14660*/  STL [R1+0x11ac], R0 ;  /* 0x0011ac0001007387 */ /* 0x0003e80000100800 */
[----:B------:R2:W-:Y:S01]  /*14670*/  STL [R1+0x11b4], R2 ;  /* 0x0011b40201007387 */ /* 0x0005e20000100800 */
[----:B-1----:R-:W-:Y:S01]  /*14680*/  MOV R0, 0x3f ;  /* 0x0000003f00007802 */ /* 0x002fe20000000f00 */
[----:B--2---:R-:W-:-:S03]  /*14690*/  IMAD.MOV.U32 R2, RZ, RZ, R61 ;  /* 0x000000ffff027224 */ /* 0x004fc600078e003d */
[----:B------:R-:W-:Y:S01]  /*146a0*/  IADD3 R66, R0, c[0x0][0x180], RZ ;  /* 0x0000600000427a10 */ /* 0x000fe20007ffe0ff */
[----:B------:R-:W-:Y:S01]  /*146b0*/  STL [R1+0x11c0], R60 ;  /* 0x0011c03c01007387 */ /* 0x000fe20000100800 */
[----:B------:R-:W-:-:S03]  /*146c0*/  IMAD.MOV.U32 R0, RZ, RZ, R63 ;  /* 0x000000ffff007224 */ /* 0x000fc600078e003f */
[----:B------:R-:W-:Y:S04]  /*146d0*/  STL [R1+0x11c8], R62 ;  /* 0x0011c83e01007387 */ /* 0x000fe80000100800 */
[----:B------:R-:W-:Y:S01]  /*146e0*/  STL [R1+0x11bc], R2 ;  /* 0x0011bc0201007387 */ /* 0x000fe20000100800 */
[----:B------:R-:W-:-:S03]  /*146f0*/  MOV R6, R65 ;  /* 0x0000004100067202 */ /* 0x000fc60000000f00 */
[----:B------:R-:W-:Y:S04]  /*14700*/  STL [R1+0x11d0], R64 ;  /* 0x0011d04001007387 */ /* 0x000fe80000100800 */
[----:B------:R1:W-:Y:S04]  /*14710*/  STL [R1+0x11c4], R0 ;  /* 0x0011c40001007387 */ /* 0x0003e80000100800 */
[----:B------:R2:W-:Y:S04]  /*14720*/  STL [R1+0x11cc], R6 ;  /* 0x0011cc0601007387 */ /* 0x0005e80000100800 */
        /* <DEDUP_REMOVED lines=197> */
[----:B------:R3:W-:Y:S04]  /*15380*/  STL [R1], RZ ;  /* 0x000000ff01007387 */ /* 0x0007e80000100800 */
        /* <DEDUP_REMOVED lines=74> */
[----:B------:R-:W4:Y:S04]  /*15830*/  S2R R67, SR_TID.X ;  /* 0x0000000000437919 */ /* 0x000f280000002100 */
        /* <DEDUP_REMOVED lines=20> */
[----:B------:R3:W-:Y:S01]  /*15980*/  STL [R1+0x27c], RZ ;  /* 0x00027cff01007387 */ /* 0x0007e20000100800 */
[----:B----4-:R-:W-:-:S03]  /*15990*/  LOP3.LUT R3, R67, 0x7, RZ, 0xc0, !PT ;  /* 0x0000000743037812 */ /* 0x010fc600078ec0ff */
[----:B------:R3:W-:Y:S04]  /*159a0*/  STL [R1+0x3c0], RZ ;  /* 0x0003c0ff01007387 */ /* 0x0007e80000100800 */
[----:B------:R3:W-:Y:S04]  /*159b0*/  STL [R1+0x3c4], RZ ;  /* 0x0003c4ff01007387 */ /* 0x0007e80000100800 */
[----:B------:R3:W-:Y:S01]  /*159c0*/  STL [R1+0x3c8], RZ ;  /* 0x0003c8ff01007387 */ /* 0x0007e20000100800 */
[----:B-1----:R-:W-:-:S03]  /*159d0*/  IMAD.SHL.U32 R0, R67, 0x2, RZ ;  /* 0x0000000243007824 */ /* 0x002fc600078e00ff */
[----:B------:R3:W-:Y:S04]  /*159e0*/  STL [R1+0x3cc], RZ ;  /* 0x0003ccff01007387 */ /* 0x0007e80000100800 */
[----:B------:R3:W-:Y:S01]  /*159f0*/  STL [R1+0x390], RZ ;  /* 0x000390ff01007387 */ /* 0x0007e20000100800 */
[----:B------:R-:W-:-:S03]  /*15a00*/  IMAD R3, R3, 0x110, RZ ;  /* 0x0000011003037824 */ /* 0x000fc600078e02ff */
[----:B------:R3:W-:Y:S01]  /*15a10*/  STL [R1+0x394], RZ ;  /* 0x000394ff01007387 */ /* 0x0007e20000100800 */
[----:B------:R-:W-:-:S03]  /*15a20*/  LOP3.LUT R5, R67, 0x3, RZ, 0xc0, !PT ;  /* 0x0000000343057812 */ /* 0x000fc600078ec0ff */
[----:B------:R3:W-:Y:S01]  /*15a30*/  STL [R1+0x398], RZ ;  /* 0x000398ff01007387 */ /* 0x0007e20000100800 */
[----:B------:R-:W-:-:S03]  /*15a40*/  SHF.R.S32.HI R2, RZ, 0x1f, R66 ;  /* 0x0000001fff027819 */ /* 0x000fc60000011442 */
[----:B------:R3:W-:Y:S01]  /*15a50*/  STL [R1+0x39c], RZ ;  /* 0x00039cff01007387 */ /* 0x0007e20000100800 */
[----:B------:R-:W-:-:S03]  /*15a60*/  LOP3.LUT R4, R0, 0xc0, RZ, 0xc0, !PT ;  /* 0x000000c000047812 */ /* 0x000fc600078ec0ff */
[----:B------:R3:W-:Y:S04]  /*15a70*/  STL [R1+0x220], RZ ;  /* 0x000220ff01007387 */ /* 0x0007e80000100800 */
[----:B------:R3:W-:Y:S01]  /*15a80*/  STL [R1+0x224], RZ ;  /* 0x000224ff01007387 */ /* 0x0007e20000100800 */
[----:B------:R-:W-:-:S03]  /*15a90*/  LOP3.LUT R124, R3, 0x30, R0, 0x78, !PT ;  /* 0x00000030037c7812 */ /* 0x000fc600078e7800 */
[----:B------:R3:W-:Y:S01]  /*15aa0*/  STL [R1+0x228], RZ ;  /* 0x000228ff01007387 */ /* 0x0007e20000100800 */
[----:B------:R-:W-:-:S03]  /*15ab0*/  LEA.HI R2, R2, R66, RZ, 0x6 ;  /* 0x0000004202027211 */ /* 0x000fc600078f30ff */
[----:B------:R3:W-:Y:S01]  /*15ac0*/  STL [R1+0x22c], RZ ;  /* 0x00022cff01007387 */ /* 0x0007e20000100800 */
[----:B------:R-:W-:-:S03]  /*15ad0*/  IMAD R3, R5, 0x820, RZ ;  /* 0x0000082005037824 */ /* 0x000fc600078e02ff */
[----:B------:R3:W-:Y:S01]  /*15ae0*/  STL [R1+0x210], RZ ;  /* 0x000210ff01007387 */ /* 0x0007e20000100800 */
[----:B------:R-:W-:-:S03]  /*15af0*/  LOP3.LUT R0, R4, 0x1c, R67, 0xf8, !PT ;  /* 0x0000001c04007812 */ /* 0x000fc600078ef843 */
[----:B------:R3:W-:Y:S04]  /*15b00*/  STL [R1+0x214], RZ ;  /* 0x000214ff01007387 */ /* 0x0007e80000100800 */
[----:B------:R3:W-:Y:S01]  /*15b10*/  STL [R1+0x218], RZ ;  /* 0x000218ff01007387 */ /* 0x0007e20000100800 */
[----:B------:R-:W-:-:S03]  /*15b20*/  SHF.R.S32.HI R2, RZ, 0x6, R2 ;  /* 0x00000006ff027819 */ /* 0x000fc60000011402 */
[----:B------:R3:W-:Y:S01]  /*15b30*/  STL [R1+0x21c], RZ ;  /* 0x00021cff01007387 */ /* 0x0007e20000100800 */
[----:B------:R-:W-:-:S03]  /*15b40*/  LOP3.LUT R3, R3, R0, RZ, 0x3c, !PT ;  /* 0x0000000003037212 */ /* 0x000fc600078e3cff */
[----:B------:R3:W-:Y:S04]  /*15b50*/  STL [R1+0x200], RZ ;  /* 0x000200ff01007387 */ /* 0x0007e80000100800 */
[----:B------:R3:W-:Y:S04]  /*15b60*/  STL [R1+0x204], RZ ;  /* 0x000204ff01007387 */ /* 0x0007e80000100800 */
[----:B------:R3:W-:Y:S01]  /*15b70*/  STL [R1+0x208], RZ ;  /* 0x000208ff01007387 */ /* 0x0007e20000100800 */
[----:B------:R-:W-:-:S03]  /*15b80*/  IADD3 R125, R2, -0x2, RZ ;  /* 0xfffffffe027d7810 */ /* 0x000fc60007ffe0ff */
[----:B------:R3:W-:Y:S01]  /*15b90*/  STL [R1+0x20c], RZ ;  /* 0x00020cff01007387 */ /* 0x0007e20000100800 */
[----:B------:R-:W-:-:S03]  /*15ba0*/  LOP3.LUT R2, R3, 0x20, RZ, 0x3c, !PT ;  /* 0x0000002003027812 */ /* 0x000fc600078e3cff */
        /* <DEDUP_REMOVED lines=8> */
[----:B------:R3:W-:Y:S01]  /*15c30*/  STL [R1+0x1370], R2 ;  /* 0x0013700201007387 */ /* 0x0007e20000100800 */
[----:B------:R-:W-:Y:S01]  /*15c40*/  SHF.R.S32.HI R4, RZ, 0x1f, R252 ;  /* 0x0000001fff047819 */ /* 0x000fe200000114fc */
[----:B------:R-:W-:Y:S01]  /*15c50*/  USHF.R.S32.HI UR6, URZ, 0x1f, UR4 ;  /* 0x0000001f3f067899 */ /* 0x000fe20008011404 */
[----:B------:R-:W-:Y:S01]  /*15c60*/  CS2R R12, SRZ ;  /* 0x00000000000c7805 */ /* 0x000fe2000001ff00 */
[----:B------:R-:W-:Y:S01]  /*15c70*/  CS2R R14, SRZ ;  /* 0x00000000000e7805 */ /* 0x000fe2000001ff00 */
[----:B------:R-:W-:Y:S01]  /*15c80*/  SHF.L.U64.HI R0, R252, 0x2, R4 ;  /* 0x00000002fc007819 */ /* 0x000fe20000010204 */
[----:B------:R-:W-:Y:S01]  /*15c90*/  CS2R R8, SRZ ;  /* 0x0000000000087805 */ /* 0x000fe2000001ff00 */
[----:B------:R-:W-:Y:S01]  /*15ca0*/  CS2R R10, SRZ ;  /* 0x00000000000a7805 */ /* 0x000fe2000001ff00 */
[----:B------:R-:W-:Y:S01]  /*15cb0*/  CS2R R4, SRZ ;  /* 0x0000000000047805 */ /* 0x000fe2000001ff00 */
[----:B--2---:R-:W-:Y:S01]  /*15cc0*/  CS2R R6, SRZ ;  /* 0x0000000000067805 */ /* 0x004fe2000001ff00 */
        /* <DEDUP_REMOVED lines=90> */
[----:B------:R-:W-:Y:S01]  /*16270*/  LOP3.LUT R124, R124, 0x40, RZ, 0x3c, !PT ;  /* 0x000000407c7c7812 */ /* 0x000fe200078e3cff */
[----:B------:R-:W-:-:S02]  /*16280*/  USHF.L.U32 UR7, UR4, 0x2, URZ ;  /* 0x0000000204077899 */ /* 0x000fc4000800063f */
[----:B------:R-:W-:Y:S02]  /*16290*/  USHF.L.U64.HI UR6, UR4, 0x2, UR6 ;  /* 0x0000000204067899 */ /* 0x000fe40008010206 */
[----:B------:R-:W-:Y:S02]  /*162a0*/  UMOV UR5, 0x1 ;  /* 0x0000000100057882 */ /* 0x000fe40000000000 */
[----:B---3--:R-:W-:Y:S02]  /*162b0*/  UMOV UR4, 0xffffffff ;  /* 0xffffffff00047882 */ /* 0x008fe40000000000 */
.L_x_1:
[----:B------:R-:W2:Y:S01]  /*162c0*/  LDL R126, [R1+0x1370] ;  /* 0x00137000017e7983 */ /* 0x000ea20000100800 */
[----:B------:R-:W-:Y:S01]  /*162d0*/  UIADD3 UR4, UR4, 0x1, URZ ;  /* 0x0000000104047890 */ /* 0x000fe2000fffe03f */
[----:B------:R-:W-:-:S04]  /*162e0*/  DEPBAR.LE SB0, 0x2 ;  /* 0x000080800000791a */ /* 0x000fc80000000000 */
[----:B------:R-:W-:Y:S01]  /*162f0*/  STL.64 [R1+0x1bd0], R226 ;  /* 0x001bd0e201007387 */ /* 0x000fe20000100a00 */
[----:B------:R-:W-:-:S03]  /*16300*/  UISETP.GT.AND UP0, UPT, UR4, 0x1, UPT ;  /* 0x000000010400788c */ /* 0x000fc6000bf04270 */
[----:B------:R1:W-:Y:S01]  /*16310*/  STL.64 [R1+0x1bc8], R224 ;  /* 0x001bc8e001007387 */ /* 0x0003e20000100a00 */
[----:B------:R-:W-:-:S03]  /*16320*/  USEL UR4, UR4, URZ, !UP0 ;  /* 0x0000003f04047287 */ /* 0x000fc6000c000000 */
[----:B------:R-:W-:Y:S03]  /*16330*/  STL.64 [R1+0x1bc0], R246 ;  /* 0x001bc0f601007387 */ /* 0x000fe60000100a00 */
[----:B------:R-:W-:Y:S01]  /*16340*/  IMAD.U32 R252, RZ, RZ, UR4 ;  /* 0x00000004fffc7e24 */ /* 0x000fe2000f8e00ff */
[----:B------:R3:W-:Y:S04]  /*16350*/  STL.64 [R1+0x1bb8], R244 ;  /* 0x001bb8f401007387 */ /* 0x0007e80000100a00 */
[----:B------:R-:W-:Y:S04]  /*16360*/  STL [R1+0x1448], R0 ;  /* 0x0014480001007387 */ /* 0x000fe80000100800 */
[----:B------:R-:W4:Y:S04]  /*16370*/  LDL.LU.64 R232, [R1+0x3f0] ;  /* 0x0003f00001e87983 */ /* 0x000f280000300a00 */
[----:B------:R-:W4:Y:S04]  /*16380*/  LDL.LU.64 R234, [R1+0x3f8] ;  /* 0x0003f80001ea7983 */ /* 0x000f280000300a00 */
[----:B------:R-:W4:Y:S04]  /*16390*/  LDL.LU.64 R228, [R1+0x160] ;  /* 0x0001600001e47983 */ /* 0x000f280000300a00 */
[----:B------:R-:W4:Y:S04]  /*163a0*/  LDL.LU.64 R230, [R1+0x168] ;  /* 0x0001680001e67983 */ /* 0x000f280000300a00 */
[----:B-1----:R-:W4:Y:S04]  /*163b0*/  LDL.LU.64 R224, [R1+0x70] ;  /* 0x0000700001e07983 */ /* 0x002f280000300a00 */
[----:B------:R-:W4:Y:S04]  /*163c0*/  LDL.LU.64 R226, [R1+0x78] ;  /* 0x0000780001e27983 */ /* 0x000f280000300a00 */
[----:B------:R-:W1:Y:S04]  /*163d0*/  S2R R2, SR_TID.X ;  /* 0x0000000000027919 */ /* 0x000e680000002100 */
[----:B------:R-:W1:Y:S04]  /*163e0*/  S2R R124, SR_TID.X ;  /* 0x00000000007c7919 */ /* 0x000e680000002100 */
[----:B---3--:R-:W2:Y:S04]  /*163f0*/  LDL.LU.64 R244, [R1+0x60] ;  /* 0x0000600001f47983 */ /* 0x008ea80000300a00 */
[----:B------:R-:W2:Y:S01]  /*16400*/  LDL.LU.64 R246, [R1+0x68] ;  /* 0x0000680001f67983 */ /* 0x000ea20000300a00 */
[C---:B-1----:R-:W-:Y:S01]  /*16410*/  IMAD.SHL.U32 R125, R2.reuse, 0x2, RZ ;  /* 0x00000002027d7824 */ /* 0x042fe200078e00ff */
[----:B------:R-:W-:-:S04]  /*16420*/  LOP3.LUT R3, R2, 0x3, RZ, 0xc0, !PT ;  /* 0x0000000302037812 */ /* 0x000fc800078ec0ff */
[----:B------:R-:W-:Y:S01]  /*16430*/  LOP3.LUT R125, R125, 0xc0, RZ, 0xc0, !PT ;  /* 0x000000c07d7d7812 */ /* 0x000fe200078ec0ff */
[----:B------:R-:W-:-:S03]  /*16440*/  IMAD R3, R3, 0x820, RZ ;  /* 0x0000082003037824 */ /* 0x000fc600078e02ff */
[----:B------:R-:W-:Y:S01]  /*16450*/  LOP3.LUT R125, R125, 0x1c, R2, 0xf8, !PT ;  /* 0x0000001c7d7d7812 */ /* 0x000fe200078ef802 */
[----:B------:R-:W-:-:S03]  /*16460*/  IMAD.U32 R2, RZ, RZ, UR4 ;  /* 0x00000004ff027e24 */ /* 0x000fc6000f8e00ff */
[----:B------:R-:W-:Y:S01]  /*16470*/  LOP3.LUT R3, R3, R125, RZ, 0x3c, !PT ;  /* 0x0000007d03037212 */ /* 0x000fe200078e3cff */
[C---:B------:R-:W-:Y:S01]  /*16480*/  IMAD.SHL.U32 R125, R124.reuse, 0x2, RZ ;  /* 0x000000027c7d7824 */ /* 0x040fe200078e00ff */
[----:B------:R-:W-:-:S03]  /*16490*/  LOP3.LUT R124, R124, 0x7, RZ, 0xc0, !PT ;  /* 0x000000077c7c7812 */ /* 0x000fc600078ec0ff */
[----:B------:R-:W-:Y:S01]  /*164a0*/  IMAD R2, R2, 0x20000, R3 ;  /* 0x0002000002027824 */ /* 0x000fe200078e0203 */
[----:B------:R-:W-:Y:S01]  /*164b0*/  BAR.SYNC.DEFER_BLOCKING 0x0 ;  /* 0x0000000000007b1d */ /* 0x000fe20000010000 */
[----:B------:R-:W-:Y:S01]  /*164c0*/  IMAD R124, R124, 0x110, RZ ;  /* 0x000001107c7c7824 */ /* 0x000fe200078e02ff */
[----:B------:R-:W-:-:S04]  /*164d0*/  MOV R3, UR4 ;  /* 0x0000000400037c02 */ /* 0x000fc80008000f00 */
[----:B------:R-:W-:-:S04]  /*164e0*/  LOP3.LUT R124, R124, 0x30, R125, 0x78, !PT ;  /* 0x000000307c7c7812 */ /* 0x000fc800078e787d */
[----:B------:R-:W-:Y:S01]  /*164f0*/  LEA R252, R252, R124, 0xf ;  /* 0x0000007cfcfc7211 */ /* 0x000fe200078e78ff */
[----:B------:R-:W-:Y:S04]  /*16500*/  LDS R176, [R2] ;  /* 0x0000000002b07984 */ /* 0x000fe80000000800 */
[----:B------:R-:W-:Y:S04]  /*16510*/  LDS R178, [R2+0x2000] ;  /* 0x0020000002b27984 */ /* 0x000fe80000000800 */
[----:B------:R-:W1:Y:S04]  /*16520*/  LDSM.16.M88.4 R132, [R252+0x40000] ;  /* 0x04000000fc84783b */ /* 0x000e680000000200 */
[----:B------:R-:W-:Y:S04]  /*16530*/  LDS R180, [R2+0x100] ;  /* 0x0001000002b47984 */ /* 0x000fe80000000800 */
[----:B------:R-:W-:Y:S04]  /*16540*/  LDS R182, [R2+0x2100] ;  /* 0x0021000002b67984 */ /* 0x000fe80000000800 */
[----:B------:R-:W-:Y:S04]  /*16550*/  LDS R184, [R2+0x200] ;  /* 0x0002000002b87984 */ /* 0x000fe80000000800 */
[----:B------:R-:W-:Y:S04]  /*16560*/  LDS R186, [R2+0x2200] ;  /* 0x0022000002ba7984 */ /* 0x000fe80000000800 */
[----:B------:R-:W-:Y:S04]  /*16570*/  LDS R188, [R2+0x300] ;  /* 0x0003000002bc7984 */ /* 0x000fe80000000800 */
[----:B------:R-:W-:Y:S04]  /*16580*/  LDS R190, [R2+0x2300] ;  /* 0x0023000002be7984 */ /* 0x000fe80000000800 */
[----:B------:R-:W-:Y:S04]  /*16590*/  LDS R136, [R2+0x400] ;  /* 0x0004000002887984 */ /* 0x000fe80000000800 */
[----:B------:R-:W-:Y:S04]  /*165a0*/  LDS R138, [R2+0x2400] ;  /* 0x00240000028a7984 */ /* 0x000fe80000000800 */
[----:B------:R-:W1:Y:S04]  /*165b0*/  LDSM.16.M88.4 R128, [R252+0x40800] ;  /* 0x04080000fc80783b */ /* 0x000e680000000200 */
[----:B-1----:R-:W-:Y:S04]  /*165c0*/  STL [R1+0x1b8c], R134 ;  /* 0x001b8c8601007387 */ /* 0x002fe80000100800 */
[----:B------:R-:W-:Y:S04]  /*165d0*/  STL [R1+0x1b88], R135 ;  /* 0x001b888701007387 */ /* 0x000fe80000100800 */
[----:B------:R-:W-:Y:S04]  /*165e0*/  LDS R196, [R2+0x500] ;  /* 0x0005000002c47984 */ /* 0x000fe80000000800 */
[----:B------:R-:W-:Y:S04]  /*165f0*/  LDS R198, [R2+0x2500] ;  /* 0x0025000002c67984 */ /* 0x000fe80000000800 */
[----:B------:R-:W-:Y:S04]  /*16600*/  LDS R140, [R2+0x600] ;  /* 0x00060000028c7984 */ /* 0x000fe80000000800 */
[----:B------:R-:W-:Y:S04]  /*16610*/  LDS R142, [R2+0x2600] ;  /* 0x00260000028e7984 */ /* 0x000fe80000000800 */
[----:B------:R-:W-:Y:S04]  /*16620*/  LDS R192, [R2+0x700] ;  /* 0x0007000002c07984 */ /* 0x000fe80000000800 */
[----:B------:R-:W-:Y:S04]  /*16630*/  LDS R194, [R2+0x2700] ;  /* 0x0027000002c27984 */ /* 0x000fe80000000800 */
[----:B------:R-:W-:Y:S04]  /*16640*/  STL [R1+0x1b94], R130 ;  /* 0x001b948201007387 */ /* 0x000fe80000100800 */
[----:B------:R-:W-:Y:S04]  /*16650*/  STL [R1+0x1b90], R131 ;  /* 0x001b908301007387 */ /* 0x000fe80000100800 */
[----:B------:R-:W2:Y:S02]  /*16660*/  LDL.LU.64 R236, [R1+0x430] ;  /* 0x0004300001ec7983 */ /* 0x000ea40000300a00 */
[----:B--2---:R-:W-:-:S02]  /*16670*/  IMAD R3, R3, 0x20000, R126 ;  /* 0x0002000003037824 */ /* 0x004fc400078e027e */
[----:B------:R-:W-:Y:S04]  /*16680*/  LDSM.16.M88.4 R124, [R252+0x41000] ;  /* 0x04100000fc7c783b */ /* 0x000fe80000000200 */
[----:B------:R-:W-:Y:S04]  /*16690*/  LDS R177, [R3] ;  /* 0x0000000003b17984 */ /* 0x000fe80000000800 */
[----:B------:R-:W4:Y:S04]  /*166a0*/  LDS R179, [R3+0x2000] ;  /* 0x0020000003b37984 */ /* 0x000f280000000800 */
[----:B------:R-:W-:Y:S04]  /*166b0*/  LDS R181, [R3+0x100] ;  /* 0x0001000003b57984 */ /* 0x000fe80000000800 */
[----:B------:R-:W1:Y:S04]  /*166c0*/  LDS R183, [R3+0x2100] ;  /* 0x0021000003b77984 */ /* 0x000e680000000800 */
[----:B------:R-:W-:Y:S04]  /*166d0*/  LDS R185, [R3+0x200] ;  /* 0x0002000003b97984 */ /* 0x000fe80000000800 */
[----:B------:R-:W2:Y:S04]  /*166e0*/  LDS R187, [R3+0x2200] ;  /* 0x0022000003bb7984 */ /* 0x000ea80000000800 */
[----:B------:R-:W-:Y:S04]  /*166f0*/  LDS R189, [R3+0x300] ;  /* 0x0003000003bd7984 */ /* 0x000fe80000000800 */
[----:B------:R-:W2:Y:S04]  /*16700*/  LDS R191, [R3+0x2300] ;  /* 0x0023000003bf7984 */ /* 0x000ea80000000800 */
[----:B------:R-:W-:Y:S04]  /*16710*/  LDS R137, [R3+0x400] ;  /* 0x0004000003897984 */ /* 0x000fe80000000800 */
[----:B------:R-:W2:Y:S04]  /*16720*/  LDS R139, [R3+0x2400] ;  /* 0x00240000038b7984 */ /* 0x000ea80000000800 */
[----:B------:R-:W-:Y:S01]  /*16730*/  LDS R197, [R3+0x500] ;  /* 0x0005000003c57984 */ /* 0x000fe20000000800 */
[-C--:B----4-:R-:W-:Y:S03]  /*16740*/  HMMA.1688.F32.TF32 R232, R176, R132.reuse, R232 ;  /* 0x00000084b0e8723c */ /* 0x090fe600000810e8 */
[----:B------:R-:W4:Y:S04]  /*16750*/  LDS R199, [R3+0x2500] ;  /* 0x0025000003c77984 */ /* 0x000f280000000800 */
[----:B------:R-:W-:Y:S01]  /*16760*/  LDS R141, [R3+0x600] ;  /* 0x00060000038d7984 */ /* 0x000fe20000000800 */
[-C--:B-1----:R-:W-:Y:S03]  /*16770*/  HMMA.1688.F32.TF32 R228, R180, R132.reuse, R228 ;  /* 0x00000084b4e4723c */ /* 0x082fe600000810e4 */
[----:B------:R-:W1:Y:S04]  /*16780*/  LDS R143, [R3+0x2600] ;  /* 0x00260000038f7984 */ /* 0x000e680000000800 */
[----:B------:R-:W-:Y:S01]  /*16790*/  LDS R193, [R3+0x700] ;  /* 0x0007000003c17984 */ /* 0x000fe20000000800 */
[-C--:B--2---:R-:W-:Y:S03]  /*167a0*/  HMMA.1688.F32.TF32 R224, R184, R132.reuse, R224 ;  /* 0x00000084b8e0723c */ /* 0x084fe600000810e0 */
[----:B------:R-:W2:Y:S05]  /*167b0*/  LDS R195, [R3+0x2700] ;  /* 0x0027000003c37984 */ /* 0x000eaa0000000800 */
[-C--:B-----5:R-:W-:Y:S01]  /*167c0*/  HMMA.1688.F32.TF32 R12, R188, R132.reuse, R12 ;  /* 0x00000084bc0c723c */ /* 0x0a0fe2000008100c */
[----:B------:R1:W-:Y:S07]  /*167d0*/  STL.64 [R1+0x300], R232 ;  /* 0x000300e801007387 */ /* 0x0003ee0000100a00 */
[-C--:B------:R-:W-:Y:S01]  /*167e0*/  HMMA.1688.F32.TF32 R84, R136, R132.reuse, R84 ;  /* 0x000000848854723c */ /* 0x080fe20000081054 */
[----:B------:R1:W-:Y:S04]  /*167f0*/  STL.64 [R1+0x308], R234 ;  /* 0x000308ea01007387 */ /* 0x0003e80000100a00 */
[----:B------:R-:W3:Y:S04]  /*16800*/  LDL.LU.64 R238, [R1+0x438] ;  /* 0x0004380001ee7983 */ /* 0x000ee80000300a00 */
[----:B------:R4:W-:Y:S04]  /*16810*/  STL.64 [R1+0x2f0], R228 ;  /* 0x0002f0e401007387 */ /* 0x0009e80000100a00 */
[----:B------:R4:W-:Y:S04]  /*16820*/  STL.64 [R1+0x2f8], R230 ;  /* 0x0002f8e601007387 */ /* 0x0009e80000100a00 */
[----:B-1----:R-:W3:Y:S04]  /*16830*/  LDL.LU.64 R232, [R1+0x120] ;  /* 0x0001200001e87983 */ /* 0x002ee80000300a00 */
[----:B------:R-:W3:Y:S04]  /*16840*/  LDL.LU.64 R234, [R1+0x128] ;  /* 0x0001280001ea7983 */ /* 0x000ee80000300a00 */
[----:B----4-:R-:W4:Y:S04]  /*16850*/  LDL.LU.64 R228, [R1+0x30] ;  /* 0x0000300001e47983 */ /* 0x010f280000300a00 */
[----:B------:R-:W4:Y:S04]  /*16860*/  LDL.LU.64 R230, [R1+0x38] ;  /* 0x0000380001e67983 */ /* 0x000f280000300a00 */
[----:B------:R-:W-:Y:S04]  /*16870*/  STL.64 [R1+0x350], R224 ;  /* 0x000350e001007387 */ /* 0x000fe80000100a00 */
[----:B------:R1:W-:Y:S04]  /*16880*/  STL.64 [R1+0x358], R226 ;  /* 0x000358e201007387 */ /* 0x0003e80000100a00 */
[----:B-1----:R-:W3:Y:S04]  /*16890*/  LDL.LU.64 R226, [R1+0x1bd0] ;  /* 0x001bd00001e27983 */ /* 0x002ee80000300a00 */
[----:B------:R-:W3:Y:S04]  /*168a0*/  LDL.LU.64 R224, [R1+0x1bc8] ;  /* 0x001bc80001e07983 */ /* 0x000ee80000300a00 */
[----:B------:R1:W-:Y:S04]  /*168b0*/  STL.64 [R1+0x400], R12 ;  /* 0x0004000c01007387 */ /* 0x0003e80000100a00 */
[----:B------:R1:W-:Y:S04]  /*168c0*/  STL.64 [R1+0x408], R14 ;  /* 0x0004080e01007387 */ /* 0x0003e80000100a00 */
[----:B-1----:R-:W3:Y:S04]  /*168d0*/  LDL.LU.64 R12, [R1+0x150] ;  /* 0x00015000010c7983 */ /* 0x002ee80000300a00 */
[----:B------:R-:W3:Y:S04]  /*168e0*/  LDL.LU.64 R14, [R1+0x158] ;  /* 0x00015800010e7983 */ /* 0x000ee80000300a00 */
[----:B------:R1:W-:Y:S04]  /*168f0*/  STL.64 [R1+0x470], R84 ;  /* 0x0004705401007387 */ /* 0x0003e80000100a00 */
[----:B------:R1:W-:Y:S04]  /*16900*/  STL.64 [R1+0x478], R86 ;  /* 0x0004785601007387 */ /* 0x0003e80000100a00 */
[----:B-1----:R-:W3:Y:S04]  /*16910*/  LDL.LU.64 R84, [R1+0x310] ;  /* 0x0003100001547983 */ /* 0x002ee80000300a00 */
[----:B------:R-:W3:Y:S01]  /*16920*/  LDL.LU.64 R86, [R1+0x318] ;  /* 0x0003180001567983 */ /* 0x000ee20000300a00 */
[-C--:B------:R-:W-:Y:S08]  /*16930*/  HMMA.1688.F32.TF32 R164, R196, R132.reuse, R164 ;  /* 0x00000084c4a4723c */ /* 0x080ff000000810a4 */
[-C--:B------:R-:W-:Y:S08]  /*16940*/  HMMA.1688.F32.TF32 R160, R140, R132.reuse, R160 ;  /* 0x000000848ca0723c */ /* 0x080ff000000810a0 */
[----:B--2---:R-:W-:Y:S07]  /*16950*/  HMMA.1688.F32.TF32 R16, R192, R132, R16 ;  /* 0x00000084c010723c */ /* 0x004fee0000081010 */
[----:B------:R-:W-:Y:S04]  /*16960*/  STL.64 [R1+0x520], R164 ;  /* 0x000520a401007387 */ /* 0x000fe80000100a00 */
[----:B------:R-:W-:Y:S04]  /*16970*/  STL.64 [R1+0x528], R166 ;  /* 0x000528a601007387 */ /* 0x000fe80000100a00 */
[----:B------:R-:W-:Y:S04]  /*16980*/  STL.64 [R1+0x5c0], R160 ;  /* 0x0005c0a001007387 */ /* 0x000fe80000100a00 */
[----:B------:R-:W-:Y:S04]  /*16990*/  STL.64 [R1+0x5c8], R162 ;  /* 0x0005c8a201007387 */ /* 0x000fe80000100a00 */
[----:B------:R-:W-:Y:S04]  /*169a0*/  STL.64 [R1+0x680], R16 ;  /* 0x0006801001007387 */ /* 0x000fe80000100a00 */
[----:B------:R1:W-:Y:S02]  /*169b0*/  STL.64 [R1+0x688], R18 ;  /* 0x0006881201007387 */ /* 0x0003e40000100a00 */
[----:B-1----:R-:W-:Y:S08]  /*169c0*/  HMMA.1688.F32.TF32 R16, R184, R128, R244 ;  /* 0x00000080b810723c */ /* 0x002ff000000810f4 */
[----:B------:R-:W-:Y:S08]  /*169d0*/  HMMA.1688.F32.TF32 R4, R188, R124, R4 ;  /* 0x0000007cbc04723c */ /* 0x000ff00000081004 */
[-C--:B---3--:R-:W-:Y:S08]  /*169e0*/  HMMA.1688.F32.TF32 R132, R176, R128.reuse, R84 ;  /* 0x00000080b084723c */ /* 0x088ff00000081054 */
[-C--:B------:R-:W-:Y:S08]  /*169f0*/  HMMA.1688.F32.TF32 R84, R180, R128.reuse, R12 ;  /* 0x00000080b454723c */ /* 0x080ff0000008100c */
[-C--:B------:R-:W-:Y:S07]  /*16a00*/  HMMA.1688.F32.TF32 R12, R188, R128.reuse, R8 ;  /* 0x00000080bc0c723c */ /* 0x080fee0000081008 */
[----:B------:R-:W-:Y:S01]  /*16a10*/  STL.64 [R1+0x2c0], R132 ;  /* 0x0002c08401007387 */ /* 0x000fe20000100a00 */
[-C--:B------:R-:W-:Y:S03]  /*16a20*/  HMMA.1688.F32.TF32 R8, R136, R128.reuse, R80 ;  /* 0x000000808808723c */ /* 0x080fe60000081050 */
[----:B------:R-:W-:Y:S04]  /*16a30*/  STL.64 [R1+0x2c8], R134 ;  /* 0x0002c88601007387 */ /* 0x000fe80000100a00 */
[----:B------:R-:W-:Y:S04]  /*16a40*/  STL.64 [R1+0x2b0], R84 ;  /* 0x0002b05401007387 */ /* 0x000fe80000100a00 */
[----:B------:R-:W-:Y:S04]  /*16a50*/  STL.64 [R1+0x2b8], R86 ;  /* 0x0002b85601007387 */ /* 0x000fe80000100a00 */
[----:B------:R-:W-:Y:S04]  /*16a60*/  STL.64 [R1+0x2e0], R16 ;  /* 0x0002e01001007387 */ /* 0x000fe80000100a00 */
[----:B------:R1:W-:Y:S04]  /*16a70*/  STL.64 [R1+0x2e8], R18 ;  /* 0x0002e81201007387 */ /* 0x0003e80000100a00 */
[----:B------:R-:W-:Y:S04]  /*16a80*/  STL.64 [R1+0x340], R12 ;  /* 0x0003400c01007387 */ /* 0x000fe80000100a00 */
[----:B------:R2:W-:Y:S01]  /*16a90*/  STL.64 [R1+0x348], R14 ;  /* 0x0003480e01007387 */ /* 0x0005e20000100a00 */
[-C--:B-1----:R-:W-:Y:S08]  /*16aa0*/  HMMA.1688.F32.TF32 R16, R196, R128.reuse, R152 ;  /* 0x00000080c410723c */ /* 0x082ff00000081098 */
[-C--:B--2---:R-:W-:Y:S01]  /*16ab0*/  HMMA.1688.F32.TF32 R12, R140, R128.reuse, R172 ;  /* 0x000000808c0c723c */ /* 0x084fe200000810ac */
[----:B------:R-:W-:Y:S04]  /*16ac0*/  STL.64 [R1+0x420], R8 ;  /* 0x0004200801007387 */ /* 0x000fe80000100a00 */
[----:B------:R1:W-:Y:S10]  /*16ad0*/  STL.64 [R1+0x428], R10 ;  /* 0x0004280a01007387 */ /* 0x0003f40000100a00 */
[----:B------:R-:W-:Y:S01]  /*16ae0*/  STL.64 [R1+0x4f0], R16 ;  /* 0x0004f01001007387 */ /* 0x000fe20000100a00 */
[----:B-1----:R-:W-:Y:S03]  /*16af0*/  HMMA.1688.F32.TF32 R8, R192, R128, R20 ;  /* 0x00000080c008723c */ /* 0x002fe60000081014 */
[----:B------:R1:W-:Y:S04]  /*16b00*/  STL.64 [R1+0x4f8], R18 ;  /* 0x0004f81201007387 */ /* 0x0003e80000100a00 */
[----:B------:R-:W-:Y:S04]  /*16b10*/  STL.64 [R1+0x580], R12 ;  /* 0x0005800c01007387 */ /* 0x000fe80000100a00 */
[----:B------:R2:W-:Y:S01]  /*16b20*/  STL.64 [R1+0x588], R14 ;  /* 0x0005880e01007387 */ /* 0x0005e20000100a00 */
[-C--:B-1----:R-:W-:Y:S08]  /*16b30*/  HMMA.1688.F32.TF32 R16, R176, R124.reuse, R236 ;  /* 0x0000007cb010723c */ /* 0x082ff000000810ec */
[-C--:B--2---:R-:W-:Y:S03]  /*16b40*/  HMMA.1688.F32.TF32 R12, R180, R124.reuse, R232 ;  /* 0x0000007cb40c723c */ /* 0x084fe600000810e8 */
[----:B------:R-:W-:Y:S04]  /*16b50*/  STL.64 [R1+0x640], R8 ;  /* 0x0006400801007387 */ /* 0x000fe80000100a00 */
[----:B------:R4:W-:Y:S08]  /*16b60*/  STL.64 [R1+0x648], R10 ;  /* 0x0006480a01007387 */ /* 0x0009f00000100a00 */
[----:B------:R-:W-:Y:S04]  /*16b70*/  STL.64 [R1+0x1a0], R16 ;  /* 0x0001a01001007387 */ /* 0x000fe80000100a00 */
[----:B------:R-:W-:Y:S01]  /*16b80*/  STL.64 [R1+0x1a8], R18 ;  /* 0x0001a81201007387 */ /* 0x000fe20000100a00 */
[-C--:B----4-:R-:W-:Y:S03]  /*16b90*/  HMMA.1688.F32.TF32 R8, R184, R124.reuse, R228 ;  /* 0x0000007cb808723c */ /* 0x090fe600000810e4 */
[----:B------:R-:W2:Y:S04]  /*16ba0*/  LDL.LU.64 R84, [R1+0x590] ;  /* 0x0005900001547983 */ /* 0x000ea80000300a00 */
[----:B------:R-:W-:Y:S04]  /*16bb0*/  STL.64 [R1+0x180], R12 ;  /* 0x0001800c01007387 */ /* 0x000fe80000100a00 */
[----:B------:R-:W-:Y:S04]  /*16bc0*/  STL.64 [R1+0x188], R14 ;  /* 0x0001880e01007387 */ /* 0x000fe80000100a00 */
[----:B------:R-:W2:Y:S04]  /*16bd0*/  LDL.LU.64 R86, [R1+0x598] ;  /* 0x0005980001567983 */ /* 0x000ea80000300a00 */
[----:B------:R-:W2:Y:S04]  /*16be0*/  LDSM.16.M88.4 R16, [R252+0x41800] ;  /* 0x04180000fc10783b */ /* 0x000ea80000000200 */
[----:B------:R-:W-:Y:S04]  /*16bf0*/  STL.64 [R1+0x1f0], R8 ;  /* 0x0001f00801007387 */ /* 0x000fe80000100a00 */
[----:B------:R-:W-:Y:S04]  /*16c00*/  STL.64 [R1+0x1f8], R10 ;  /* 0x0001f80a01007387 */ /* 0x000fe80000100a00 */
[----:B------:R-:W3:Y:S04]  /*16c10*/  LDL.LU.64 R152, [R1+0x260] ;  /* 0x0002600001987983 */ /* 0x000ee80000300a00 */
[----:B------:R-:W3:Y:S04]  /*16c20*/  LDL.LU.64 R154, [R1+0x268] ;  /* 0x00026800019a7983 */ /* 0x000ee80000300a00 */
[----:B------:R-:W4:Y:S04]  /*16c30*/  LDL.LU.64 R80, [R1+0x80] ;  /* 0x0000800001507983 */ /* 0x000f280000300a00 */
[----:B------:R-:W4:Y:S04]  /*16c40*/  LDL.LU.64 R82, [R1+0x88] ;  /* 0x0000880001527983 */ /* 0x000f280000300a00 */
[----:B------:R-:W-:Y:S04]  /*16c50*/  STL.64 [R1+0x2d0], R4 ;  /* 0x0002d00401007387 */ /* 0x000fe80000100a00 */
[----:B------:R1:W-:Y:S04]  /*16c60*/  STL.64 [R1+0x2d8], R6 ;  /* 0x0002d80601007387 */ /* 0x0003e80000100a00 */
[----:B------:R-:W3:Y:S04]  /*16c70*/  LDL.LU.64 R20, [R1+0x10] ;  /* 0x0000100001147983 */ /* 0x000ee80000300a00 */
[----:B------:R-:W3:Y:S01]  /*16c80*/  LDL.LU.64 R22, [R1+0x18] ;  /* 0x0000180001167983 */ /* 0x000ee20000300a00 */
[-C--:B-1----:R-:W-:Y:S08]  /*16c90*/  HMMA.1688.F32.TF32 R4, R136, R124.reuse, R76 ;  /* 0x0000007c8804723c */ /* 0x082ff0000008104c */
[-C--:B------:R-:W-:Y:S01]  /*16ca0*/  HMMA.1688.F32.TF32 R12, R196, R124.reuse, R148 ;  /* 0x0000007cc40c723c */ /* 0x080fe20000081094 */
[----:B------:R-:W-:Y:S07]  /*16cb0*/  LDSM.16.M88.4 R148, [R252+0x45800] ;  /* 0x04580000fc94783b */ /* 0x000fee0000000200 */
[-C--:B------:R-:W-:Y:S07]  /*16cc0*/  HMMA.1688.F32.TF32 R8, R140, R124.reuse, R156 ;  /* 0x0000007c8c08723c */ /* 0x080fee000008109c */
[----:B------:R-:W-:Y:S04]  /*16cd0*/  STL.64 [R1+0x380], R4 ;  /* 0x0003800401007387 */ /* 0x000fe80000100a00 */
[----:B------:R1:W-:Y:S02]  /*16ce0*/  STL.64 [R1+0x388], R6 ;  /* 0x0003880601007387 */ /* 0x0003e40000100a00 */
[----:B-1----:R-:W-:Y:S02]  /*16cf0*/  HMMA.1688.F32.TF32 R4, R192, R124, R24 ;  /* 0x0000007cc004723c */ /* 0x002fe40000081018 */
[----:B------:R-:W-:Y:S04]  /*16d00*/  STL.64 [R1+0x490], R12 ;  /* 0x0004900c01007387 */ /* 0x000fe80000100a00 */
[----:B------:R-:W-:Y:S04]  /*16d10*/  STL.64 [R1+0x498], R14 ;  /* 0x0004980e01007387 */ /* 0x000fe80000100a00 */
[----:B------:R-:W-:Y:S04]  /*16d20*/  STL.64 [R1+0x1b80], R126 ;  /* 0x001b807e01007387 */ /* 0x000fe80000100a00 */
[----:B------:R-:W-:Y:S04]  /*16d30*/  STL.64 [R1+0x510], R8 ;  /* 0x0005100801007387 */ /* 0x000fe80000100a00 */
[----:B------:R-:W-:Y:S04]  /*16d40*/  STL.64 [R1+0x518], R10 ;  /* 0x0005180a01007387 */ /* 0x000fe80000100a00 */
[----:B------:R-:W1:Y:S04]  /*16d50*/  LDSM.16.M88.4 R12, [R252+0x42000] ;  /* 0x04200000fc0c783b */ /* 0x000e680000000200 */
[----:B------:R-:W-:Y:S04]  /*16d60*/  STL.64 [R1+0x600], R4 ;  /* 0x0006000401007387 */ /* 0x000fe80000100a00 */
[----:B------:R-:W-:Y:S04]  /*16d70*/  STL.64 [R1+0x608], R6 ;  /* 0x0006080601007387 */ /* 0x000fe80000100a00 */
[----:B------:R-:W1:Y:S01]  /*16d80*/  LDSM.16.M88.4 R4, [R252+0x43000] ;  /* 0x04300000fc04783b */ /* 0x000e620000000200 */
[-C--:B--2---:R-:W-:Y:S03]  /*16d90*/  HMMA.1688.F32.TF32 R76, R176, R16.reuse, R84 ;  /* 0x00000010b04c723c */ /* 0x084fe60000081054 */
[----:B-1----:R-:W-:Y:S04]  /*16da0*/  STL [R1+0x1b9c], R14 ;  /* 0x001b9c0e01007387 */ /* 0x002fe80000100800 */
[----:B------:R-:W-:Y:S01]  /*16db0*/  STL [R1+0x1b98], R15 ;  /* 0x001b980f01007387 */ /* 0x000fe20000100800 */
[-C--:B----4-:R-:W-:Y:S11]  /*16dc0*/  HMMA.1688.F32.TF32 R24, R184, R16.reuse, R80 ;  /* 0x00000010b818723c */ /* 0x090ff60000081050 */
[----:B------:R-:W-:Y:S05]  /*16dd0*/  @!UPT UIADD3 URZ, URZ, URZ, URZ ;  /* 0x0000003f3f3ff290 */ /* 0x000fea000fffe03f */
[----:B------:R-:W-:Y:S01]  /*16de0*/  IMAD.MOV.U32 R130, RZ, RZ, R76 ;  /* 0x000000ffff827224 */ /* 0x000fe200078e004c */
[----:B------:R-:W-:Y:S01]  /*16df0*/  MOV R135, R79 ;  /* 0x0000004f00877202 */ /* 0x000fe20000000f00 */
[----:B------:R-:W-:Y:S01]  /*16e00*/  IMAD.MOV.U32 R131, RZ, RZ, R77 ;  /* 0x000000ffff837224 */ /* 0x000fe200078e004d */
[----:B------:R-:W1:Y:S01]  /*16e10*/  LDSM.16.M88.4 R8, [R252+0x42800] ;  /* 0x04280000fc08783b */ /* 0x000e620000000200 */
[----:B------:R-:W-:Y:S02]  /*16e20*/  IMAD.MOV.U32 R134, RZ, RZ, R78 ;  /* 0x000000ffff867224 */ /* 0x000fe400078e004e */
[-C--:B---3--:R-:W-:Y:S01]  /*16e30*/  HMMA.1688.F32.TF32 R76, R180, R16.reuse, R152 ;  /* 0x00000010b44c723c */ /* 0x088fe20000081098 */
[----:B------:R-:W-:Y:S04]  /*16e40*/  STL [R1+0x1ba4], R6 ;  /* 0x001ba40601007387 */ /* 0x000fe80000100800 */
[----:B------:R-:W-:Y:S04]  /*16e50*/  STL [R1+0x1ba0], R7 ;  /* 0x001ba00701007387 */ /* 0x000fe80000100800 */
[----:B------:R-:W2:Y:S04]  /*16e60*/  LDL.LU.64 R84, [R1+0x670] ;  /* 0x0006700001547983 */ /* 0x000ea80000300a00 */
[----:B------:R-:W2:Y:S04]  /*16e70*/  LDL.LU.64 R86, [R1+0x678] ;  /* 0x0006780001567983 */ /* 0x000ea80000300a00 */
[----:B------:R-:W-:Y:S04]  /*16e80*/  STL [R1+0x1bb0], R134 ;  /* 0x001bb08601007387 */ /* 0x000fe80000100800 */
[----:B------:R-:W-:Y:S04]  /*16e90*/  STL [R1+0x1bac], R131 ;  /* 0x001bac8301007387 */ /* 0x000fe80000100800 */
[----:B------:R-:W-:Y:S04]  /*16ea0*/  STL [R1+0x1ba8], R130 ;  /* 0x001ba88201007387 */ /* 0x000fe80000100800 */
[----:B------:R-:W3:Y:S04]  /*16eb0*/  LDL.LU.64 R80, [R1+0x3e0] ;  /* 0x0003e00001507983 */ /* 0x000ee80000300a00 */
[----:B------:R-:W-:Y:S04]  /*16ec0*/  STL.64 [R1+0x130], R76 ;  /* 0x0001304c01007387 */ /* 0x000fe80000100a00 */
[----:B------:R-:W-:Y:S04]  /*16ed0*/  STL.64 [R1+0x138], R78 ;  /* 0x0001384e01007387 */ /* 0x000fe80000100a00 */
[----:B------:R-:W3:Y:S01]  /*16ee0*/  LDL.LU.64 R82, [R1+0x3e8] ;  /* 0x0003e80001527983 */ /* 0x000ee20000300a00 */
[-C--:B------:R-:W-:Y:S03]  /*16ef0*/  HMMA.1688.F32.TF32 R20, R188, R16.reuse, R20 ;  /* 0x00000010bc14723c */ /* 0x080fe60000081014 */
[----:B------:R4:W-:Y:S04]  /*16f00*/  STL.64 [R1+0x160], R24 ;  /* 0x0001601801007387 */ /* 0x0009e80000100a00 */
[----:B------:R1:W-:Y:S04]  /*16f10*/  STL.64 [R1+0x168], R26 ;  /* 0x0001681a01007387 */ /* 0x0003e80000100a00 */
[----:B----4-:R-:W4:Y:S04]  /*16f20*/  LDL.LU.64 R24, [R1+0x90] ;  /* 0x0000900001187983 */ /* 0x010f280000300a00 */
[----:B-1----:R-:W4:Y:S08]  /*16f30*/  LDL.LU.64 R26, [R1+0x98] ;  /* 0x00009800011a7983 */ /* 0x002f300000300a00 */
[----:B------:R1:W-:Y:S04]  /*16f40*/  STL.64 [R1+0x1e0], R20 ;  /* 0x0001e01401007387 */ /* 0x0003e80000100a00 */
[----:B------:R1:W-:Y:S04]  /*16f50*/  STL.64 [R1+0x1e8], R22 ;  /* 0x0001e81601007387 */ /* 0x0003e80000100a00 */
[----:B-1----:R-:W4:Y:S04]  /*16f60*/  LDL.LU.64 R20, [R1] ;  /* 0x0000000001147983 */ /* 0x002f280000300a00 */
[----:B------:R-:W4:Y:S01]  /*16f70*/  LDL.LU.64 R22, [R1+0x8] ;  /* 0x0000080001167983 */ /* 0x000f220000300a00 */
[-C--:B------:R-:W-:Y:S03]  /*16f80*/  HMMA.1688.F32.TF32 R124, R136, R16.reuse, R72 ;  /* 0x00000010887c723c */ /* 0x080fe60000081048 */
[----:B------:R-:W4:Y:S05]  /*16f90*/  LDL.LU.64 R76, [R1+0x6a0] ;  /* 0x0006a000014c7983 */ /* 0x000f2a0000300a00 */
[-C--:B------:R-:W-:Y:S08]  /*16fa0*/  HMMA.1688.F32.TF32 R72, R196, R16.reuse, R108 ;  /* 0x00000010c448723c */ /* 0x080ff0000008106c */
[-C--:B------:R-:W-:Y:S08]  /*16fb0*/  HMMA.1688.F32.TF32 R104, R140, R16.reuse, R104 ;  /* 0x000000108c68723c */ /* 0x080ff00000081068 */
[----:B------:R-:W-:Y:S01]  /*16fc0*/  HMMA.1688.F32.TF32 R28, R192, R16, R28 ;  /* 0x00000010c01c723c */ /* 0x000fe2000008101c */
[----:B------:R-:W-:Y:S04]  /*16fd0*/  STL.64 [R1+0x320], R124 ;  /* 0x0003207c01007387 */ /* 0x000fe80000100a00 */
[----:B------:R-:W-:Y:S04]  /*16fe0*/  STL.64 [R1+0x328], R126 ;  /* 0x0003287e01007387 */ /* 0x000fe80000100a00 */
[----:B------:R-:W4:Y:S04]  /*16ff0*/  LDL.LU.64 R78, [R1+0x6a8] ;  /* 0x0006a800014e7983 */ /* 0x000f280000300a00 */
[----:B------:R-:W-:Y:S04]  /*17000*/  STL.64 [R1+0x430], R72 ;  /* 0x0004304801007387 */ /* 0x000fe80000100a00 */
[----:B------:R2:W-:Y:S04]  /*17010*/  STL.64 [R1+0x438], R74 ;  /* 0x0004384a01007387 */ /* 0x0005e80000100a00 */
[----:B------:R-:W-:Y:S04]  /*17020*/  STL.64 [R1+0x4e0], R104 ;  /* 0x0004e06801007387 */ /* 0x000fe80000100a00 */
[----:B------:R-:W-:Y:S04]  /*17030*/  STL.64 [R1+0x4e8], R106 ;  /* 0x0004e86a01007387 */ /* 0x000fe80000100a00 */
[----:B------:R-:W-:Y:S04]  /*17040*/  STL.64 [R1+0x590], R28 ;  /* 0x0005901c01007387 */ /* 0x000fe80000100a00 */
[----:B------:R3:W-:Y:S01]  /*17050*/  STL.64 [R1+0x598], R30 ;  /* 0x0005981e01007387 */ /* 0x0007e20000100a00 */
[-C--:B--2---:R-:W-:Y:S08]  /*17060*/  HMMA.1688.F32.TF32 R72, R176, R12.reuse, R84 ;  /* 0x0000000cb048723c */ /* 0x084ff00000081054 */
[----:B---3--:R-:W-:Y:S11]  /*17070*/  HMMA.1688.F32.TF32 R28, R180, R12, R80 ;  /* 0x0000000cb41c723c */ /* 0x008ff60000081050 */
[----:B------:R-:W-:Y:S05]  /*17080*/  @!UPT UIADD3 URZ, URZ, URZ, URZ ;  /* 0x0000003f3f3ff290 */ /* 0x000fea000fffe03f */
[----:B------:R-:W-:Y:S01]  /*17090*/  IMAD.MOV.U32 R6, RZ, RZ, R72 ;  /* 0x000000ffff067224 */ /* 0x000fe200078e0048 */
[----:B------:R-:W-:Y:S01]  /*170a0*/  MOV R15, R75 ;  /* 0x0000004b000f7202 */ /* 0x000fe20000000f00 */
[----:B------:R-:W-:Y:S02]  /*170b0*/  IMAD.MOV.U32 R7, RZ, RZ, R73 ;  /* 0x000000ffff077224 */ /* 0x000fe400078e0049 */
[----:B------:R-:W-:-:S04]  /*170c0*/  IMAD.MOV.U32 R14, RZ, RZ, R74 ;  /* 0x000000ffff0e7224 */ /* 0x000fc800078e004a */
[----:B------:R-:W-:Y:S02]  /*170d0*/  IMAD.MOV.U32 R17, RZ, RZ, R30 ;  /* 0x000000ffff117224 */ /* 0x000fe400078e001e */
[----:B------:R-:W-:Y:S01]  /*170e0*/  IMAD.MOV.U32 R16, RZ, RZ, R31 ;  /* 0x000000ffff107224 */ /* 0x000fe200078e001f */
[----:B------:R-:W-:Y:S04]  /*170f0*/  STL.64 [R1+0xe0], R28 ;  /* 0x0000e01c01007387 */ /* 0x000fe80000100a00 */
[----:B------:R-:W-:Y:S04]  /*17100*/  STL [R1+0x1afc], R17 ;  /* 0x001afc1101007387 */ /* 0x000fe80000100800 */
[----:B------:R-:W-:Y:S04]  /*17110*/  STL [R1+0x1af8], R16 ;  /* 0x001af81001007387 */ /* 0x000fe80000100800 */
[----:B------:R-:W2:Y:S04]  /*17120*/  LDL.LU.64 R72, [R1+0x5a0] ;  /* 0x0005a00001487983 */ /* 0x000ea80000300a00 */
[----:B------:R-:W2:Y:S01]  /*17130*/  LDL.LU.64 R74, [R1+0x5a8] ;  /* 0x0005a800014a7983 */ /* 0x000ea20000300a00 */
[-C--:B----4-:R-:W-:Y:S11]  /*17140*/  HMMA.1688.F32.TF32 R24, R184, R12.reuse, R24 ;  /* 0x0000000cb818723c */ /* 0x090ff60000081018 */
[----:B------:R-:W-:Y:S11]  /*17150*/  @!UPT UIADD3 URZ, URZ, URZ, URZ ;  /* 0x0000003f3f3ff290 */ /* 0x000ff6000fffe03f */
[----:B------:R-:W-:Y:S01]  /*17160*/  @!UPT UIADD3 URZ, URZ, URZ, URZ ;  /* 0x0000003f3f3ff290 */ /* 0x000fe2000fffe03f */
[----:B------:R-:W-:Y:S04]  /*17170*/  STL.64 [R1+0x110], R24 ;  /* 0x0001101801007387 */ /* 0x000fe80000100a00 */
[----:B------:R1:W-:Y:S02]  /*17180*/  STL.64 [R1+0x118], R26 ;  /* 0x0001181a01007387 */ /* 0x0003e40000100a00 */
[-C--:B-1----:R-:W-:Y:S02]  /*17190*/  HMMA.1688.F32.TF32 R24, R188, R12.reuse, R20 ;  /* 0x0000000cbc18723c */ /* 0x082fe40000081014 */
[----:B------:R-:W3:Y:S04]  /*171a0*/  LDL.LU.64 R20, [R1+0x140] ;  /* 0x0001400001147983 */ /* 0x000ee80000300a00 */
[----:B------:R-:W3:Y:S02]  /*171b0*/  LDL.LU.64 R22, [R1+0x148] ;  /* 0x0001480001167983 */ /* 0x000ee40000300a00 */
[-C--:B------:R-:W-:Y:S08]  /*171c0*/  HMMA.1688.F32.TF32 R80, R136, R12.reuse, R44 ;  /* 0x0000000c8850723c */ /* 0x080ff0000008102c */
[-C--:B------:R-:W-:Y:S07]  /*171d0*/  HMMA.1688.F32.TF32 R44, R196, R12.reuse, R88 ;  /* 0x0000000cc42c723c */ /* 0x080fee0000081058 */
[----:B------:R1:W-:Y:S04]  /*171e0*/  STL.64 [R1+0x150], R24 ;  /* 0x0001501801007387 */ /* 0x0003e80000100a00 */
[----:B------:R4:W-:Y:S04]  /*171f0*/  STL.64 [R1+0x158], R26 ;  /* 0x0001581a01007387 */ /* 0x0009e80000100a00 */
[----:B------:R-:W3:Y:S04]  /*17200*/  LDL.LU.64 R28, [R1+0x720] ;  /* 0x00072000011c7983 */ /* 0x000ee80000300a00 */
[----:B------:R-:W3:Y:S04]  /*17210*/  LDL.LU.64 R30, [R1+0x728] ;  /* 0x00072800011e7983 */ /* 0x000ee80000300a00 */
[----:B-1----:R-:W3:Y:S04]  /*17220*/  LDL.LU.64 R24, [R1+0x650] ;  /* 0x0006500001187983 */ /* 0x002ee80000300a00 */
[----:B------:R-:W-:Y:S01]  /*17230*/  STL.64 [R1+0x2a0], R80 ;  /* 0x0002a05001007387 */ /* 0x000fe20000100a00 */
[-C--:B------:R-:W-:Y:S03]  /*17240*/  HMMA.1688.F32.TF32 R32, R192, R12.reuse, R32 ;  /* 0x0000000cc020723c */ /* 0x080fe60000081020 */
[----:B------:R1:W-:Y:S04]  /*17250*/  STL.64 [R1+0x2a8], R82 ;  /* 0x0002a85201007387 */ /* 0x0003e80000100a00 */
[----:B----4-:R-:W4:Y:S01]  /*17260*/  LDL.LU.64 R26, [R1+0x658] ;  /* 0x00065800011a7983 */ /* 0x010f220000300a00 */
[----:B-1----:R-:W-:Y:S03]  /*17270*/  HMMA.1688.F32.TF32 R80, R140, R12, R168 ;  /* 0x0000000c8c50723c */ /* 0x002fe600000810a8 */
[----:B------:R-:W-:Y:S04]  /*17280*/  STL.64 [R1+0x3f0], R44 ;  /* 0x0003f02c01007387 */ /* 0x000fe80000100a00 */
[----:B------:R1:W-:Y:S11]  /*17290*/  STL.64 [R1+0x3f8], R46 ;  /* 0x0003f82e01007387 */ /* 0x0003f60000100a00 */
[----:B------:R-:W-:Y:S05]  /*172a0*/  @!UPT UIADD3 URZ, URZ, URZ, URZ ;  /* 0x0000003f3f3ff290 */ /* 0x000fea000fffe03f */
[----:B------:R-:W-:Y:S04]  /*172b0*/  STL.64 [R1+0x4b0], R80 ;  /* 0x0004b05001007387 */ /* 0x000fe80000100a00 */
[----:B------:R-:W-:Y:S04]  /*172c0*/  STL.64 [R1+0x4b8], R82 ;  /* 0x0004b85201007387 */ /* 0x000fe80000100a00 */
[----:B------:R-:W-:Y:S04]  /*172d0*/  STL.64 [R1+0x570], R32 ;  /* 0x0005702001007387 */ /* 0x000fe80000100a00 */
[----:B------:R2:W-:Y:S01]  /*172e0*/  STL.64 [R1+0x578], R34 ;  /* 0x0005782201007387 */ /* 0x0005e20000100a00 */
[-C--:B-1----:R-:W-:Y:S11]  /*172f0*/  HMMA.1688.F32.TF32 R44, R176, R8.reuse, R76 ;  /* 0x00000008b02c723c */ /* 0x082ff6000008104c */
[----:B------:R-:W-:Y:S11]  /*17300*/  @!UPT UIADD3 URZ, URZ, URZ, URZ ;  /* 0x0000003f3f3ff290 */ /* 0x000ff6000fffe03f */
[----:B------:R-:W-:Y:S02]  /*17310*/  @!UPT UIADD3 URZ, URZ, URZ, URZ ;  /* 0x0000003f3f3ff290 */ /* 0x000fe4000fffe03f */
[----:B------:R-:W-:Y:S01]  /*17320*/  IMAD.MOV.U32 R134, RZ, RZ, R44 ;  /* 0x000000ffff867224 */ /* 0x000fe200078e002c */
[----:B------:R-:W-:Y:S01]  /*17330*/  MOV R131, R45 ;  /* 0x0000002d00837202 */ /* 0x000fe20000000f00 */
[----:B------:R-:W-:Y:S02]  /*17340*/  IMAD.MOV.U32 R130, RZ, RZ, R46 ;  /* 0x000000ffff827224 */ /* 0x000fe400078e002e */
[----:B------:R-:W-:Y:S02]  /*17350*/  IMAD.MOV.U32 R12, RZ, RZ, R47 ;  /* 0x000000ffff0c7224 */ /* 0x000fe400078e002f */
[-C--:B------:R-:W-:Y:S08]  /*17360*/  HMMA.1688.F32.TF32 R44, R136, R8.reuse, R48 ;  /* 0x00000008882c723c */ /* 0x080ff00000081030 */
[-C--:B------:R-:W-:Y:S08]  /*17370*/  HMMA.1688.F32.TF32 R48, R196, R8.reuse, R92 ;  /* 0x00000008c430723c */ /* 0x080ff0000008105c */
[-C--:B--2---:R-:W-:Y:S11]  /*17380*/  HMMA.1688.F32.TF32 R32, R180, R8.reuse, R72 ;  /* 0x00000008b420723c */ /* 0x084ff60000081048 */
[----:B------:R-:W-:Y:S11]  /*17390*/  @!UPT UIADD3 URZ, URZ, URZ, URZ ;  /* 0x0000003f3f3ff290 */ /* 0x000ff6000fffe03f */
[----:B------:R-:W-:Y:S02]  /*173a0*/  @!UPT UIADD3 URZ, URZ, URZ, URZ ;  /* 0x0000003f3f3ff290 */ /* 0x000fe4000fffe03f */
[----:B------:R-:W-:Y:S01]  /*173b0*/  IMAD.MOV.U32 R13, RZ, RZ, R35 ;  /* 0x000000ffff0d7224 */ /* 0x000fe200078e0023 */
[----:B------:R-:W-:Y:S01]  /*173c0*/  MOV R16, R34 ;  /* 0x0000002200107202 */ /* 0x000fe20000000f00 */
[----:B------:R-:W-:Y:S01]  /*173d0*/  IMAD.MOV.U32 R17, RZ, RZ, R33 ;  /* 0x000000ffff117224 */ /* 0x000fe200078e0021 */
[----:B------:R3:W-:Y:S04]  /*173e0*/  STL [R1+0xc0], R32 ;  /* 0x0000c02001007387 */ /* 0x0007e80000100800 */
[----:B------:R-:W-:Y:S04]  /*173f0*/  STL [R1+0x1b08], R13 ;  /* 0x001b080d01007387 */ /* 0x000fe80000100800 */
[----:B------:R-:W-:Y:S04]  /*17400*/  STL [R1+0x1b04], R17 ;  /* 0x001b041101007387 */ /* 0x000fe80000100800 */
[----:B------:R-:W-:Y:S01]  /*17410*/  STL [R1+0x1b00], R16 ;  /* 0x001b001001007387 */ /* 0x000fe20000100800 */
[-C--:B---3--:R-:W-:Y:S03]  /*17420*/  HMMA.1688.F32.TF32 R32, R184, R8.reuse, R20 ;  /* 0x00000008b820723c */ /* 0x088fe60000081014 */
[----:B------:R-:W2:Y:S04]  /*17430*/  LDL.LU.64 R20, [R1+0x3a0] ;  /* 0x0003a00001147983 */ /* 0x000ea80000300a00 */
[----:B------:R-:W2:Y:S11]  /*17440*/  LDL.LU.64 R22, [R1+0x3a8] ;  /* 0x0003a80001167983 */ /* 0x000eb60000300a00 */
[----:B------:R-:W-:Y:S05]  /*17450*/  @!UPT UIADD3 URZ, URZ, URZ, URZ ;  /* 0x0000003f3f3ff290 */ /* 0x000fea000fffe03f */
[----:B------:R-:W-:Y:S04]  /*17460*/  STL.64 [R1+0xb0], R32 ;  /* 0x0000b02001007387 */ /* 0x000fe80000100a00 */
[----:B------:R1:W-:Y:S02]  /*17470*/  STL.64 [R1+0xb8], R34 ;  /* 0x0000b82201007387 */ /* 0x0003e40000100a00 */
[-C--:B-1----:R-:W-:Y:S11]  /*17480*/  HMMA.1688.F32.TF32 R32, R188, R8.reuse, R248 ;  /* 0x00000008bc20723c */ /* 0x082ff600000810f8 */
[----:B------:R-:W-:Y:S11]  /*17490*/  @!UPT UIADD3 URZ, URZ, URZ, URZ ;  /* 0x0000003f3f3ff290 */ /* 0x000ff6000fffe03f */
[----:B------:R-:W-:Y:S01]  /*174a0*/  @!UPT UIADD3 URZ, URZ, URZ, URZ ;  /* 0x0000003f3f3ff290 */ /* 0x000fe2000fffe03f */
[----:B------:R-:W-:Y:S04]  /*174b0*/  STL.64 [R1+0x100], R32 ;  /* 0x0001002001007387 */ /* 0x000fe80000100a00 */
[----:B------:R-:W-:Y:S04]  /*174c0*/  STL.64 [R1+0x108], R34 ;  /* 0x0001082201007387 */ /* 0x000fe80000100a00 */
[----:B------:R1:W-:Y:S04]  /*174d0*/  STL.64 [R1+0x1c0], R44 ;  /* 0x0001c02c01007387 */ /* 0x0003e80000100a00 */
[----:B------:R3:W-:Y:S04]  /*174e0*/  STL.64 [R1+0x1c8], R46 ;  /* 0x0001c82e01007387 */ /* 0x0007e80000100a00 */
[----:B-1----:R-:W2:Y:S04]  /*174f0*/  LDL.LU.64 R44, [R1+0x7a0] ;  /* 0x0007a000012c7983 */ /* 0x002ea80000300a00 */
[----:B------:R-:W-:Y:S04]  /*17500*/  STL.64 [R1+0x370], R48 ;  /* 0x0003703001007387 */ /* 0x000fe80000100a00 */
[----:B------:R-:W-:Y:S04]  /*17510*/  STL.64 [R1+0x378], R50 ;  /* 0x0003783201007387 */ /* 0x000fe80000100a00 */
[----:B---3--:R-:W3:Y:S01]  /*17520*/  LDL.LU.64 R46, [R1+0x7a8] ;  /* 0x0007a800012e7983 */ /* 0x008ee20000300a00 */
[----:B------:R-:W-:Y:S03]  /*17530*/  HMMA.1688.F32.TF32 R32, R140, R8, R112 ;  /* 0x000000088c20723c */ /* 0x000fe60000081070 */
[----:B------:R-:W-:Y:S05]  /*17540*/  LDSM.16.M88.4 R112, [R252+0x47800] ;  /* 0x04780000fc70783b */ /* 0x000fea0000000200 */
[----:B----4-:R-:W-:Y:S11]  /*17550*/  HMMA.1688.F32.TF32 R24, R180, R4, R24 ;  /* 0x00000004b418723c */ /* 0x010ff60000081018 */
[----:B------:R-:W-:Y:S04]  /*17560*/  @!UPT UIADD3 URZ, URZ, URZ, URZ ;  /* 0x0000003f3f3ff290 */ /* 0x000fe8000fffe03f */
[----:B------:R-:W-:Y:S04]  /*17570*/  STL.64 [R1+0x460], R32 ;  /* 0x0004602001007387 */ /* 0x000fe80000100a00 */
[----:B------:R1:W-:Y:S02]  /*17580*/  STL.64 [R1+0x468], R34 ;  /* 0x0004682201007387 */ /* 0x0003e40000100a00 */
[----:B-1----:R-:W-:Y:S02]  /*17590*/  HMMA.1688.F32.TF32 R32, R192, R8, R36 ;  /* 0x00000008c020723c */ /* 0x002fe40000081024 */
[----:B------:R-:W-:Y:S01]  /*175a0*/  STL.64 [R1+0x1b78], R10 ;  /* 0x001b780a01007387 */ /* 0x000fe20000100a00 */
[----:B------:R-:W-:Y:S01]  /*175b0*/  IMAD.MOV.U32 R17, RZ, RZ, R26 ;  /* 0x000000ffff117224 */ /* 0x000fe200078e001a */
[----:B------:R-:W-:Y:S11]  /*175c0*/  MOV R16, R27 ;  /* 0x0000001b00107202 */ /* 0x000ff60000000f00 */
[----:B------:R-:W-:Y:S08]  /*175d0*/  @!UPT UIADD3 URZ, URZ, URZ, URZ ;  /* 0x0000003f3f3ff290 */ /* 0x000ff0000fffe03f */
[----:B------:R-:W-:Y:S04]  /*175e0*/  STL.64 [R1+0x540], R32 ;  /* 0x0005402001007387 */ /* 0x000fe80000100a00 */
[----:B------:R-:W-:Y:S04]  /*175f0*/  STL.64 [R1+0x548], R34 ;  /* 0x0005482201007387 */ /* 0x000fe80000100a00 */
[----:B------:R-:W-:Y:S04]  /*17600*/  STL [R1+0x60], R24 ;  /* 0x0000601801007387 */ /* 0x000fe80000100800 */
[----:B------:R-:W4:Y:S04]  /*17610*/  LDL.LU.64 R36, [R1+0x6d0] ;  /* 0x0006d00001247983 */ /* 0x000f280000300a00 */
[----:B------:R-:W4:Y:S04]  /*17620*/  LDL.LU.64 R38, [R1+0x6d8] ;  /* 0x0006d80001267983 */ /* 0x000f280000300a00 */
[----:B------:R-:W4:Y:S04]  /*17630*/  LDL.LU.64 R76, [R1+0x5d0] ;  /* 0x0005d000014c7983 */ /* 0x000f280000300a00 */
[----:B------:R-:W4:Y:S04]  /*17640*/  LDL.LU.64 R78, [R1+0x5d8] ;  /* 0x0005d800014e7983 */ /* 0x000f280000300a00 */
[----:B------:R-:W4:Y:S04]  /*17650*/  LDL.LU.64 R72, [R1+0x240] ;  /* 0x0002400001487983 */ /* 0x000f280000300a00 */
[----:B------:R-:W4:Y:S04]  /*17660*/  LDL.LU.64 R74, [R1+0x248] ;  /* 0x00024800014a7983 */ /* 0x000f280000300a00 */
[----:B------:R-:W-:Y:S04]  /*17670*/  STL.64 [R1+0x1b50], R18 ;  /* 0x001b501201007387 */ /* 0x000fe80000100a00 */
[----:B------:R1:W-:Y:S04]  /*17680*/  STL.64 [R1+0x1b48], R16 ;  /* 0x001b481001007387 */ /* 0x0003e80000100a00 */
[----:B------:R-:W3:Y:S01]  /*17690*/  LDSM.16.M88.4 R32, [R252+0x43800] ;  /* 0x04380000fc20783b */ /* 0x000ee20000000200 */
[----:B-1----:R-:W-:Y:S01]  /*176a0*/  HMMA.1688.F32.TF32 R16, R136, R4, R68 ;  /* 0x000000048810723c */ /* 0x002fe20000081044 */
[----:B------:R-:W-:-:S07]  /*176b0*/  IMAD.MOV.U32 R13, RZ, RZ, R25 ;  /* 0x000000ffff0d7224 */ /* 0x000fce00078e0019 */
[-C--:B------:R-:W-:Y:S08]  /*176c0*/  HMMA.1688.F32.TF32 R24, R196, R4.reuse, R96 ;  /* 0x00000004c418723c */ /* 0x080ff00000081060 */
[----:B--2---:R-:W-:Y:S11]  /*176d0*/  HMMA.1688.F32.TF32 R20, R184, R4, R20 ;  /* 0x00000004b814723c */ /* 0x004ff60000081014 */
[----:B------:R-:W-:Y:S11]  /*176e0*/  @!UPT UIADD3 URZ, URZ, URZ, URZ ;  /* 0x0000003f3f3ff290 */ /* 0x000ff6000fffe03f */
[----:B------:R-:W-:Y:S01]  /*176f0*/  @!UPT UIADD3 URZ, URZ, URZ, URZ ;  /* 0x0000003f3f3ff290 */ /* 0x000fe2000fffe03f */
[----:B------:R-:W-:Y:S01]  /*17700*/  STL.64 [R1+0x50], R20 ;  /* 0x0000501401007387 */ /* 0x000fe20000100a00 */
[----:B------:R-:W-:-:S03]  /*17710*/  IMAD.MOV.U32 R0, RZ, RZ, R23 ;  /* 0x000000ffff007224 */ /* 0x000fc600078e0017 */
[----:B------:R1:W-:Y:S02]  /*17720*/  STL [R1+0x58], R22 ;  /* 0x0000581601007387 */ /* 0x0003e40000100800 */
[-C--:B-1----:R-:W-:Y:S11]  /*17730*/  HMMA.1688.F32.TF32 R20, R188, R4.reuse, R240 ;  /* 0x00000004bc14723c */ /* 0x082ff600000810f0 */
[----:B------:R-:W-:Y:S11]  /*17740*/  @!UPT UIADD3 URZ, URZ, URZ, URZ ;  /* 0x0000003f3f3ff290 */ /* 0x000ff6000fffe03f */
[----:B------:R-:W-:Y:S01]  /*17750*/  @!UPT UIADD3 URZ, URZ, URZ, URZ ;  /* 0x0000003f3f3ff290 */ /* 0x000fe2000fffe03f */
[----:B------:R-:W-:Y:S04]  /*17760*/  STL.64 [R1+0xa0], R20 ;  /* 0x0000a01401007387 */ /* 0x000fe80000100a00 */
[----:B------:R1:W-:Y:S04]  /*17770*/  STL.64 [R1+0xa8], R22 ;  /* 0x0000a81601007387 */ /* 0x0003e80000100a00 */
[----:B------:R-:W-:Y:S04]  /*17780*/  STL.64 [R1+0x140], R16 ;  /* 0x0001401001007387 */ /* 0x000fe80000100a00 */
[----:B------:R2:W-:Y:S01]  /*17790*/  STL.64 [R1+0x148], R18 ;  /* 0x0001481201007387 */ /* 0x0005e20000100a00 */
[-C--:B-1----:R-:W-:Y:S08]  /*177a0*/  HMMA.1688.F32.TF32 R20, R140, R4.reuse, R116 ;  /* 0x000000048c14723c */ /* 0x082ff00000081074 */
[----:B--2---:R-:W-:Y:S01]  /*177b0*/  HMMA.1688.F32.TF32 R16, R192, R4, R40 ;  /* 0x00000004c010723c */ /* 0x004fe20000081028 */
[----:B------:R-:W-:Y:S04]  /*177c0*/  STL.64 [R1+0x310], R24 ;  /* 0x0003101801007387 */ /* 0x000fe80000100a00 */
[----:B------:R-:W-:Y:S03]  /*177d0*/  STL.64 [R1+0x318], R26 ;  /* 0x0003181a01007387 */ /* 0x000fe60000100a00 */
[C---:B---3--:R-:W-:Y:S01]  /*177e0*/  HMMA.1688.F32.TF32 R240, R176.reuse, R32, R44 ;  /* 0x00000020b0f0723c */ /* 0x048fe2000008102c */
[----:B------:R-:W-:Y:S04]  /*177f0*/  LDSM.16.M88.4 R24, [R252+0x44800] ;  /* 0x04480000fc18783b */ /* 0x000fe80000000200 */
[----:B------:R-:W-:Y:S04]  /*17800*/  LDSM.16.M88.4 R116, [R252+0x47000] ;  /* 0x04700000fc74783b */ /* 0x000fe80000000200 */
[----:B------:R-:W-:Y:S04]  /*17810*/  STL.64 [R1+0x410], R20 ;  /* 0x0004101401007387 */ /* 0x000fe80000100a00 */
[----:B------:R-:W-:Y:S04]  /*17820*/  STL.64 [R1+0x418], R22 ;  /* 0x0004181601007387 */ /* 0x000fe80000100a00 */
[----:B------:R1:W-:Y:S04]  /*17830*/  STL.64 [R1+0x4d0], R16 ;  /* 0x0004d01001007387 */ /* 0x0003e80000100a00 */
[----:B------:R2:W-:Y:S04]  /*17840*/  STL.64 [R1+0x4d8], R18 ;  /* 0x0004d81201007387 */ /* 0x0005e80000100a00 */
[----:B------:R-:W3:Y:S04]  /*17850*/  LDL.LU.64 R48, [R1+0x7c0] ;  /* 0x0007c00001307983 */ /* 0x000ee80000300a00 */
[----:B------:R-:W3:Y:S04]  /*17860*/  LDL.LU.64 R50, [R1+0x7c8] ;  /* 0x0007c80001327983 */ /* 0x000ee80000300a00 */
[----:B------:R-:W3:Y:S04]  /*17870*/  LDL.LU.64 R92, [R1+0x730] ;  /* 0x00073000015c7983 */ /* 0x000ee80000300a00 */
[----:B------:R-:W3:Y:S04]  /*17880*/  LDL.LU.64 R94, [R1+0x738] ;  /* 0x00073800015e7983 */ /* 0x000ee80000300a00 */
[----:B------:R-:W3:Y:S04]  /*17890*/  LDL.LU.64 R68, [R1+0x660] ;  /* 0x0006600001447983 */ /* 0x000ee80000300a00 */
[----:B------:R-:W3:Y:S04]  /*178a0*/  LDL.LU.64 R70, [R1+0x668] ;  /* 0x0006680001467983 */ /* 0x000ee80000300a00 */
[----:B------:R-:W3:Y:S04]  /*178b0*/  LDL.LU.64 R44, [R1+0x440] ;  /* 0x00044000012c7983 */ /* 0x000ee80000300a00 */
[----:B------:R-:W3:Y:S04]  /*178c0*/  LDL.LU.64 R46, [R1+0x448] ;  /* 0x00044800012e7983 */ /* 0x000ee80000300a00 */
[----:B-1----:R-:W3:Y:S04]  /*178d0*/  LDL.LU.64 R16, [R1+0x20] ;  /* 0x0000200001107983 */ /* 0x002ee80000300a00 */
[----:B--2---:R-:W2:Y:S01]  /*178e0*/  LDL.LU.64 R18, [R1+0x28] ;  /* 0x0000280001127983 */ /* 0x004ea20000300a00 */
[----:B------:R-:W-:Y:S08]  /*178f0*/  HMMA.1688.F32.TF32 R28, R176, R4, R28 ;  /* 0x00000004b01c723c */ /* 0x000ff0000008101c */
[-C--:B----4-:R-:W-:Y:S08]  /*17900*/  HMMA.1688.F32.TF32 R36, R180, R32.reuse, R36 ;  /* 0x00000020b424723c */ /* 0x090ff00000081024 */
[-C--:B------:R-:W-:Y:S01]  /*17910*/  HMMA.1688.F32.TF32 R40, R184, R32.reuse, R76 ;  /* 0x00000020b828723c */ /* 0x080fe2000008104c */
[----:B------:R-:W-:Y:S04]  /*17920*/  STL.64 [R1+0x1b18], R242 ;  /* 0x001b18f201007387 */ /* 0x000fe80000100a00 */
[----:B------:R-:W-:Y:S03]  /*17930*/  STL.64 [R1+0x1b10], R240 ;  /* 0x001b10f001007387 */ /* 0x000fe60000100a00 */
[-C--:B------:R-:W-:Y:S01]  /*17940*/  HMMA.1688.F32.TF32 R96, R196, R32.reuse, R100 ;  /* 0x00000020c460723c */ /* 0x080fe20000081064 */
[----:B------:R-:W1:Y:S06]  /*17950*/  LDSM.16.M88.4 R20, [R252+0x45000] ;  /* 0x04500000fc14783b */ /* 0x000e6c0000000200 */
[----:B------:R-:W-:Y:S04]  /*17960*/  STL.64 [R1+0x1b28], R38 ;  /* 0x001b282601007387 */ /* 0x000fe80000100a00 */
[----:B------:R4:W-:Y:S04]  /*17970*/  STL.64 [R1+0x1b20], R36 ;  /* 0x001b202401007387 */ /* 0x0009e80000100a00 */
[----:B------:R-:W-:Y:S04]  /*17980*/  STL.64 [R1+0x1b38], R42 ;  /* 0x001b382a01007387 */ /* 0x000fe80000100a00 */
[----:B------:R4:W-:Y:S01]  /*17990*/  STL.64 [R1+0x1b30], R40 ;  /* 0x001b302801007387 */ /* 0x0009e20000100a00 */
[----:B------:R-:W-:Y:S01]  /*179a0*/  IMAD.MOV.U32 R11, RZ, RZ, R28 ;  /* 0x000000ffff0b7224 */ /* 0x000fe200078e001c */
[----:B----4-:R-:W-:Y:S01]  /*179b0*/  HMMA.1688.F32.TF32 R36, R136, R32, R204 ;  /* 0x000000208824723c */ /* 0x010fe200000810cc */
[----:B------:R-:W-:Y:S01]  /*179c0*/  IMAD.MOV.U32 R10, RZ, RZ, R29 ;  /* 0x000000ffff0a7224 */ /* 0x000fe200078e001d */
[----:B------:R-:W-:-:S06]  /*179d0*/  MOV R9, R30 ;  /* 0x0000001e00097202 */ /* 0x000fcc0000000f00 */
[-C--:B------:R-:W-:Y:S01]  /*179e0*/  HMMA.1688.F32.TF32 R40, R188, R32.reuse, R72 ;  /* 0x00000020bc28723c */ /* 0x080fe20000081048 */
[----:B------:R-:W-:Y:S01]  /*179f0*/  IMAD.MOV.U32 R8, RZ, RZ, R31 ;  /* 0x000000ffff087224 */ /* 0x000fe200078e001f */
[----:B------:R-:W4:Y:S04]  /*17a00*/  LDL.LU.64 R72, [R1+0x820] ;  /* 0x0008200001487983 */ /* 0x000f280000300a00 */
[----:B------:R-:W3:Y:S11]  /*17a10*/  LDSM.16.M88.4 R28, [R252+0x44000] ;  /* 0x04400000fc1c783b */ /* 0x000ef60000000200 */
[----:B------:R-:W-:Y:S06]  /*17a20*/  @!UPT UIADD3 URZ, URZ, URZ, URZ ;  /* 0x0000003f3f3ff290 */ /* 0x000fec000fffe03f */
[----:B------:R-:W-:Y:S04]  /*17a30*/  STL.64 [R1+0x40], R40 ;  /* 0x0000402801007387 */ /* 0x000fe80000100a00 */
[----:B------:R1:W-:Y:S04]  /*17a40*/  STL.64 [R1+0x48], R42 ;  /* 0x0000482a01007387 */ /* 0x0003e80000100a00 */
[----:B------:R-:W4:Y:S04]  /*17a50*/  LDL.LU.64 R74, [R1+0x828] ;  /* 0x00082800014a7983 */ /* 0x000f280000300a00 */
[----:B------:R-:W-:Y:S04]  /*17a60*/  STL.64 [R1+0xf0], R36 ;  /* 0x0000f02401007387 */ /* 0x000fe80000100a00 */
[----:B------:R1:W-:Y:S04]  /*17a70*/  STL.64 [R1+0xf8], R38 ;  /* 0x0000f82601007387 */ /* 0x0003e80000100a00 */
[----:B------:R-:W4:Y:S04]  /*17a80*/  LDL.LU.64 R76, [R1+0x790] ;  /* 0x00079000014c7983 */ /* 0x000f280000300a00 */
[----:B------:R-:W4:Y:S04]  /*17a90*/  LDL.LU.64 R78, [R1+0x798] ;  /* 0x00079800014e7983 */ /* 0x000f280000300a00 */
[----:B------:R-:W4:Y:S04]  /*17aa0*/  LDL.LU.64 R80, [R1+0x690] ;  /* 0x0006900001507983 */ /* 0x000f280000300a00 */
[----:B------:R-:W4:Y:S04]  /*17ab0*/  LDL.LU.64 R82, [R1+0x698] ;  /* 0x0006980001527983 */ /* 0x000f280000300a00 */
[----:B------:R-:W4:Y:S04]  /*17ac0*/  LDL.LU.64 R88, [R1+0x450] ;  /* 0x0004500001587983 */ /* 0x000f280000300a00 */
[----:B------:R-:W4:Y:S04]  /*17ad0*/  LDL.LU.64 R90, [R1+0x458] ;  /* 0x00045800015a7983 */ /* 0x000f280000300a00 */
[----:B------:R-:W4:Y:S04]  /*17ae0*/  LDL.LU.64 R84, [R1+0x170] ;  /* 0x0001700001547983 */ /* 0x000f280000300a00 */
[----:B------:R-:W4:Y:S01]  /*17af0*/  LDL.LU.64 R86, [R1+0x178] ;  /* 0x0001780001567983 */ /* 0x000f220000300a00 */
[-C--:B-1----:R-:W-:Y:S08]  /*17b00*/  HMMA.1688.F32.TF32 R40, R140, R32.reuse, R120 ;  /* 0x000000208c28723c */ /* 0x082ff00000081078 */
[C---:B------:R-:W-:Y:S01]  /*17b10*/  HMMA.1688.F32.TF32 R36, R192.reuse, R32, R52 ;  /* 0x00000020c024723c */ /* 0x040fe20000081034 */
[----:B------:R-:W-:Y:S04]  /*17b20*/  STL.64 [R1+0x290], R96 ;  /* 0x0002906001007387 */ /* 0x000fe80000100a00 */
[----:B------:R-:W-:Y:S04]  /*17b30*/  STL.64 [R1+0x298], R98 ;  /* 0x0002986201007387 */ /* 0x000fe80000100a00 */
[----:B------:R-:W-:Y:S01]  /*17b40*/  STL.64 [R1+0x1b40], R34 ;  /* 0x001b402201007387 */ /* 0x000fe20000100a00 */
[----:B------:R-:W-:Y:S03]  /*17b50*/  HMMA.1688.F32.TF32 R64, R192, R20, R64 ;  /* 0x00000014c040723c */ /* 0x000fe60000081040 */
[----:B------:R-:W1:Y:S04]  /*17b60*/  LDSM.16.M88.4 R120, [R252+0x46800] ;  /* 0x04680000fc78783b */ /* 0x000e680000000200 */
[----:B------:R-:W-:Y:S04]  /*17b70*/  STL.64 [R1+0x3e0], R40 ;  /* 0x0003e02801007387 */ /* 0x000fe80000100a00 */
[----:B------:R-:W-:Y:S04]  /*17b80*/  STL.64 [R1+0x3e8], R42 ;  /* 0x0003e82a01007387 */ /* 0x000fe80000100a00 */
[----:B------:R-:W-:Y:S04]  /*17b90*/  STL.64 [R1+0x4a0], R36 ;  /* 0x0004a02401007387 */ /* 0x000fe80000100a00 */
[----:B------:R-:W-:Y:S01]  /*17ba0*/  STL.64 [R1+0x4a8], R38 ;  /* 0x0004a82601007387 */ /* 0x000fe20000100a00 */
[-C--:B---3--:R-:W-:Y:S08]  /*17bb0*/  HMMA.1688.F32.TF32 R48, R176, R28.reuse, R48 ;  /* 0x0000001cb030723c */ /* 0x088ff00000081030 */
[-C--:B------:R-:W-:Y:S08]  /*17bc0*/  HMMA.1688.F32.TF32 R52, R180, R28.reuse, R92 ;  /* 0x0000001cb434723c */ /* 0x080ff0000008105c */
[-C--:B--2---:R-:W-:Y:S07]  /*17bd0*/  HMMA.1688.F32.TF32 R16, R136, R28.reuse, R16 ;  /* 0x0000001c8810723c */ /* 0x084fee0000081010 */
[----:B------:R-:W-:Y:S04]  /*17be0*/  STL.64 [R1+0x1b60], R50 ;  /* 0x001b603201007387 */ /* 0x000fe80000100a00 */
[----:B------:R2:W-:Y:S04]  /*17bf0*/  STL.64 [R1+0x1b58], R48 ;  /* 0x001b583001007387 */ /* 0x0005e80000100a00 */
[----:B------:R-:W-:Y:S04]  /*17c00*/  STL.64 [R1+0x1b70], R54 ;  /* 0x001b703601007387 */ /* 0x000fe80000100a00 */
[----:B------:R-:W-:Y:S04]  /*17c10*/  STL.64 [R1+0x1b68], R52 ;  /* 0x001b683401007387 */ /* 0x000fe80000100a00 */
[----:B--2---:R-:W2:Y:S04]  /*17c20*/  LDL.LU.64 R48, [R1+0x880] ;  /* 0x0008800001307983 */ /* 0x004ea80000300a00 */
[----:B------:R-:W2:Y:S04]  /*17c30*/  LDL.LU.64 R50, [R1+0x888] ;  /* 0x0008880001327983 */ /* 0x000ea80000300a00 */
[----:B------:R3:W-:Y:S04]  /*17c40*/  STL.64 [R1+0x90], R16 ;  /* 0x0000901001007387 */ /* 0x0007e80000100a00 */
[----:B------:R1:W-:Y:S04]  /*17c50*/  STL.64 [R1+0x98], R18 ;  /* 0x0000981201007387 */ /* 0x0003e80000100a00 */
[----:B------:R-:W2:Y:S04]  /*17c60*/  LDL.LU.64 R40, [R1+0x7b0] ;  /* 0x0007b00001287983 */ /* 0x000ea80000300a00 */
[----:B------:R-:W2:Y:S04]  /*17c70*/  LDL.LU.64 R42, [R1+0x7b8] ;  /* 0x0007b800012a7983 */ /* 0x000ea80000300a00 */
[----:B------:R-:W2:Y:S04]  /*17c80*/  LDL.LU.64 R36, [R1+0x710] ;  /* 0x0007100001247983 */ /* 0x000ea80000300a00 */
[----:B------:R-:W2:Y:S04]  /*17c90*/  LDL.LU.64 R38, [R1+0x718] ;  /* 0x0007180001267983 */ /* 0x000ea80000300a00 */
[----:B------:R-:W2:Y:S04]  /*17ca0*/  LDL.LU.64 R32, [R1+0x610] ;  /* 0x0006100001207983 */ /* 0x000ea80000300a00 */
[----:B------:R-:W2:Y:S04]  /*17cb0*/  LDL.LU.64 R34, [R1+0x618] ;  /* 0x0006180001227983 */ /* 0x000ea80000300a00 */
[----:B---3--:R-:W3:Y:S04]  /*17cc0*/  LDL.LU.64 R16, [R1+0x280] ;  /* 0x0002800001107983 */ /* 0x008ee80000300a00 */
[----:B-1----:R-:W3:Y:S01]  /*17cd0*/  LDL.LU.64 R18, [R1+0x288] ;  /* 0x0002880001127983 */ /* 0x002ee20000300a00 */
[-C--:B------:R-:W-:Y:S08]  /*17ce0*/  HMMA.1688.F32.TF32 R96, R196, R28.reuse, R200 ;  /* 0x0000001cc460723c */ /* 0x080ff000000810c8 */
[-C--:B------:R-:W-:Y:S01]  /*17cf0*/  HMMA.1688.F32.TF32 R92, R140, R28.reuse, R144 ;  /* 0x0000001c8c5c723c */ /* 0x080fe20000081090 */
[----:B------:R-:W1:Y:S07]  /*17d00*/  LDSM.16.M88.4 R144, [R252+0x46000] ;  /* 0x04600000fc90783b */ /* 0x000e6e0000000200 */
[----:B------:R-:W-:Y:S07]  /*17d10*/  HMMA.1688.F32.TF32 R52, R192, R28, R56 ;  /* 0x0000001cc034723c */ /* 0x000fee0000081038 */
[----:B------:R-:W-:Y:S04]  /*17d20*/  STL.64 [R1+0x230], R96 ;  /* 0x0002306001007387 */ /* 0x000fe80000100a00 */
[----:B------:R-:W-:Y:S04]  /*17d30*/  STL.64 [R1+0x238], R98 ;  /* 0x0002386201007387 */ /* 0x000fe80000100a00 */
[----:B------:R-:W-:Y:S04]  /*17d40*/  STL.64 [R1+0x3d0], R92 ;  /* 0x0003d05c01007387 */ /* 0x000fe80000100a00 */
[----:B------:R-:W-:Y:S04]  /*17d50*/  STL.64 [R1+0x3d8], R94 ;  /* 0x0003d85e01007387 */ /* 0x000fe80000100a00 */
[----:B------:R-:W-:Y:S04]  /*17d60*/  STL.64 [R1+0x480], R52 ;  /* 0x0004803401007387 */ /* 0x000fe80000100a00 */
[----:B------:R1:W-:Y:S04]  /*17d70*/  STL.64 [R1+0x488], R54 ;  /* 0x0004883601007387 */ /* 0x0003e80000100a00 */
[----:B------:R-:W3:Y:S01]  /*17d80*/  LDL.LU.64 R100, [R1+0x8d0] ;  /* 0x0008d00001647983 */ /* 0x000ee20000300a00 */
[-C--:B-1----:R-:W-:Y:S08]  /*17d90*/  HMMA.1688.F32.TF32 R52, R196, R24.reuse, R212 ;  /* 0x00000018c434723c */ /* 0x082ff000000810d4 */
[-C--:B----4-:R-:W-:Y:S11]  /*17da0*/  HMMA.1688.F32.TF32 R84, R136, R24.reuse, R84 ;  /* 0x000000188854723c */ /* 0x090ff60000081054 */
[----:B------:R-:W-:Y:S11]  /*17db0*/  @!UPT UIADD3 URZ, URZ, URZ, URZ ;  /* 0x0000003f3f3ff290 */ /* 0x000ff6000fffe03f */
[----:B------:R-:W-:Y:S01]  /*17dc0*/  @!UPT UIADD3 URZ, URZ, URZ, URZ ;  /* 0x0000003f3f3ff290 */ /* 0x000fe2000fffe03f */
[----:B------:R-:W-:Y:S04]  /*17dd0*/  STL.64 [R1+0x30], R84 ;  /* 0x0000305401007387 */ /* 0x000fe80000100a00 */
[----:B------:R1:W-:Y:S04]  /*17de0*/  STL.64 [R1+0x38], R86 ;  /* 0x0000385601007387 */ /* 0x0003e80000100a00 */
[----:B------:R-:W4:Y:S01]  /*17df0*/  LDL.LU.64 R102, [R1+0x8d8] ;  /* 0x0008d80001667983 */ /* 0x000f220000300a00 */
[-C--:B-1----:R-:W-:Y:S03]  /*17e00*/  HMMA.1688.F32.TF32 R84, R140, R24.reuse, R208 ;  /* 0x000000188c54723c */ /* 0x082fe600000810d0 */
[----:B------:R-:W-:Y:S04]  /*17e10*/  STL.64 [R1+0x1b0], R52 ;  /* 0x0001b03401007387 */ /* 0x000fe80000100a00 */
[----:B------:R1:W-:Y:S04]  /*17e20*/  STL.64 [R1+0x1b8], R54 ;  /* 0x0001b83601007387 */ /* 0x0003e80000100a00 */
[----:B------:R-:W4:Y:S04]  /*17e30*/  LDL.LU.64 R104, [R1+0x8c0] ;  /* 0x0008c00001687983 */ /* 0x000f280000300a00 */
[----:B------:R-:W4:Y:S01]  /*17e40*/  LDL.LU.64 R106, [R1+0x8c8] ;  /* 0x0008c800016a7983 */ /* 0x000f220000300a00 */
[-C--:B-1----:R-:W-:Y:S03]  /*17e50*/  HMMA.1688.F32.TF32 R52, R192, R24.reuse, R60 ;  /* 0x00000018c034723c */ /* 0x082fe6000008103c */
[----:B------:R-:W4:Y:S04]  /*17e60*/  LDL.LU.64 R108, [R1+0x8b0] ;  /* 0x0008b000016c7983 */ /* 0x000f280000300a00 */
[----:B------:R-:W4:Y:S04]  /*17e70*/  LDL.LU.64 R110, [R1+0x8b8] ;  /* 0x0008b800016e7983 */ /* 0x000f280000300a00 */
[----:B------:R-:W-:Y:S04]  /*17e80*/  STL.64 [R1+0x360], R84 ;  /* 0x0003605401007387 */ /* 0x000fe80000100a00 */
[----:B------:R-:W-:Y:S01]  /*17e90*/  STL.64 [R1+0x368], R86 ;  /* 0x0003685601007387 */ /* 0x000fe20000100a00 */
[----:B------:R-:W-:Y:S07]  /*17ea0*/  HMMA.1688.F32.TF32 R56, R188, R24, R88 ;  /* 0x00000018bc38723c */ /* 0x000fee0000081058 */
[----:B------:R1:W-:Y:S04]  /*17eb0*/  STL.64 [R1+0x450], R52 ;  /* 0x0004503401007387 */ /* 0x0003e80000100a00 */
[----:B------:R1:W-:Y:S04]  /*17ec0*/  STL.64 [R1+0x458], R54 ;  /* 0x0004583601007387 */ /* 0x0003e80000100a00 */
[----:B-1----:R-:W4:Y:S04]  /*17ed0*/  LDL.LU.64 R52, [R1+0x8a0] ;  /* 0x0008a00001347983 */ /* 0x002f280000300a00 */
[----:B------:R-:W4:Y:S01]  /*17ee0*/  LDL.LU.64 R54, [R1+0x8a8] ;  /* 0x0008a80001367983 */ /* 0x000f220000300a00 */
[-C--:B--2---:R-:W-:Y:S03]  /*17ef0*/  HMMA.1688.F32.TF32 R88, R176, R20.reuse, R48 ;  /* 0x00000014b058723c */ /* 0x084fe60000081030 */
[----:B------:R-:W2:Y:S04]  /*17f00*/  LDL.LU.64 R48, [R1+0x890] ;  /* 0x0008900001307983 */ /* 0x000ea80000300a00 */
[----:B------:R-:W2:Y:S01]  /*17f10*/  LDL.LU.64 R50, [R1+0x898] ;  /* 0x0008980001327983 */ /* 0x000ea20000300a00 */
[-C--:B------:R-:W-:Y:S03]  /*17f20*/  HMMA.1688.F32.TF32 R92, R180, R20.reuse, R40 ;  /* 0x00000014b45c723c */ /* 0x080fe60000081028 */
[----:B------:R-:W2:Y:S04]  /*17f30*/  LDL.LU.64 R40, [R1+0x870] ;  /* 0x0008700001287983 */ /* 0x000ea80000300a00 */
[----:B------:R-:W2:Y:S01]  /*17f40*/  LDL.LU.64 R42, [R1+0x878] ;  /* 0x00087800012a7983 */ /* 0x000ea20000300a00 */
[-C--:B---3--:R-:W-:Y:S08]  /*17f50*/  HMMA.1688.F32.TF32 R84, R136, R20.reuse, R16 ;  /* 0x000000148854723c */ /* 0x088ff00000081010 */
[-C--:B------:R-:W-:Y:S08]  /*17f60*/  HMMA.1688.F32.TF32 R16, R196, R20.reuse, R220 ;  /* 0x00000014c410723c */ /* 0x080ff000000810dc */
[-C--:B------:R-:W-:Y:S01]  /*17f70*/  HMMA.1688.F32.TF32 R60, R188, R20.reuse, R32 ;  /* 0x00000014bc3c723c */ /* 0x080fe20000081020 */
[----:B------:R-:W3:Y:S04]  /*17f80*/  LDL.LU.64 R32, [R1+0x860] ;  /* 0x0008600001207983 */ /* 0x000ee80000300a00 */
[----:B------:R-:W3:Y:S10]  /*17f90*/  LDL.LU.64 R34, [R1+0x868] ;  /* 0x0008680001227983 */ /* 0x000ef40000300a00 */
[----:B------:R-:W-:Y:S04]  /*17fa0*/  STL.64 [R1+0x170], R16 ;  /* 0x0001701001007387 */ /* 0x000fe80000100a00 */
[----:B------:R1:W-:Y:S02]  /*17fb0*/  STL.64 [R1+0x178], R18 ;  /* 0x0001781201007387 */ /* 0x0003e40000100a00 */
[-C--:B-1----:R-:W-:Y:S08]  /*17fc0*/  HMMA.1688.F32.TF32 R16, R140, R20.reuse, R216 ;  /* 0x000000148c10723c */ /* 0x082ff000000810d8 */
[----:B------:R-:W-:Y:S01]  /*17fd0*/  HMMA.1688.F32.TF32 R96, R184, R20, R36 ;  /* 0x00000014b860723c */ /* 0x000fe20000081024 */
[----:B------:R-:W3:Y:S04]  /*17fe0*/  LDL.LU.64 R36, [R1+0x850] ;  /* 0x0008500001247983 */ /* 0x000ee80000300a00 */
[----:B------:R-:W3:Y:S10]  /*17ff0*/  LDL.LU.64 R38, [R1+0x858] ;  /* 0x0008580001267983 */ /* 0x000ef40000300a00 */
[----:B------:R1:W-:Y:S04]  /*18000*/  STL.64 [R1+0x330], R16 ;  /* 0x0003301001007387 */ /* 0x0003e80000100a00 */
[----:B------:R1:W-:Y:S04]  /*18010*/  STL.64 [R1+0x338], R18 ;  /* 0x0003381201007387 */ /* 0x0003e80000100a00 */
[----:B-1----:R-:W3:Y:S04]  /*18020*/  LDL.LU.64 R16, [R1+0x840] ;  /* 0x0008400001107983 */ /* 0x002ee80000300a00 */
[----:B------:R-:W3:Y:S04]  /*18030*/  LDL.LU.64 R18, [R1+0x848] ;  /* 0x0008480001127983 */ /* 0x000ee80000300a00 */
[----:B------:R-:W-:Y:S04]  /*18040*/  STL.64 [R1+0x440], R64 ;  /* 0x0004404001007387 */ /* 0x000fe80000100a00 */
[----:B------:R4:W-:Y:S04]  /*18050*/  STL.64 [R1+0x448], R66 ;  /* 0x0004484201007387 */ /* 0x0009e80000100a00 */
[----:B------:R-:W-:Y:S04]  /*18060*/  STL [R1+0x18d8], R252 ;  /* 0x0018d8fc01007387 */ /* 0x000fe80000100800 */
        /* <DEDUP_REMOVED lines=11> */
[----:B------:R-:W3:Y:S01]  /*18120*/  LDL.LU.64 R214, [R1+0x7d8] ;  /* 0x0007d80001d67983 */ /* 0x000ee20000300a00 */
[C---:B----4-:R-:W-:Y:S08]  /*18130*/  HMMA.1688.F32.TF32 R64, R176.reuse, R120, R108 ;  /* 0x00000078b040723c */ /* 0x050ff0000008106c */
[C---:B------:R-:W-:Y:S08]  /*18140*/  HMMA.1688.F32.TF32 R72, R176.reuse, R24, R72 ;  /* 0x00000018b048723c */ /* 0x040ff00000081048 */
[C---:B------:R-:W-:Y:S08]  /*18150*/  HMMA.1688.F32.TF32 R100, R176.reuse, R148, R100 ;  /* 0x00000094b064723c */ /* 0x040ff00000081064 */
[C---:B------:R-:W-:Y:S08]  /*18160*/  HMMA.1688.F32.TF32 R108, R176.reuse, R116, R52 ;  /* 0x00000074b06c723c */ /* 0x040ff00000081034 */
[C---:B------:R-:W-:Y:S08]  /*18170*/  HMMA.1688.F32.TF32 R104, R176.reuse, R144, R104 ;  /* 0x00000090b068723c */ /* 0x040ff00000081068 */
[----:B--2---:R-:W-:Y:S08]  /*18180*/  HMMA.1688.F32.TF32 R176, R176, R112, R48 ;  /* 0x00000070b0b0723c */ /* 0x004ff00000081030 */
[C---:B------:R-:W-:Y:S08]  /*18190*/  HMMA.1688.F32.TF32 R160, R180.reuse, R148, R40 ;  /* 0x00000094b4a0723c */ /* 0x040ff00000081028 */
[C---:B---3--:R-:W-:Y:S01]  /*181a0*/  HMMA.1688.F32.TF32 R164, R180.reuse, R144, R32 ;  /* 0x00000090b4a4723c */ /* 0x048fe20000081020 */
[----:B------:R-:W2:Y:S04]  /*181b0*/  LDL.LU.64 R32, [R1+0x780] ;  /* 0x0007800001207983 */ /* 0x000ea80000300a00 */
[----:B------:R-:W2:Y:S04]  /*181c0*/  LDL.LU.64 R34, [R1+0x788] ;  /* 0x0007880001227983 */ /* 0x000ea80000300a00 */
[----:B------:R-:W3:Y:S04]  /*181d0*/  LDL.LU.64 R208, [R1+0x770] ;  /* 0x0007700001d07983 */ /* 0x000ee80000300a00 */
[----:B------:R-:W3:Y:S04]  /*181e0*/  LDL.LU.64 R210, [R1+0x778] ;  /* 0x0007780001d27983 */ /* 0x000ee80000300a00 */
[----:B------:R-:W4:Y:S04]  /*181f0*/  LDL.LU.64 R124, [R1+0x760] ;  /* 0x00076000017c7983 */ /* 0x000f280000300a00 */
[----:B------:R-:W4:Y:S04]  /*18200*/  LDL.LU.64 R126, [R1+0x768] ;  /* 0x00076800017e7983 */ /* 0x000f280000300a00 */
[----:B------:R-:W3:Y:S04]  /*18210*/  LDL.LU.64 R52, [R1+0x750] ;  /* 0x0007500001347983 */ /* 0x000ee80000300a00 */
[----:B------:R-:W3:Y:S04]  /*18220*/  LDL.LU.64 R54, [R1+0x758] ;  /* 0x0007580001367983 */ /* 0x000ee80000300a00 */
[----:B------:R-:W3:Y:S04]  /*18230*/  LDL.LU.64 R48, [R1+0x740] ;  /* 0x0007400001307983 */ /* 0x000ee80000300a00 */
[----:B------:R-:W3:Y:S01]  /*18240*/  LDL.LU.64 R50, [R1+0x748] ;  /* 0x0007480001327983 */ /* 0x000ee20000300a00 */
[C---:B------:R-:W-:Y:S03]  /*18250*/  HMMA.1688.F32.TF32 R152, R180.reuse, R120, R36 ;  /* 0x00000078b498723c */ /* 0x040fe60000081024 */
[----:B------:R-:W3:Y:S04]  /*18260*/  LDL.LU.64 R40, [R1+0x700] ;  /* 0x0007000001287983 */ /* 0x000ee80000300a00 */
[----:B------:R-:W3:Y:S04]  /*18270*/  LDL.LU.64 R42, [R1+0x708] ;  /* 0x00070800012a7983 */ /* 0x000ee80000300a00 */
[----:B------:R-:W3:Y:S04]  /*18280*/  LDL.LU.64 R36, [R1+0x6f0] ;  /* 0x0006f00001247983 */ /* 0x000ee80000300a00 */
[----:B------:R-:W3:Y:S01]  /*18290*/  LDL.LU.64 R38, [R1+0x6f8] ;  /* 0x0006f80001267983 */ /* 0x000ee20000300a00 */
[----:B------:R-:W-:Y:S03]  /*182a0*/  HMMA.1688.F32.TF32 R156, R180, R116, R16 ;  /* 0x00000074b49c723c */ /* 0x000fe60000081010 */
[----:B------:R-:W3:Y:S04]  /*182b0*/  LDL.LU.64 R16, [R1+0x6e0] ;  /* 0x0006e00001107983 */ /* 0x000ee80000300a00 */
[----:B------:R-:W3:Y:S01]  /*182c0*/  LDL.LU.64 R18, [R1+0x6e8] ;  /* 0x0006e80001127983 */ /* 0x000ee20000300a00 */
[C---:B------:R-:W-:Y:S08]  /*182d0*/  HMMA.1688.F32.TF32 R68, R184.reuse, R28, R68 ;  /* 0x0000001cb844723c */ /* 0x040ff00000081044 */
[C---:B------:R-:W-:Y:S08]  /*182e0*/  HMMA.1688.F32.TF32 R80, R184.reuse, R24, R80 ;  /* 0x00000018b850723c */ /* 0x040ff00000081050 */
[C---:B------:R-:W-:Y:S08]  /*182f0*/  HMMA.1688.F32.TF32 R200, R184.reuse, R148, R200 ;  /* 0x00000094b8c8723c */ /* 0x040ff000000810c8 */
[C---:B------:R-:W-:Y:S08]  /*18300*/  HMMA.1688.F32.TF32 R204, R184.reuse, R144, R204 ;  /* 0x00000090b8cc723c */ /* 0x040ff000000810cc */
[C---:B------:R-:W-:Y:S08]  /*18310*/  HMMA.1688.F32.TF32 R168, R184.reuse, R120, R168 ;  /* 0x00000078b8a8723c */ /* 0x040ff000000810a8 */
[C---:B------:R-:W-:Y:S08]  /*18320*/  HMMA.1688.F32.TF32 R172, R184.reuse, R116, R172 ;  /* 0x00000074b8ac723c */ /* 0x040ff000000810ac */
[----:B------:R-:W-:Y:S08]  /*18330*/  HMMA.1688.F32.TF32 R212, R184, R112, R212 ;  /* 0x00000070b8d4723c */ /* 0x000ff000000810d4 */
[----:B--2---:R-:W-:Y:S01]  /*18340*/  HMMA.1688.F32.TF32 R184, R188, R148, R32 ;  /* 0x00000094bcb8723c */ /* 0x004fe20000081020 */
[----:B------:R-:W2:Y:S04]  /*18350*/  LDL.LU.64 R32, [R1+0x6b0] ;  /* 0x0006b00001207983 */ /* 0x000ea80000300a00 */
[----:B------:R-:W2:Y:S04]  /*18360*/  LDL.LU.64 R34, [R1+0x6b8] ;  /* 0x0006b80001227983 */ /* 0x000ea80000300a00 */
[----:B------:R-:W2:Y:S04]  /*18370*/  LDL.LU.64 R244, [R1+0x5f0] ;  /* 0x0005f00001f47983 */ /* 0x000ea80000300a00 */
[----:B------:R-:W2:Y:S04]  /*18380*/  LDL.LU.64 R246, [R1+0x5f8] ;  /* 0x0005f80001f67983 */ /* 0x000ea80000300a00 */
[----:B------:R-:W2:Y:S04]  /*18390*/  LDL.LU.64 R248, [R1+0x5e0] ;  /* 0x0005e00001f87983 */ /* 0x000ea80000300a00 */
[----:B------:R-:W2:Y:S04]  /*183a0*/  LDL.LU.64 R250, [R1+0x5e8] ;  /* 0x0005e80001fa7983 */ /* 0x000ea80000300a00 */
[----:B------:R-:W2:Y:S04]  /*183b0*/  LDL.LU.64 R240, [R1+0x560] ;  /* 0x0005600001f07983 */ /* 0x000ea80000300a00 */
[----:B------:R-:W2:Y:S01]  /*183c0*/  LDL.LU.64 R242, [R1+0x568] ;  /* 0x0005680001f27983 */ /* 0x000ea20000300a00 */
[----:B---3--:R-:W-:Y:S03]  /*183d0*/  HMMA.1688.F32.TF32 R236, R136, R116, R16 ;  /* 0x0000007488ec723c */ /* 0x008fe60000081010 */
[----:B------:R-:W3:Y:S04]  /*183e0*/  LDL.LU.64 R16, [R1+0x500] ;  /* 0x0005000001107983 */ /* 0x000ee80000300a00 */
[----:B------:R-:W3:Y:S01]  /*183f0*/  LDL.LU.64 R18, [R1+0x508] ;  /* 0x0005080001127983 */ /* 0x000ee20000300a00 */
[C---:B------:R-:W-:Y:S08]  /*18400*/  HMMA.1688.F32.TF32 R76, R180.reuse, R24, R76 ;  /* 0x00000018b44c723c */ /* 0x040ff0000008104c */
[----:B------:R-:W-:Y:S08]  /*18410*/  HMMA.1688.F32.TF32 R180, R180, R112, R216 ;  /* 0x00000070b4b4723c */ /* 0x000ff000000810d8 */
[C---:B----4-:R-:W-:Y:S01]  /*18420*/  HMMA.1688.F32.TF32 R216, R188.reuse, R120, R124 ;  /* 0x00000078bcd8723c */ /* 0x050fe2000008107c */
[----:B------:R-:W4:Y:S04]  /*18430*/  LDL.LU.64 R124, [R1+0x250] ;  /* 0x00025000017c7983 */ /* 0x000f280000300a00 */
[----:B------:R-:W4:Y:S03]  /*18440*/  LDL.LU.64 R126, [R1+0x258] ;  /* 0x00025800017e7983 */ /* 0x000f260000300a00 */
[C---:B------:R-:W-:Y:S01]  /*18450*/  HMMA.1688.F32.TF32 R220, R188.reuse, R116, R52 ;  /* 0x00000074bcdc723c */ /* 0x040fe20000081034 */
[----:B------:R-:W4:Y:S04]  /*18460*/  LDL.LU.64 R52, [R1+0x4c0] ;  /* 0x0004c00001347983 */ /* 0x000f280000300a00 */
[----:B------:R-:W4:Y:S03]  /*18470*/  LDL.LU.64 R54, [R1+0x4c8] ;  /* 0x0004c80001367983 */ /* 0x000f260000300a00 */
[C---:B------:R-:W-:Y:S01]  /*18480*/  HMMA.1688.F32.TF32 R228, R188.reuse, R112, R48 ;  /* 0x00000070bce4723c */ /* 0x040fe20000081030 */
[----:B------:R-:W4:Y:S04]  /*18490*/  LDL.LU.64 R48, [R1+0x270] ;  /* 0x0002700001307983 */ /* 0x000f280000300a00 */
[----:B------:R-:W4:Y:S03]  /*184a0*/  LDL.LU.64 R50, [R1+0x278] ;  /* 0x0002780001327983 */ /* 0x000f260000300a00 */
[C---:B------:R-:W-:Y:S08]  /*184b0*/  HMMA.1688.F32.TF32 R44, R188.reuse, R28, R44 ;  /* 0x0000001cbc2c723c */ /* 0x040ff0000008102c */
[----:B------:R-:W-:Y:S08]  /*184c0*/  HMMA.1688.F32.TF32 R208, R188, R144, R208 ;  /* 0x00000090bcd0723c */ /* 0x000ff000000810d0 */
[C---:B------:R-:W-:Y:S01]  /*184d0*/  HMMA.1688.F32.TF32 R188, R136.reuse, R148, R40 ;  /* 0x0000009488bc723c */ /* 0x040fe20000081028 */
[----:B------:R-:W4:Y:S04]  /*184e0*/  LDL.LU.64 R40, [R1+0x3c0] ;  /* 0x0003c00001287983 */ /* 0x000f280000300a00 */
[----:B------:R-:W4:Y:S03]  /*184f0*/  LDL.LU.64 R42, [R1+0x3c8] ;  /* 0x0003c800012a7983 */ /* 0x000f260000300a00 */
[C---:B------:R-:W-:Y:S01]  /*18500*/  HMMA.1688.F32.TF32 R232, R136.reuse, R120, R36 ;  /* 0x0000007888e8723c */ /* 0x040fe20000081024 */
[----:B------:R-:W4:Y:S04]  /*18510*/  LDL.LU.64 R36, [R1+0x390] ;  /* 0x0003900001247983 */ /* 0x000f280000300a00 */
[----:B------:R-:W4:Y:S03]  /*18520*/  LDL.LU.64 R38, [R1+0x398] ;  /* 0x0003980001267983 */ /* 0x000f260000300a00 */
[----:B------:R-:W-:Y:S08]  /*18530*/  HMMA.1688.F32.TF32 R224, R136, R144, R224 ;  /* 0x0000009088e0723c */ /* 0x000ff000000810e0 */
[C---:B--2---:R-:W-:Y:S08]  /*18540*/  HMMA.1688.F32.TF32 R244, R196.reuse, R148, R244 ;  /* 0x00000094c4f4723c */ /* 0x044ff000000810f4 */
[C---:B------:R-:W-:Y:S08]  /*18550*/  HMMA.1688.F32.TF32 R248, R196.reuse, R144, R248 ;  /* 0x00000090c4f8723c */ /* 0x040ff000000810f8 */
[----:B------:R-:W-:Y:S08]  /*18560*/  HMMA.1688.F32.TF32 R240, R196, R120, R240 ;  /* 0x00000078c4f0723c */ /* 0x000ff000000810f0 */
[----:B------:R-:W-:Y:S01]  /*18570*/  HMMA.1688.F32.TF32 R136, R136, R112, R32 ;  /* 0x000000708888723c */ /* 0x000fe20000081020 */
[----:B------:R-:W2:Y:S04]  /*18580*/  LDL.LU.64 R32, [R1+0x220] ;  /* 0x0002200001207983 */ /* 0x000ea80000300a00 */
[----:B------:R-:W2:Y:S04]  /*18590*/  LDL.LU.64 R34, [R1+0x228] ;  /* 0x0002280001227983 */ /* 0x000ea80000300a00 */
[----:B------:R-:W-:Y:S04]  /*185a0*/  STL.64 [R1+0x20], R244 ;  /* 0x000020f401007387 */ /* 0x000fe80000100a00 */
[----:B------:R1:W-:Y:S04]  /*185b0*/  STL.64 [R1+0x28], R246 ;  /* 0x000028f601007387 */ /* 0x0003e80000100a00 */
[----:B-1----:R-:W2:Y:S04]  /*185c0*/  LDL.LU.64 R246, [R1+0x1bc0] ;  /* 0x001bc00001f67983 */ /* 0x002ea80000300a00 */
[----:B------:R-:W2:Y:S04]  /*185d0*/  LDL.LU.64 R244, [R1+0x1bb8] ;  /* 0x001bb80001f47983 */ /* 0x000ea80000300a00 */
[----:B------:R-:W-:Y:S04]  /*185e0*/  STL.64 [R1+0x10], R248 ;  /* 0x000010f801007387 */ /* 0x000fe80000100a00 */
[----:B------:R3:W-:Y:S02]  /*185f0*/  STL.64 [R1+0x18], R250 ;  /* 0x000018fa01007387 */ /* 0x0007e40000100a00 */
[----:B---3--:R-:W-:Y:S02]  /*18600*/  HMMA.1688.F32.TF32 R248, R196, R116, R16 ;  /* 0x00000074c4f8723c */ /* 0x008fe40000081010 */
[----:B------:R-:W3:Y:S04]  /*18610*/  LDL.LU.64 R16, [R1+0x210] ;  /* 0x0002100001107983 */ /* 0x000ee80000300a00 */
[----:B------:R-:W-:Y:S04]  /*18620*/  STL.64 [R1], R240 ;  /* 0x000000f001007387 */ /* 0x000fe80000100a00 */
[----:B------:R-:W-:Y:S04]  /*18630*/  STL.64 [R1+0x8], R242 ;  /* 0x000008f201007387 */ /* 0x000fe80000100a00 */
[----:B------:R-:W3:Y:S01]  /*18640*/  LDL.LU.64 R18, [R1+0x218] ;  /* 0x0002180001127983 */ /* 0x000ee20000300a00 */
[C---:B----4-:R-:W-:Y:S08]  /*18650*/  HMMA.1688.F32.TF32 R124, R140.reuse, R148, R124 ;  /* 0x000000948c7c723c */ /* 0x050ff0000008107c */
[C---:B------:R-:W-:Y:S08]  /*18660*/  HMMA.1688.F32.TF32 R52, R140.reuse, R144, R52 ;  /* 0x000000908c34723c */ /* 0x040ff00000081034 */
[C---:B------:R-:W-:Y:S08]  /*18670*/  HMMA.1688.F32.TF32 R48, R140.reuse, R120, R48 ;  /* 0x000000788c30723c */ /* 0x040ff00000081030 */
[C---:B------:R-:W-:Y:S08]  /*18680*/  HMMA.1688.F32.TF32 R40, R140.reuse, R116, R40 ;  /* 0x000000748c28723c */ /* 0x040ff00000081028 */
[----:B------:R-:W-:Y:S01]  /*18690*/  HMMA.1688.F32.TF32 R36, R140, R112, R36 ;  /* 0x000000708c24723c */ /* 0x000fe20000081024 */
[----:B------:R-:W-:Y:S04]  /*186a0*/  STL.64 [R1+0x250], R124 ;  /* 0x0002507c01007387 */ /* 0x000fe80000100a00 */
[----:B------:R-:W-:Y:S04]  /*186b0*/  STL.64 [R1+0x258], R126 ;  /* 0x0002587e01007387 */ /* 0x000fe80000100a00 */
[----:B------:R-:W-:Y:S04]  /*186c0*/  STL.64 [R1+0x280], R52 ;  /* 0x0002803401007387 */ /* 0x000fe80000100a00 */
[----:B------:R-:W-:Y:S04]  /*186d0*/  STL.64 [R1+0x288], R54 ;  /* 0x0002883601007387 */ /* 0x000fe80000100a00 */
[----:B------:R-:W-:Y:S04]  /*186e0*/  STL.64 [R1+0x270], R48 ;  /* 0x0002703001007387 */ /* 0x000fe80000100a00 */
[----:B------:R-:W-:Y:S04]  /*186f0*/  STL.64 [R1+0x278], R50 ;  /* 0x0002783201007387 */ /* 0x000fe80000100a00 */
[----:B------:R-:W-:Y:S04]  /*18700*/  STL.64 [R1+0x260], R40 ;  /* 0x0002602801007387 */ /* 0x000fe80000100a00 */
[----:B------:R-:W-:Y:S04]  /*18710*/  STL.64 [R1+0x268], R42 ;  /* 0x0002682a01007387 */ /* 0x000fe80000100a00 */
[----:B------:R1:W-:Y:S04]  /*18720*/  STL.64 [R1+0x240], R36 ;  /* 0x0002402401007387 */ /* 0x0003e80000100a00 */
[----:B------:R4:W-:Y:S01]  /*18730*/  STL.64 [R1+0x248], R38 ;  /* 0x0002482601007387 */ /* 0x0009e20000100a00 */
[----:B-1----:R-:W-:Y:S01]  /*18740*/  MOV R36, R134 ;  /* 0x0000008600247202 */ /* 0x002fe20000000f00 */
[----:B------:R-:W-:-:S02]  /*18750*/  IMAD.MOV.U32 R37, RZ, RZ, R131 ;  /* 0x000000ffff257224 */ /* 0x000fc400078e0083 */
[----:B----4-:R-:W-:Y:S01]  /*18760*/  IMAD.MOV.U32 R38, RZ, RZ, R130 ;  /* 0x000000ffff267224 */ /* 0x010fe200078e0082 */
[C---:B--2---:R-:W-:Y:S11]  /*18770*/  HMMA.1688.F32.TF32 R32, R192.reuse, R148, R32 ;  /* 0x00000094c020723c */ /* 0x044ff60000081020 */
[----:B------:R-:W-:Y:S11]  /*18780*/  @!UPT UIADD3 URZ, URZ, URZ, URZ ;  /* 0x0000003f3f3ff290 */ /* 0x000ff6000fffe03f */
[----:B------:R-:W-:Y:S02]  /*18790*/  @!UPT UIADD3 URZ, URZ, URZ, URZ ;  /* 0x0000003f3f3ff290 */ /* 0x000fe4000fffe03f */
[----:B------:R-:W-:Y:S01]  /*187a0*/  IMAD.MOV.U32 R128, RZ, RZ, R35 ;  /* 0x000000ffff807224 */ /* 0x000fe200078e0023 */
[----:B------:R-:W-:Y:S01]  /*187b0*/  MOV R129, R34 ;  /* 0x0000002200817202 */ /* 0x000fe20000000f00 */
[----:B------:R-:W-:Y:S02]  /*187c0*/  IMAD.MOV.U32 R132, RZ, RZ, R33 ;  /* 0x000000ffff847224 */ /* 0x000fe400078e0021 */
[----:B------:R-:W-:Y:S01]  /*187d0*/  IMAD.MOV.U32 R133, RZ, RZ, R32 ;  /* 0x000000ffff857224 */ /* 0x000fe200078e0020 */
[----:B------:R-:W-:Y:S04]  /*187e0*/  STL [R1+0x1af4], R128 ;  /* 0x001af48001007387 */ /* 0x000fe80000100800 */
[----:B------:R-:W-:Y:S01]  /*187f0*/  STL [R1+0x1af0], R129 ;  /* 0x001af08101007387 */ /* 0x000fe20000100800 */
[----:B---3--:R-:W-:Y:S03]  /*18800*/  HMMA.1688.F32.TF32 R16, R192, R144, R16 ;  /* 0x00000090c010723c */ /* 0x008fe60000081010 */
[----:B------:R-:W-:Y:S04]  /*18810*/  STL [R1+0x1aec], R132 ;  /* 0x001aec8401007387 */ /* 0x000fe80000100800 */
[----:B------:R-:W-:Y:S11]  /*18820*/  STL [R1+0x1ae8], R133 ;  /* 0x001ae88501007387 */ /* 0x000ff60000100800 */
[----:B------:R-:W-:Y:S05]  /*18830*/  @!UPT UIADD3 URZ, URZ, URZ, URZ ;  /* 0x0000003f3f3ff290 */ /* 0x000fea000fffe03f */
[----:B------:R1:W-:Y:S04]  /*18840*/  STL.64 [R1+0x3b0], R16 ;  /* 0x0003b01001007387 */ /* 0x0003e80000100a00 */
[----:B------:R-:W2:Y:S04]  /*18850*/  LDL.LU.64 R124, [R1+0x200] ;  /* 0x00020000017c7983 */ /* 0x000ea80000300a00 */
[----:B------:R-:W2:Y:S04]  /*18860*/  LDL.LU.64 R126, [R1+0x208] ;  /* 0x00020800017e7983 */ /* 0x000ea80000300a00 */
[----:B------:R-:W3:Y:S04]  /*18870*/  LDL.LU R134, [R1+0x1bb0] ;  /* 0x001bb00001867983 */ /* 0x000ee80000300800 */
[----:B------:R-:W4:Y:S04]  /*18880*/  LDL.LU R131, [R1+0x1bac] ;  /* 0x001bac0001837983 */ /* 0x000f280000300800 */
[----:B------:R-:W4:Y:S01]  /*18890*/  LDL.LU R130, [R1+0x1ba8] ;  /* 0x001ba80001827983 */ /* 0x000f220000300800 */
[----:B------:R-:W-:Y:S01]  /*188a0*/  MOV R40, R6 ;  /* 0x0000000600287202 */ /* 0x000fe20000000f00 */
[----:B------:R-:W-:-:S02]  /*188b0*/  IMAD.MOV.U32 R41, RZ, RZ, R7 ;  /* 0x000000ffff297224 */ /* 0x000fc400078e0007 */
[----:B------:R-:W4:Y:S01]  /*188c0*/  LDL.LU R6, [R1+0x1ba4] ;  /* 0x001ba40001067983 */ /* 0x000f220000300800 */
[----:B------:R-:W-:Y:S02]  /*188d0*/  IMAD.MOV.U32 R42, RZ, RZ, R14 ;  /* 0x000000ffff2a7224 */ /* 0x000fe400078e000e */
[----:B------:R-:W-:Y:S01]  /*188e0*/  IMAD.MOV.U32 R43, RZ, RZ, R15 ;  /* 0x000000ffff2b7224 */ /* 0x000fe200078e000f */
[----:B------:R-:W4:Y:S04]  /*188f0*/  LDL.LU R7, [R1+0x1ba0] ;  /* 0x001ba00001077983 */ /* 0x000f280000300800 */
[----:B------:R-:W4:Y:S04]  /*18900*/  LDL.LU R14, [R1+0x1b9c] ;  /* 0x001b9c00010e7983 */ /* 0x000f280000300800 */
[----:B------:R-:W4:Y:S01]  /*18910*/  LDL.LU R15, [R1+0x1b98] ;  /* 0x001b9800010f7983 */ /* 0x000f220000300800 */
[----:B------:R-:W-:-:S03]  /*18920*/  IMAD.MOV.U32 R242, RZ, RZ, R9 ;  /* 0x000000fffff27224 */ /* 0x000fc600078e0009 */
[----:B------:R-:W4:Y:S01]  /*18930*/  LDL.LU R52, [R1+0x300] ;  /* 0x0003000001347983 */ /* 0x000f220000300800 */
[----:B------:R-:W-:-:S03]  /*18940*/  IMAD.MOV.U32 R243, RZ, RZ, R8 ;  /* 0x000000fffff37224 */ /* 0x000fc600078e0008 */
[----:B------:R-:W4:Y:S01]  /*18950*/  LDL.LU R53, [R1+0x304] ;  /* 0x0003040001357983 */ /* 0x000f220000300800 */
[----:B------:R-:W-:Y:S01]  /*18960*/  MOV R240, R11 ;  /* 0x0000000b00f07202 */ /* 0x000fe20000000f00 */
[----:B------:R-:W-:Y:S02]  /*18970*/  IMAD.MOV.U32 R241, RZ, RZ, R10 ;  /* 0x000000fffff17224 */ /* 0x000fe400078e000a */
[----:B------:R-:W4:Y:S04]  /*18980*/  LDL.LU R54, [R1+0x308] ;  /* 0x0003080001367983 */ /* 0x000f280000300800 */
[----:B------:R-:W4:Y:S01]  /*18990*/  LDL.LU R55, [R1+0x30c] ;  /* 0x00030c0001377983 */ /* 0x000f220000300800 */
[----:B------:R-:W-:-:S03]  /*189a0*/  IMAD.MOV.U32 R149, RZ, RZ, R18 ;  /* 0x000000ffff957224 */ /* 0x000fc600078e0012 */
[----:B------:R-:W4:Y:S01]  /*189b0*/  LDL.LU.64 R8, [R1+0x1d0] ;  /* 0x0001d00001087983 */ /* 0x000f220000300a00 */
[----:B------:R-:W-:-:S03]  /*189c0*/  IMAD.MOV.U32 R148, RZ, RZ, R19 ;  /* 0x000000ffff947224 */ /* 0x000fc600078e0013 */
[----:B------:R-:W4:Y:S04]  /*189d0*/  LDL.LU.64 R10, [R1+0x1d8] ;  /* 0x0001d800010a7983 */ /* 0x000f280000300a00 */
[----:B-1----:R-:W4:Y:S04]  /*189e0*/  LDL.LU R16, [R1+0x1a0] ;  /* 0x0001a00001107983 */ /* 0x002f280000300800 */
[----:B------:R-:W4:Y:S04]  /*189f0*/  LDL.LU R17, [R1+0x1a4] ;  /* 0x0001a40001117983 */ /* 0x000f280000300800 */
[----:B------:R-:W4:Y:S04]  /*18a00*/  LDL.LU R18, [R1+0x1a8] ;  /* 0x0001a80001127983 */ /* 0x000f280000300800 */
[----:B------:R-:W4:Y:S04]  /*18a10*/  LDL.LU R19, [R1+0x1ac] ;  /* 0x0001ac0001137983 */ /* 0x000f280000300800 */
[----:B------:R-:W4:Y:S04]  /*18a20*/  LDL.LU.64 R140, [R1+0x190] ;  /* 0x00019000018c7983 */ /* 0x000f280000300a00 */
[----:B------:R-:W4:Y:S04]  /*18a30*/  LDL.LU.64 R142, [R1+0x198] ;  /* 0x00019800018e7983 */ /* 0x000f280000300a00 */
[----:B------:R-:W4:Y:S04]  /*18a40*/  LDL.LU R48, [R1+0x2c0] ;  /* 0x0002c00001307983 */ /* 0x000f280000300800 */
[----:B------:R-:W4:Y:S04]  /*18a50*/  LDL.LU R49, [R1+0x2c4] ;  /* 0x0002c40001317983 */ /* 0x000f280000300800 */
[----:B------:R-:W4:Y:S01]  /*18a60*/  LDL.LU R50, [R1+0x2c8] ;  /* 0x0002c80001327983 */ /* 0x000f220000300800 */
[----:B------:R-:W-:-:S03]  /*18a70*/  IMAD.MOV.U32 R35, RZ, RZ, R135 ;  /* 0x000000ffff237224 */ /* 0x000fc600078e0087 */
[----:B------:R-:W4:Y:S01]  /*18a80*/  LDL.LU R51, [R1+0x2cc] ;  /* 0x0002cc0001337983 */ /* 0x000f220000300800 */
[----:B--2---:R-:W-:Y:S01]  /*18a90*/  HMMA.1688.F32.TF32 R124, R192, R120, R124 ;  /* 0x00000078c07c723c */ /* 0x004fe2000008107c */
[----:B---3--:R-:W-:Y:S02]  /*18aa0*/  IMAD.MOV.U32 R34, RZ, RZ, R134 ;  /* 0x000000ffff227224 */ /* 0x008fe400078e0086 */
[----:B----4-:R-:W-:Y:S01]  /*18ab0*/  IMAD.MOV.U32 R33, RZ, RZ, R131 ;  /* 0x000000ffff217224 */ /* 0x010fe200078e0083 */
[----:B------:R-:W-:Y:S02]  /*18ac0*/  MOV R32, R130 ;  /* 0x0000008200207202 */ /* 0x000fe40000000f00 */
[----:B------:R-:W2:Y:S04]  /*18ad0*/  LDL.LU R130, [R1+0x1b94] ;  /* 0x001b940001827983 */ /* 0x000ea80000300800 */
[----:B------:R-:W2:Y:S04]  /*18ae0*/  LDL.LU R131, [R1+0x1b90] ;  /* 0x001b900001837983 */ /* 0x000ea80000300800 */
[----:B------:R-:W3:Y:S04]  /*18af0*/  LDL.LU R134, [R1+0x1b8c] ;  /* 0x001b8c0001867983 */ /* 0x000ee80000300800 */
[----:B------:R-:W3:Y:S06]  /*18b00*/  LDL.LU R135, [R1+0x1b88] ;  /* 0x001b880001877983 */ /* 0x000eec0000300800 */
[----:B------:R-:W-:-:S02]  /*18b10*/  IMAD.MOV.U32 R132, RZ, RZ, R126 ;  /* 0x000000ffff847224 */ /* 0x000fc400078e007e */
[----:B------:R-:W-:Y:S02]  /*18b20*/  IMAD.MOV.U32 R133, RZ, RZ, R127 ;  /* 0x000000ffff857224 */ /* 0x000fe400078e007f */
[----:B------:R-:W4:Y:S01]  /*18b30*/  LDL.LU.64 R126, [R1+0x1b80] ;  /* 0x001b8000017e7983 */ /* 0x000f220000300a00 */
[----:B------:R-:W-:Y:S03]  /*18b40*/  HMMA.1688.F32.TF32 R244, R196, R112, R244 ;  /* 0x00000070c4f4723c */ /* 0x000fe600000810f4 */
[----:B------:R-:W-:Y:S04]  /*18b50*/  LDS R196, [R2+0x4000] ;  /* 0x0040000002c47984 */ /* 0x000fe80000000800 */
[----:B------:R-:W-:Y:S04]  /*18b60*/  LDS R198, [R2+0x6000] ;  /* 0x0060000002c67984 */ /* 0x000fe80000000800 */
[----:B------:R-:W-:Y:S04]  /*18b70*/  LDS R197, [R3+0x4000] ;  /* 0x0040000003c57984 */ /* 0x000fe80000000800 */
[----:B------:R-:W3:Y:S01]  /*18b80*/  LDS R199, [R3+0x6000] ;  /* 0x0060000003c77984 */ /* 0x000ee20000000800 */
[----:B------:R-:W-:Y:S01]  /*18b90*/  HMMA.1688.F32.TF32 R8, R192, R116, R8 ;  /* 0x00000074c008723c */ /* 0x000fe20000081008 */
[----:B------:R-:W-:Y:S01]  /*18ba0*/  MOV R128, R124 ;  /* 0x0000007c00807202 */ /* 0x000fe20000000f00 */
[----:B------:R-:W-:-:S02]  /*18bb0*/  IMAD.MOV.U32 R129, RZ, RZ, R125 ;  /* 0x000000ffff817224 */ /* 0x000fc400078e007d */
[----:B------:R-:W-:Y:S11]  /*18bc0*/  IMAD.MOV.U32 R39, RZ, RZ, R12 ;  /* 0x000000ffff277224 */ /* 0x000ff600078e000c */
[----:B------:R-:W-:Y:S09]  /*18bd0*/  @!UPT UIADD3 URZ, URZ, URZ, URZ ;  /* 0x0000003f3f3ff290 */ /* 0x000ff2000fffe03f */
[----:B------:R-:W-:Y:S01]  /*18be0*/  IMAD.MOV.U32 R124, RZ, RZ, R9 ;  /* 0x000000ffff7c7224 */ /* 0x000fe200078e0009 */
[----:B------:R-:W-:Y:S01]  /*18bf0*/  MOV R125, R8 ;  /* 0x00000008007d7202 */ /* 0x000fe20000000f00 */
[----:B------:R-:W-:Y:S02]  /*18c00*/  IMAD.MOV.U32 R28, RZ, RZ, R10 ;  /* 0x000000ffff1c7224 */ /* 0x000fe400078e000a */
[----:B------:R-:W-:Y:S02]  /*18c10*/  IMAD.MOV.U32 R4, RZ, RZ, R11 ;  /* 0x000000ffff047224 */ /* 0x000fe400078e000b */
[----:B------:R-:W4:Y:S01]  /*18c20*/  LDL.LU.64 R10, [R1+0x1b78] ;  /* 0x001b7800010a7983 */ /* 0x000f220000300a00 */
[C---:B---3--:R-:W-:Y:S08]  /*18c30*/  HMMA.1688.F32.TF32 R52, R196.reuse, R134, R52 ;  /* 0x00000086c434723c */ /* 0x048ff00000081034 */
[C---:B--2---:R-:W-:Y:S08]  /*18c40*/  HMMA.1688.F32.TF32 R48, R196.reuse, R130, R48 ;  /* 0x00000082c430723c */ /* 0x044ff00000081030 */
[----:B----4-:R-:W-:Y:S08]  /*18c50*/  HMMA.1688.F32.TF32 R16, R196, R126, R16 ;  /* 0x0000007ec410723c */ /* 0x010ff00000081010 */
[----:B------:R-:W-:Y:S01]  /*18c60*/  IMAD.MOV.U32 R5, RZ, RZ, R55 ;  /* 0x000000ffff057224 */ /* 0x000fe200078e0037 */
[----:B------:R-:W-:Y:S01]  /*18c70*/  MOV R12, R52 ;  /* 0x00000034000c7202 */ /* 0x000fe20000000f00 */
[----:B------:R-:W-:-:S02]  /*18c80*/  IMAD.MOV.U32 R9, RZ, RZ, R53 ;  /* 0x000000ffff097224 */ /* 0x000fc400078e0035 */
[----:B------:R-:W-:Y:S02]  /*18c90*/  IMAD.MOV.U32 R8, RZ, RZ, R54 ;  /* 0x000000ffff087224 */ /* 0x000fe400078e0036 */
[----:B------:R-:W2:Y:S04]  /*18ca0*/  LDL.LU.64 R54, [R1+0x1b70] ;  /* 0x001b700001367983 */ /* 0x000ea80000300a00 */
[----:B------:R-:W2:Y:S04]  /*18cb0*/  LDL.LU.64 R52, [R1+0x1b68] ;  /* 0x001b680001347983 */ /* 0x000ea80000300a00 */
[----:B------:R-:W-:Y:S04]  /*18cc0*/  STL [R1+0x1ab4], R5 ;  /* 0x001ab40501007387 */ /* 0x000fe80000100800 */
[----:B------:R-:W-:Y:S04]  /*18cd0*/  STL [R1+0x1ab0], R9 ;  /* 0x001ab00901007387 */ /* 0x000fe80000100800 */
[----:B------:R-:W-:Y:S04]  /*18ce0*/  STL [R1+0x1aac], R12 ;  /* 0x001aac0c01007387 */ /* 0x000fe80000100800 */
[----:B------:R-:W-:Y:S04]  /*18cf0*/  STL [R1+0x1aa8], R8 ;  /* 0x001aa80801007387 */ /* 0x000fe80000100800 */
[----:B------:R-:W-:Y:S04]  /*18d00*/  STL.64 [R1+0x4c0], R48 ;  /* 0x0004c03001007387 */ /* 0x000fe80000100a00 */
[----:B------:R1:W-:Y:S04]  /*18d10*/  STL.64 [R1+0x4c8], R50 ;  /* 0x0004c83201007387 */ /* 0x0003e80000100a00 */
[----:B-1----:R-:W3:Y:S04]  /*18d20*/  LDL.LU.64 R50, [R1+0x1b60] ;  /* 0x001b600001327983 */ /* 0x002ee80000300a00 */
[----:B------:R-:W3:Y:S04]  /*18d30*/  LDL.LU.64 R48, [R1+0x1b58] ;  /* 0x001b580001307983 */ /* 0x000ee80000300a00 */
[----:B------:R-:W-:Y:S04]  /*18d40*/  STL.64 [R1+0x500], R16 ;  /* 0x0005001001007387 */ /* 0x000fe80000100a00 */
[----:B------:R1:W-:Y:S04]  /*18d50*/  STL.64 [R1+0x508], R18 ;  /* 0x0005081201007387 */ /* 0x0003e80000100a00 */
[----:B-1----:R-:W4:Y:S01]  /*18d60*/  LDL.LU.64 R18, [R1+0x1b50] ;  /* 0x001b500001127983 */ /* 0x002f220000300a00 */
[C---:B------:R-:W-:Y:S03]  /*18d70*/  HMMA.1688.F32.TF32 R40, R196.reuse, R14, R40 ;  /* 0x0000000ec428723c */ /* 0x040fe60000081028 */
[----:B------:R-:W2:Y:S05]  /*18d80*/  LDL.LU.64 R16, [R1+0x1b48] ;  /* 0x001b480001107983 */ /* 0x000eaa0000300a00 */
[C---:B------:R-:W-:Y:S08]  /*18d90*/  HMMA.1688.F32.TF32 R36, R196.reuse, R10, R36 ;  /* 0x0000000ac424723c */ /* 0x040ff00000081024 */
[C---:B------:R-:W-:Y:S08]  /*18da0*/  HMMA.1688.F32.TF32 R240, R196.reuse, R6, R240 ;  /* 0x00000006c4f0723c */ /* 0x040ff000000810f0 */
[C---:B----4-:R-:W-:Y:S11]  /*18db0*/  HMMA.1688.F32.TF32 R32, R196.reuse, R18, R32 ;  /* 0x00000012c420723c */ /* 0x050ff60000081020 */
[----:B------:R-:W-:Y:S11]  /*18dc0*/  @!UPT UIADD3 URZ, URZ, URZ, URZ ;  /* 0x0000003f3f3ff290 */ /* 0x000ff6000fffe03f */
[----:B------:R-:W-:Y:S01]  /*18dd0*/  @!UPT UIADD3 URZ, URZ, URZ, URZ ;  /* 0x0000003f3f3ff290 */ /* 0x000fe2000fffe03f */
[----:B------:R-:W-:Y:S04]  /*18de0*/  STL.64 [R1+0x560], R32 ;  /* 0x0005602001007387 */ /* 0x000fe80000100a00 */
[----:B------:R1:W-:Y:S04]  /*18df0*/  STL.64 [R1+0x568], R34 ;  /* 0x0005682201007387 */ /* 0x0003e80000100a00 */
[----:B-1----:R-:W4:Y:S04]  /*18e00*/  LDL.LU.64 R34, [R1+0x1b40] ;  /* 0x001b400001227983 */ /* 0x002f280000300a00 */
[----:B------:R-:W-:Y:S04]  /*18e10*/  STL.64 [R1+0x610], R40 ;  /* 0x0006102801007387 */ /* 0x000fe80000100a00 */
[----:B------:R1:W-:Y:S04]  /*18e20*/  STL.64 [R1+0x618], R42 ;  /* 0x0006182a01007387 */ /* 0x0003e80000100a00 */
[----:B-1----:R-:W2:Y:S04]  /*18e30*/  LDL.LU.64 R42, [R1+0x1b38] ;  /* 0x001b3800012a7983 */ /* 0x002ea80000300a00 */
[----:B------:R-:W2:Y:S04]  /*18e40*/  LDL.LU.64 R40, [R1+0x1b30] ;  /* 0x001b300001287983 */ /* 0x000ea80000300a00 */
[----:B------:R-:W-:Y:S04]  /*18e50*/  STL.64 [R1+0x660], R36 ;  /* 0x0006602401007387 */ /* 0x000fe80000100a00 */
[----:B------:R1:W-:Y:S04]  /*18e60*/  STL.64 [R1+0x668], R38 ;  /* 0x0006682601007387 */ /* 0x0003e80000100a00 */
[----:B-1----:R-:W2:Y:S04]  /*18e70*/  LDL.LU.64 R38, [R1+0x1b28] ;  /* 0x001b280001267983 */ /* 0x002ea80000300a00 */
[----:B------:R-:W2:Y:S04]  /*18e80*/  LDL.LU.64 R36, [R1+0x1b20] ;  /* 0x001b200001247983 */ /* 0x000ea80000300a00 */
[----:B------:R-:W-:Y:S04]  /*18e90*/  STL.64 [R1+0x6d0], R240 ;  /* 0x0006d0f001007387 */ /* 0x000fe80000100a00 */
[----:B------:R1:W-:Y:S04]  /*18ea0*/  STL.64 [R1+0x6d8], R242 ;  /* 0x0006d8f201007387 */ /* 0x0003e80000100a00 */
[----:B-1----:R-:W4:Y:S04]  /*18eb0*/  LDL.LU.64 R242, [R1+0x1b18] ;  /* 0x001b180001f27983 */ /* 0x002f280000300a00 */
[----:B------:R-:W4:Y:S01]  /*18ec0*/  LDL.LU.64 R240, [R1+0x1b10] ;  /* 0x001b100001f07983 */ /* 0x000f220000300a00 */
[C---:B---3--:R-:W-:Y:S08]  /*18ed0*/  HMMA.1688.F32.TF32 R48, R196.reuse, R30, R48 ;  /* 0x0000001ec430723c */ /* 0x048ff00000081030 */
[----:B----4-:R-:W-:Y:S11]  /*18ee0*/  HMMA.1688.F32.TF32 R240, R196, R34, R240 ;  /* 0x00000022c4f0723c */ /* 0x010ff600000810f0 */
[----:B------:R-:W-:Y:S11]  /*18ef0*/  @!UPT UIADD3 URZ, URZ, URZ, URZ ;  /* 0x0000003f3f3ff290 */ /* 0x000ff6000fffe03f */
[----:B------:R-:W-:Y:S01]  /*18f00*/  @!UPT UIADD3 URZ, URZ, URZ, URZ ;  /* 0x0000003f3f3ff290 */ /* 0x000fe2000fffe03f */
[----:B------:R1:W-:Y:S04]  /*18f10*/  STL.64 [R1+0x700], R240 ;  /* 0x000700f001007387 */ /* 0x0003e80000100a00 */
[----:B------:R2:W-:Y:S04]  /*18f20*/  STL.64 [R1+0x708], R242 ;  /* 0x000708f201007387 */ /* 0x0005e80000100a00 */
[----:B-1----:R-:W3:Y:S01]  /*18f30*/  LDL.LU R240, [R1+0x60] ;  /* 0x0000600001f07983 */ /* 0x002ee20000300800 */
[----:B------:R-:W-:-:S03]  /*18f40*/  MOV R241, R13 ;  /* 0x0000000d00f17202 */ /* 0x000fc60000000f00 */
[----:B------:R-:W4:Y:S01]  /*18f50*/  LDL.LU R13, [R1+0x1b08] ;  /* 0x001b0800010d7983 */ /* 0x000f220000300800 */
[----:B--2---:R-:W-:Y:S02]  /*18f60*/  IMAD.MOV.U32 R242, RZ, RZ, R17 ;  /* 0x000000fffff27224 */ /* 0x004fe400078e0011 */
[----:B------:R-:W-:Y:S01]  /*18f70*/  IMAD.MOV.U32 R243, RZ, RZ, R16 ;  /* 0x000000fffff37224 */ /* 0x000fe200078e0010 */
[----:B------:R-:W2:Y:S04]  /*18f80*/  LDL.LU R17, [R1+0x1b04] ;  /* 0x001b040001117983 */ /* 0x000ea80000300800 */
[----:B------:R-:W3:Y:S04]  /*18f90*/  LDL.LU R16, [R1+0x1b00] ;  /* 0x001b000001107983 */ /* 0x000ee80000300800 */
[----:B------:R-:W-:Y:S04]  /*18fa0*/  STL.64 [R1+0x790], R48 ;  /* 0x0007903001007387 */ /* 0x000fe80000100a00 */
[----:B------:R1:W-:Y:S02]  /*18fb0*/  STL.64 [R1+0x798], R50 ;  /* 0x0007983201007387 */ /* 0x0003e40000100a00 */
[C---:B-1----:R-:W-:Y:S02]  /*18fc0*/  HMMA.1688.F32.TF32 R48, R196.reuse, R26, R72 ;  /* 0x0000001ac430723c */ /* 0x042fe40000081048 */
[----:B------:R-:W4:Y:S11]  /*18fd0*/  LDL.LU R72, [R1+0xc0] ;  /* 0x0000c00001487983 */ /* 0x000f360000300800 */
[----:B------:R-:W-:Y:S10]  /*18fe0*/  @!UPT UIADD3 URZ, URZ, URZ, URZ ;  /* 0x0000003f3f3ff290 */ /* 0x000ff4000fffe03f */
[----:B------:R-:W-:Y:S04]  /*18ff0*/  STL.64 [R1+0x810], R48 ;  /* 0x0008103001007387 */ /* 0x000fe80000100a00 */
[----:B------:R1:W-:Y:S02]  /*19000*/  STL.64 [R1+0x818], R50 ;  /* 0x0008183201007387 */ /* 0x0003e40000100a00 */
[----:B-1----:R-:W-:Y:S08]  /*19010*/  HMMA.1688.F32.TF32 R48, R196, R22, R88 ;  /* 0x00000016c430723c */ /* 0x002ff00000081058 */
[----:B------:R-:W-:Y:S11]  /*19020*/  HMMA.1688.F32.TF32 R140, R192, R112, R140 ;  /* 0x00000070c08c723c */ /* 0x000ff6000008108c */
[----:B------:R-:W-:Y:S05]  /*19030*/  @!UPT UIADD3 URZ, URZ, URZ, URZ ;  /* 0x0000003f3f3ff290 */ /* 0x000fea000fffe03f */
[----:B------:R-:W-:Y:S02]  /*19040*/  IMAD.MOV.U32 R112, RZ, RZ, R48 ;  /* 0x000000ffff707224 */ /* 0x000fe400078e0030 */
[----:B------:R-:W-:Y:S02]  /*19050*/  IMAD.MOV.U32 R113, RZ, RZ, R49 ;  /* 0x000000ffff717224 */ /* 0x000fe400078e0031 */
[----:B--2---:R-:W-:Y:S02]  /*19060*/  IMAD.MOV.U32 R73, RZ, RZ, R17 ;  /* 0x000000ffff497224 */ /* 0x004fe400078e0011 */
[----:B------:R-:W2:Y:S01]  /*19070*/  LDL.LU R17, [R1+0x1afc] ;  /* 0x001afc0001117983 */ /* 0x000ea20000300800 */
[----:B---3--:R-:W-:-:S03]  /*19080*/  MOV R74, R16 ;  /* 0x00000010004a7202 */ /* 0x008fc60000000f00 */
[----:B------:R-:W3:Y:S04]  /*19090*/  LDL.LU R16, [R1+0x1af8] ;  /* 0x001af80001107983 */ /* 0x000ee80000300800 */
[----:B------:R1:W-:Y:S04]  /*190a0*/  STL.64 [R1+0x828], R50 ;  /* 0x0008283201007387 */ /* 0x0003e80000100a00 */
[----:B------:R-:W3:Y:S04]  /*190b0*/  LDL.LU R88, [R1+0xe0] ;  /* 0x0000e00001587983 */ /* 0x000ee80000300800 */
[----:B------:R-:W3:Y:S01]  /*190c0*/  LDL.LU R89, [R1+0xe4] ;  /* 0x0000e40001597983 */ /* 0x000ee20000300800 */
[C---:B-1----:R-:W-:Y:S03]  /*190d0*/  HMMA.1688.F32.TF32 R48, R196.reuse, R150, R100 ;  /* 0x00000096c430723c */ /* 0x042fe60000081064 */
[----:B------:R-:W-:Y:S04]  /*190e0*/  STL [R1+0x19f4], R113 ;  /* 0x0019f47101007387 */ /* 0x000fe80000100800 */
[----:B------:R-:W-:Y:S04]  /*190f0*/  STL [R1+0x19f0], R112 ;  /* 0x0019f07001007387 */ /* 0x000fe80000100800 */
[----:B------:R-:W3:Y:S11]  /*19100*/  LDL.LU R100, [R1+0x130] ;  /* 0x0001300001647983 */ /* 0x000ef60000300800 */
[----:B------:R-:W-:Y:S01]  /*19110*/  @!UPT UIADD3 URZ, URZ, URZ, URZ ;  /* 0x0000003f3f3ff290 */ /* 0x000fe2000fffe03f */
[----:B------:R-:W-:Y:S04]  /*19120*/  STL.64 [R1+0x870], R48 ;  /* 0x0008703001007387 */ /* 0x000fe80000100a00 */
[----:B------:R1:W-:Y:S04]  /*19130*/  STL.64 [R1+0x878], R50 ;  /* 0x0008783201007387 */ /* 0x0003e80000100a00 */
[----:B------:R-:W3:Y:S04]  /*19140*/  LDL.LU R101, [R1+0x134] ;  /* 0x0001340001657983 */ /* 0x000ee80000300800 */
[----:B------:R-:W3:Y:S01]  /*19150*/  LDL.LU R102, [R1+0x138] ;  /* 0x0001380001667983 */ /* 0x000ee20000300800 */
[C---:B-1----:R-:W-:Y:S03]  /*19160*/  HMMA.1688.F32.TF32 R48, R196.reuse, R146, R104 ;  /* 0x00000092c430723c */ /* 0x042fe60000081068 */
[----:B------:R-:W3:Y:S04]  /*19170*/  LDL.LU R103, [R1+0x13c] ;  /* 0x00013c0001677983 */ /* 0x000ee80000300800 */
[----:B------:R-:W3:Y:S11]  /*19180*/  LDL.LU R104, [R1+0x180] ;  /* 0x0001800001687983 */ /* 0x000ef60000300800 */
[----:B------:R-:W-:Y:S05]  /*19190*/  @!UPT UIADD3 URZ, URZ, URZ, URZ ;  /* 0x0000003f3f3ff290 */ /* 0x000fea000fffe03f */
        /* <DEDUP_REMOVED lines=11> */
[----:B------:R-:W3:Y:S04]  /*19250*/  LDL.LU R66, [R1+0x2b8] ;  /* 0x0002b80001427983 */ /* 0x000ee80000300800 */
[----:B------:R-:W3:Y:S01]  /*19260*/  LDL.LU R67, [R1+0x2bc] ;  /* 0x0002bc0001437983 */ /* 0x000ee20000300800 */
[----:B-1----:R-:W-:Y:S03]  /*19270*/  HMMA.1688.F32.TF32 R48, R196, R118, R108 ;  /* 0x00000076c430723c */ /* 0x002fe6000008106c */
[----:B------:R-:W3:Y:S11]  /*19280*/  LDL.LU R108, [R1+0x2f0] ;  /* 0x0002f000016c7983 */ /* 0x000ef60000300800 */
[----:B------:R-:W-:Y:S09]  /*19290*/  @!UPT UIADD3 URZ, URZ, URZ, URZ ;  /* 0x0000003f3f3ff290 */ /* 0x000ff2000fffe03f */
[----:B------:R-:W-:Y:S04]  /*192a0*/  STL.64 [R1+0x8c0], R48 ;  /* 0x0008c03001007387 */ /* 0x000fe80000100a00 */
[----:B------:R-:W-:Y:S04]  /*192b0*/  STL.64 [R1+0x8c8], R50 ;  /* 0x0008c83201007387 */ /* 0x000fe80000100a00 */
[----:B------:R-:W3:Y:S04]  /*192c0*/  LDL.LU R109, [R1+0x2f4] ;  /* 0x0002f400016d7983 */ /* 0x000ee80000300800 */
[----:B------:R-:W3:Y:S04]  /*192d0*/  LDL.LU R110, [R1+0x2f8] ;  /* 0x0002f800016e7983 */ /* 0x000ee80000300800 */
[----:B------:R-:W3:Y:S01]  /*192e0*/  LDL.LU R111, [R1+0x2fc] ;  /* 0x0002fc00016f7983 */ /* 0x000ee20000300800 */
[----:B------:R-:W-:Y:S01]  /*192f0*/  MOV R195, R140 ;  /* 0x0000008c00c37202 */ /* 0x000fe20000000f00 */
[----:B------:R-:W-:-:S02]  /*19300*/  IMAD.MOV.U32 R194, RZ, RZ, R141 ;  /* 0x000000ffffc27224 */ /* 0x000fc400078e008d */
[----:B------:R-:W-:Y:S01]  /*19310*/  IMAD.MOV.U32 R193, RZ, RZ, R142 ;  /* 0x000000ffffc17224 */ /* 0x000fe200078e008e */
[----:B------:R-:W-:Y:S01]  /*19320*/  LDS R140, [R2+0x4100] ;  /* 0x00410000028c7984 */ /* 0x000fe20000000800 */
[----:B------:R-:W-:-:S03]  /*19330*/  IMAD.MOV.U32 R192, RZ, RZ, R143 ;  /* 0x000000ffffc07224 */ /* 0x000fc600078e008f */
[----:B------:R-:W-:Y:S04]  /*19340*/  LDS R142, [R2+0x6100] ;  /* 0x00610000028e7984 */ /* 0x000fe80000000800 */
[----:B------:R-:W-:Y:S04]  /*19350*/  LDS R141, [R3+0x4100] ;  /* 0x00410000038d7984 */ /* 0x000fe80000000800 */
[----:B------:R-:W1:Y:S01]  /*19360*/  LDS R143, [R3+0x6100] ;  /* 0x00610000038f7984 */ /* 0x000e620000000800 */
[----:B------:R-:W-:Y:S01]  /*19370*/  HMMA.1688.F32.TF32 R176, R196, R114, R176 ;  /* 0x00000072c4b0723c */ /* 0x000fe200000810b0 */
[----:B----4-:R-:W-:-:S02]  /*19380*/  IMAD.MOV.U32 R75, RZ, RZ, R13 ;  /* 0x000000ffff4b7224 */ /* 0x010fc400078e000d */
[----:B------:R-:W-:Y:S04]  /*19390*/  LDS R48, [R2+0x4200] ;  /* 0x0042000002307984 */ /* 0x000fe80000000800 */
[----:B------:R-:W-:Y:S04]  /*193a0*/  LDS R50, [R2+0x6200] ;  /* 0x0062000002327984 */ /* 0x000fe80000000800 */
[----:B------:R-:W-:Y:S04]  /*193b0*/  LDS R49, [R3+0x4200] ;  /* 0x0042000003317984 */ /* 0x000fe80000000800 */
[----:B------:R-:W4:Y:S08]  /*193c0*/  LDS R51, [R3+0x6200] ;  /* 0x0062000003337984 */ /* 0x000f300000000800 */
[----:B------:R-:W-:Y:S04]  /*193d0*/  STL.64 [R1+0x8b0], R176 ;  /* 0x0008b0b001007387 */ /* 0x000fe80000100a00 */
[----:B------:R-:W-:Y:S01]  /*193e0*/  STL.64 [R1+0x8b8], R178 ;  /* 0x0008b8b201007387 */ /* 0x000fe20000100a00 */
[----:B-1----:R-:W-:Y:S01]  /*193f0*/  HMMA.1688.F32.TF32 R52, R140, R30, R52 ;  /* 0x0000001e8c34723c */ /* 0x002fe20000081034 */
[----:B--2---:R-:W-:Y:S01]  /*19400*/  MOV R90, R17 ;  /* 0x00000011005a7202 */ /* 0x004fe20000000f00 */
[----:B---3--:R-:W-:-:S06]  /*19410*/  IMAD.MOV.U32 R91, RZ, RZ, R16 ;  /* 0x000000ffff5b7224 */ /* 0x008fcc00078e0010 */
[C---:B------:R-:W-:Y:S08]  /*19420*/  HMMA.1688.F32.TF32 R100, R140.reuse, R18, R100 ;  /* 0x000000128c64723c */ /* 0x040ff00000081064 */
[C---:B------:R-:W-:Y:S08]  /*19430*/  HMMA.1688.F32.TF32 R104, R140.reuse, R126, R104 ;  /* 0x0000007e8c68723c */ /* 0x040ff00000081068 */
[C---:B------:R-:W-:Y:S11]  /*19440*/  HMMA.1688.F32.TF32 R64, R140.reuse, R130, R64 ;  /* 0x000000828c40723c */ /* 0x040ff60000081040 */
[----:B------:R-:W-:Y:S11]  /*19450*/  @!UPT UIADD3 URZ, URZ, URZ, URZ ;  /* 0x0000003f3f3ff290 */ /* 0x000ff6000fffe03f */
[----:B------:R-:W-:Y:S01]  /*19460*/  @!UPT UIADD3 URZ, URZ, URZ, URZ ;  /* 0x0000003f3f3ff290 */ /* 0x000fe2000fffe03f */
[----:B------:R-:W-:Y:S04]  /*19470*/  STL.64 [R1+0x120], R64 ;  /* 0x0001204001007387 */ /* 0x000fe80000100a00 */
[----:B------:R1:W-:Y:S02]  /*19480*/  STL.64 [R1+0x128], R66 ;  /* 0x0001284201007387 */ /* 0x0003e40000100a00 */
[C---:B-1----:R-:W-:Y:S02]  /*19490*/  HMMA.1688.F32.TF32 R64, R140.reuse, R14, R88 ;  /* 0x0000000e8c40723c */ /* 0x042fe40000081058 */
[----:B------:R-:W-:Y:S04]  /*194a0*/  STL.64 [R1+0x210], R104 ;  /* 0x0002106801007387 */ /* 0x000fe80000100a00 */
[----:B------:R-:W-:Y:S02]  /*194b0*/  STL.64 [R1+0x218], R106 ;  /* 0x0002186a01007387 */ /* 0x000fe40000100a00 */
[C---:B------:R-:W-:Y:S02]  /*194c0*/  HMMA.1688.F32.TF32 R88, R140.reuse, R10, R72 ;  /* 0x0000000a8c58723c */ /* 0x040fe40000081048 */
[----:B------:R-:W-:Y:S04]  /*194d0*/  STL.64 [R1+0x130], R100 ;  /* 0x0001306401007387 */ /* 0x000fe80000100a00 */
[----:B------:R-:W-:Y:S02]  /*194e0*/  STL.64 [R1+0x138], R102 ;  /* 0x0001386601007387 */ /* 0x000fe40000100a00 */
[C---:B------:R-:W-:Y:S07]  /*194f0*/  HMMA.1688.F32.TF32 R72, R140.reuse, R6, R240 ;  /* 0x000000068c48723c */ /* 0x040fee00000810f0 */
[----:B------:R-:W-:Y:S04]  /*19500*/  STL.64 [R1+0xe0], R64 ;  /* 0x0000e04001007387 */ /* 0x000fe80000100a00 */
[----:B------:R1:W-:Y:S02]  /*19510*/  STL.64 [R1+0xe8], R66 ;  /* 0x0000e84201007387 */ /* 0x0003e40000100a00 */
[C---:B-1----:R-:W-:Y:S08]  /*19520*/  HMMA.1688.F32.TF32 R64, R140.reuse, R34, R36 ;  /* 0x000000228c40723c */ /* 0x042ff00000081024 */
[C---:B------:R-:W-:Y:S01]  /*19530*/  HMMA.1688.F32.TF32 R36, R140.reuse, R26, R76 ;  /* 0x0000001a8c24723c */ /* 0x040fe2000008104c */
[----:B------:R-:W-:Y:S07]  /*19540*/  STL.64 [R1+0x550], R88 ;  /* 0x0005505801007387 */ /* 0x000fee0000100a00 */
[----:B------:R-:W-:Y:S01]  /*19550*/  HMMA.1688.F32.TF32 R108, R140, R134, R108 ;  /* 0x000000868c6c723c */ /* 0x000fe2000008106c */
[----:B------:R-:W-:Y:S04]  /*19560*/  STL.64 [R1+0x558], R90 ;  /* 0x0005585a01007387 */ /* 0x000fe80000100a00 */
[----:B------:R-:W-:Y:S04]  /*19570*/  STL.64 [R1+0x5a0], R72 ;  /* 0x0005a04801007387 */ /* 0x000fe80000100a00 */
[----:B------:R-:W-:Y:S04]  /*19580*/  STL.64 [R1+0x5a8], R74 ;  /* 0x0005a84a01007387 */ /* 0x000fe80000100a00 */
[----:B------:R1:W-:Y:S04]  /*19590*/  STL.64 [R1+0x630], R64 ;  /* 0x0006304001007387 */ /* 0x0003e80000100a00 */
[----:B------:R2:W-:Y:S04]  /*195a0*/  STL.64 [R1+0x638], R66 ;  /* 0x0006384201007387 */ /* 0x0005e80000100a00 */
[----:B------:R-:W3:Y:S04]  /*195b0*/  LDL.LU R100, [R1+0x160] ;  /* 0x0001600001647983 */ /* 0x000ee80000300800 */
[----:B------:R-:W-:Y:S04]  /*195c0*/  STL.64 [R1+0x6e0], R52 ;  /* 0x0006e03401007387 */ /* 0x000fe80000100a00 */
[----:B------:R-:W-:Y:S04]  /*195d0*/  STL.64 [R1+0x6e8], R54 ;  /* 0x0006e83601007387 */ /* 0x000fe80000100a00 */
[----:B------:R-:W-:Y:S04]  /*195e0*/  STL.64 [R1+0x720], R36 ;  /* 0x0007202401007387 */ /* 0x000fe80000100a00 */
[----:B------:R1:W-:Y:S04]  /*195f0*/  STL.64 [R1+0x728], R38 ;  /* 0x0007282601007387 */ /* 0x0003e80000100a00 */
[----:B------:R-:W3:Y:S04]  /*19600*/  LDL.LU R101, [R1+0x164] ;  /* 0x0001640001657983 */ /* 0x000ee80000300800 */
[----:B------:R-:W3:Y:S04]  /*19610*/  LDL.LU R102, [R1+0x168] ;  /* 0x0001680001667983 */ /* 0x000ee80000300800 */
[----:B------:R-:W3:Y:S01]  /*19620*/  LDL.LU R103, [R1+0x16c] ;  /* 0x00016c0001677983 */ /* 0x000ee20000300800 */
[----:B------:R-:W-:-:S03]  /*19630*/  IMAD.MOV.U32 R20, RZ, RZ, R108 ;  /* 0x000000ffff147224 */ /* 0x000fc600078e006c */
[----:B------:R-:W3:Y:S01]  /*19640*/  LDL.LU R104, [R1+0x1f0] ;  /* 0x0001f00001687983 */ /* 0x000ee20000300800 */
[----:B------:R-:W-:-:S03]  /*19650*/  IMAD.MOV.U32 R17, RZ, RZ, R109 ;  /* 0x000000ffff117224 */ /* 0x000fc600078e006d */
[----:B------:R-:W3:Y:S01]  /*19660*/  LDL.LU R105, [R1+0x1f4] ;  /* 0x0001f40001697983 */ /* 0x000ee20000300800 */
[----:B------:R-:W-:-:S03]  /*19670*/  MOV R16, R110 ;  /* 0x0000006e00107202 */ /* 0x000fc60000000f00 */
[----:B------:R-:W3:Y:S01]  /*19680*/  LDL.LU R106, [R1+0x1f8] ;  /* 0x0001f800016a7983 */ /* 0x000ee20000300800 */
[----:B------:R-:W-:-:S03]  /*19690*/  IMAD.MOV.U32 R13, RZ, RZ, R111 ;  /* 0x000000ffff0d7224 */ /* 0x000fc600078e006f */
[----:B------:R-:W3:Y:S04]  /*196a0*/  LDL.LU R107, [R1+0x1fc] ;  /* 0x0001fc00016b7983 */ /* 0x000ee80000300800 */
[----:B------:R-:W3:Y:S04]  /*196b0*/  LDL.LU R108, [R1+0x350] ;  /* 0x00035000016c7983 */ /* 0x000ee80000300800 */
[----:B------:R-:W3:Y:S04]  /*196c0*/  LDL.LU R109, [R1+0x354] ;  /* 0x00035400016d7983 */ /* 0x000ee80000300800 */
[----:B------:R-:W3:Y:S04]  /*196d0*/  LDL.LU R110, [R1+0x358] ;  /* 0x00035800016e7983 */ /* 0x000ee80000300800 */
[----:B------:R-:W3:Y:S04]  /*196e0*/  LDL.LU R111, [R1+0x35c] ;  /* 0x00035c00016f7983 */ /* 0x000ee80000300800 */
[----:B-1----:R-:W3:Y:S04]  /*196f0*/  LDL.LU R64, [R1+0x2e0] ;  /* 0x0002e00001407983 */ /* 0x002ee80000300800 */
[----:B------:R-:W3:Y:S04]  /*19700*/  LDL.LU R65, [R1+0x2e4] ;  /* 0x0002e40001417983 */ /* 0x000ee80000300800 */
[----:B--2---:R-:W2:Y:S04]  /*19710*/  LDL.LU R66, [R1+0x2e8] ;  /* 0x0002e80001427983 */ /* 0x004ea80000300800 */
[----:B------:R-:W2:Y:S04]  /*19720*/  LDL.LU R67, [R1+0x2ec] ;  /* 0x0002ec0001437983 */ /* 0x000ea80000300800 */
        /* <DEDUP_REMOVED lines=10> */
[----:B------:R-:W2:Y:S01]  /*197d0*/  LDL.LU R242, [R1+0x58] ;  /* 0x0000580001f27983 */ /* 0x000ea20000300800 */
[C---:B------:R-:W-:Y:S08]  /*197e0*/  HMMA.1688.F32.TF32 R36, R140.reuse, R22, R92 ;  /* 0x000000168c24723c */ /* 0x040ff0000008105c */
[C---:B------:R-:W-:Y:S11]  /*197f0*/  HMMA.1688.F32.TF32 R76, R140.reuse, R150, R160 ;  /* 0x000000968c4c723c */ /* 0x040ff600000810a0 */
[----:B------:R-:W-:Y:S04]  /*19800*/  @!UPT UIADD3 URZ, URZ, URZ, URZ ;  /* 0x0000003f3f3ff290 */ /* 0x000fe8000fffe03f */
[----:B------:R1:W-:Y:S01]  /*19810*/  STL.64 [R1+0x788], R38 ;  /* 0x0007882601007387 */ /* 0x0003e20000100a00 */
[----:B------:R-:W-:Y:S01]  /*19820*/  IMAD.MOV.U32 R116, RZ, RZ, R36 ;  /* 0x000000ffff747224 */ /* 0x000fe200078e0024 */
[----:B------:R-:W-:Y:S02]  /*19830*/  MOV R117, R37 ;  /* 0x0000002500757202 */ /* 0x000fe40000000f00 */
[C---:B-1----:R-:W-:Y:S03]  /*19840*/  HMMA.1688.F32.TF32 R36, R140.reuse, R146, R164 ;  /* 0x000000928c24723c */ /* 0x042fe600000810a4 */
[----:B------:R-:W-:Y:S04]  /*19850*/  STL [R1+0x1a2c], R117 ;  /* 0x001a2c7501007387 */ /* 0x000fe80000100800 */
[----:B------:R-:W-:Y:S01]  /*19860*/  STL [R1+0x1a28], R116 ;  /* 0x001a287401007387 */ /* 0x000fe20000100800 */
[C---:B------:R-:W-:Y:S03]  /*19870*/  HMMA.1688.F32.TF32 R52, R140.reuse, R122, R152 ;  /* 0x0000007a8c34723c */ /* 0x040fe60000081098 */
[----:B------:R-:W-:Y:S04]  /*19880*/  STL.64 [R1+0x7b0], R76 ;  /* 0x0007b04c01007387 */ /* 0x000fe80000100a00 */
[----:B------:R1:W-:Y:S08]  /*19890*/  STL.64 [R1+0x7b8], R78 ;  /* 0x0007b84e01007387 */ /* 0x0003f00000100a00 */
[----:B------:R-:W-:Y:S01]  /*198a0*/  STL.64 [R1+0x860], R36 ;  /* 0x0008602401007387 */ /* 0x000fe20000100a00 */
[C---:B-1----:R-:W-:Y:S03]  /*198b0*/  HMMA.1688.F32.TF32 R76, R140.reuse, R118, R156 ;  /* 0x000000768c4c723c */ /* 0x042fe6000008109c */
[----:B------:R1:W-:Y:S05]  /*198c0*/  STL.64 [R1+0x868], R38 ;  /* 0x0008682601007387 */ /* 0x0003ea0000100a00 */
[----:B-1----:R-:W-:Y:S01]  /*198d0*/  HMMA.1688.F32.TF32 R36, R140, R114, R180 ;  /* 0x000000728c24723c */ /* 0x002fe200000810b4 */
[----:B------:R-:W-:Y:S04]  /*198e0*/  STL.64 [R1+0x850], R52 ;  /* 0x0008503401007387 */ /* 0x000fe80000100a00 */
[----:B------:R-:W-:Y:S10]  /*198f0*/  STL.64 [R1+0x858], R54 ;  /* 0x0008583601007387 */ /* 0x000ff40000100a00 */
[----:B------:R-:W-:Y:S04]  /*19900*/  STL.64 [R1+0x840], R76 ;  /* 0x0008404c01007387 */ /* 0x000fe80000100a00 */
[----:B------:R-:W-:Y:S01]  /*19910*/  STL.64 [R1+0x848], R78 ;  /* 0x0008484e01007387 */ /* 0x000fe20000100a00 */
[----:B------:R-:W-:Y:S01]  /*19920*/  IMAD.MOV.U32 R243, RZ, RZ, R0 ;  /* 0x000000fffff37224 */ /* 0x000fe200078e0000 */
[C---:B----4-:R-:W-:Y:S02]  /*19930*/  HMMA.1688.F32.TF32 R40, R48.reuse, R34, R40 ;  /* 0x000000223028723c */ /* 0x050fe40000081028 */
[----:B------:R-:W-:Y:S04]  /*19940*/  LDS R52, [R2+0x4300] ;  /* 0x0043000002347984 */ /* 0x000fe80000000800 */
[----:B------:R-:W-:Y:S04]  /*19950*/  LDS R54, [R2+0x6300] ;  /* 0x0063000002367984 */ /* 0x000fe80000000800 */
[----:B------:R-:W-:Y:S04]  /*19960*/  STL.64 [R1+0x830], R36 ;  /* 0x0008302401007387 */ /* 0x000fe80000100a00 */
[----:B------:R3:W-:Y:S04]  /*19970*/  STL.64 [R1+0x838], R38 ;  /* 0x0008382601007387 */ /* 0x0007e80000100a00 */
[----:B------:R-:W-:Y:S04]  /*19980*/  LDS R53, [R3+0x4300] ;  /* 0x0043000003357984 */ /* 0x000fe80000000800 */
[----:B------:R-:W1:Y:S01]  /*19990*/  LDS R55, [R3+0x6300] ;  /* 0x0063000003377984 */ /* 0x000e620000000800 */
[C---:B---3--:R-:W-:Y:S08]  /*199a0*/  HMMA.1688.F32.TF32 R36, R48.reuse, R134, R108 ;  /* 0x000000863024723c */ /* 0x048ff0000008106c */
[C---:B--2---:R-:W-:Y:S08]  /*199b0*/  HMMA.1688.F32.TF32 R76, R48.reuse, R130, R64 ;  /* 0x00000082304c723c */ /* 0x044ff00000081040 */
[----:B------:R-:W-:Y:S08]  /*199c0*/  HMMA.1688.F32.TF32 R64, R48, R126, R104 ;  /* 0x0000007e3040723c */ /* 0x000ff00000081068 */
[----:B------:R-:W-:Y:S01]  /*199d0*/  IMAD.MOV.U32 R29, RZ, RZ, R36 ;  /* 0x000000ffff1d7224 */ /* 0x000fe200078e0024 */
[----:B------:R-:W-:Y:S01]  /*199e0*/  MOV R21, R39 ;  /* 0x0000002700157202 */ /* 0x000fe20000000f00 */
[----:B------:R-:W-:-:S02]  /*199f0*/  IMAD.MOV.U32 R25, RZ, RZ, R37 ;  /* 0x000000ffff197224 */ /* 0x000fc400078e0025 */
[----:B------:R-:W-:Y:S02]  /*19a00*/  IMAD.MOV.U32 R24, RZ, RZ, R38 ;  /* 0x000000ffff187224 */ /* 0x000fe400078e0026 */
[----:B------:R-:W-:Y:S01]  /*19a10*/  HMMA.1688.F32.TF32 R36, R48, R18, R100 ;  /* 0x000000123024723c */ /* 0x000fe20000081064 */
[----:B------:R-:W-:Y:S04]  /*19a20*/  STL.64 [R1+0x80], R76 ;  /* 0x0000804c01007387 */ /* 0x000fe80000100a00 */
[----:B------:R-:W-:Y:S04]  /*19a30*/  STL.64 [R1+0x88], R78 ;  /* 0x0000884e01007387 */ /* 0x000fe80000100a00 */
[----:B------:R-:W-:Y:S04]  /*19a40*/  STL.64 [R1+0x70], R64 ;  /* 0x0000704001007387 */ /* 0x000fe80000100a00 */
[----:B------:R2:W-:Y:S11]  /*19a50*/  STL.64 [R1+0x78], R66 ;  /* 0x0000784201007387 */ /* 0x0005f60000100a00 */
[----:B------:R-:W-:Y:S01]  /*19a60*/  IMAD.MOV.U32 R5, RZ, RZ, R36 ;  /* 0x000000ffff057224 */ /* 0x000fe200078e0024 */
[----:B------:R-:W-:Y:S01]  /*19a70*/  MOV R8, R39 ;  /* 0x0000002700087202 */ /* 0x000fe20000000f00 */
[----:B------:R-:W-:-:S02]  /*19a80*/  IMAD.MOV.U32 R9, RZ, RZ, R37 ;  /* 0x000000ffff097224 */ /* 0x000fc400078e0025 */
[----:B------:R-:W-:Y:S01]  /*19a90*/  IMAD.MOV.U32 R12, RZ, RZ, R38 ;  /* 0x000000ffff0c7224 */ /* 0x000fe200078e0026 */
[C---:B--2---:R-:W-:Y:S08]  /*19aa0*/  HMMA.1688.F32.TF32 R64, R48.reuse, R14, R88 ;  /* 0x0000000e3040723c */ /* 0x044ff00000081058 */
[----:B------:R-:W-:Y:S11]  /*19ab0*/  HMMA.1688.F32.TF32 R36, R48, R10, R72 ;  /* 0x0000000a3024723c */ /* 0x000ff60000081048 */
[----:B------:R-:W-:Y:S04]  /*19ac0*/  @!UPT UIADD3 URZ, URZ, URZ, URZ ;  /* 0x0000003f3f3ff290 */ /* 0x000fe8000fffe03f */
[----:B------:R-:W-:Y:S04]  /*19ad0*/  STL.64 [R1+0x110], R64 ;  /* 0x0001104001007387 */ /* 0x000fe80000100a00 */
[----:B------:R2:W-:Y:S04]  /*19ae0*/  STL.64 [R1+0x118], R66 ;  /* 0x0001184201007387 */ /* 0x0005e80000100a00 */
[----:B------:R3:W-:Y:S01]  /*19af0*/  STL [R1+0xb0], R36 ;  /* 0x0000b02401007387 */ /* 0x0007e20000100800 */
[----:B------:R-:W-:Y:S02]  /*19b00*/  IMAD.MOV.U32 R33, RZ, RZ, R37 ;  /* 0x000000ffff217224 */ /* 0x000fe400078e0025 */
[----:B------:R-:W-:-:S02]  /*19b10*/  IMAD.MOV.U32 R32, RZ, RZ, R38 ;  /* 0x000000ffff207224 */ /* 0x000fc400078e0026 */
[----:B------:R-:W-:Y:S01]  /*19b20*/  IMAD.MOV.U32 R0, RZ, RZ, R39 ;  /* 0x000000ffff007224 */ /* 0x000fe200078e0027 */
[C---:B--2---:R-:W-:Y:S08]  /*19b30*/  HMMA.1688.F32.TF32 R64, R48.reuse, R6, R240 ;  /* 0x000000063040723c */ /* 0x044ff000000810f0 */
[----:B---3--:R-:W-:Y:S01]  /*19b40*/  HMMA.1688.F32.TF32 R36, R48, R30, R68 ;  /* 0x0000001e3024723c */ /* 0x008fe20000081044 */
[----:B------:R-:W-:Y:S11]  /*19b50*/  STL [R1+0x1a44], R0 ;  /* 0x001a440001007387 */ /* 0x000ff60000100800 */
[----:B------:R-:W-:Y:S03]  /*19b60*/  @!UPT UIADD3 URZ, URZ, URZ, URZ ;  /* 0x0000003f3f3ff290 */ /* 0x000fe6000fffe03f */
[----:B------:R-:W-:Y:S04]  /*19b70*/  STL.64 [R1+0x2b0], R64 ;  /* 0x0002b04001007387 */ /* 0x000fe80000100a00 */
[----:B------:R-:W-:Y:S04]  /*19b80*/  STL.64 [R1+0x2b8], R66 ;  /* 0x0002b84201007387 */ /* 0x000fe80000100a00 */
[----:B------:R-:W-:Y:S01]  /*19b90*/  STL.64 [R1+0x2c0], R40 ;  /* 0x0002c02801007387 */ /* 0x000fe20000100a00 */
[----:B------:R-:W-:Y:S01]  /*19ba0*/  MOV R113, R38 ;  /* 0x0000002600717202 */ /* 0x000fe20000000f00 */
[----:B------:R-:W-:-:S02]  /*19bb0*/  IMAD.MOV.U32 R112, RZ, RZ, R39 ;  /* 0x000000ffff707224 */ /* 0x000fc400078e0027 */
[----:B------:R-:W-:Y:S04]  /*19bc0*/  STL.64 [R1+0x2c8], R42 ;  /* 0x0002c82a01007387 */ /* 0x000fe80000100a00 */
[----:B------:R2:W-:Y:S02]  /*19bd0*/  STL.64 [R1+0x5f0], R36 ;  /* 0x0005f02401007387 */ /* 0x0005e40000100a00 */
[C---:B--2---:R-:W-:Y:S02]  /*19be0*/  HMMA.1688.F32.TF32 R36, R48.reuse, R26, R80 ;  /* 0x0000001a3024723c */ /* 0x044fe40000081050 */
[----:B------:R-:W-:Y:S04]  /*19bf0*/  STL [R1+0x19fc], R112 ;  /* 0x0019fc7001007387 */ /* 0x000fe80000100800 */
[----:B------:R-:W-:Y:S04]  /*19c00*/  STL [R1+0x19f8], R113 ;  /* 0x0019f87101007387 */ /* 0x000fe80000100800 */
[----:B------:R-:W2:Y:S11]  /*19c10*/  LDL.LU R72, [R1+0x40] ;  /* 0x0000400001487983 */ /* 0x000eb60000300800 */
[----:B------:R-:W-:Y:S02]  /*19c20*/  @!UPT UIADD3 URZ, URZ, URZ, URZ ;  /* 0x0000003f3f3ff290 */ /* 0x000fe4000fffe03f */
[----:B------:R-:W-:Y:S04]  /*19c30*/  STL.64 [R1+0x650], R36 ;  /* 0x0006502401007387 */ /* 0x000fe80000100a00 */
[----:B------:R3:W-:Y:S04]  /*19c40*/  STL.64 [R1+0x658], R38 ;  /* 0x0006582601007387 */ /* 0x0007e80000100a00 */
[----:B------:R-:W2:Y:S04]  /*19c50*/  LDL.LU R73, [R1+0x44] ;  /* 0x0000440001497983 */ /* 0x000ea80000300800 */
[----:B------:R-:W2:Y:S04]  /*19c60*/  LDL.LU R74, [R1+0x48] ;  /* 0x00004800014a7983 */ /* 0x000ea80000300800 */
[----:B------:R-:W2:Y:S04]  /*19c70*/  LDL.LU R75, [R1+0x4c] ;  /* 0x00004c00014b7983 */ /* 0x000ea80000300800 */
[----:B------:R-:W4:Y:S04]  /*19c80*/  LDL.LU R100, [R1+0x100] ;  /* 0x0001000001647983 */ /* 0x000f280000300800 */
[----:B------:R-:W4:Y:S04]  /*19c90*/  LDL.LU R101, [R1+0x104] ;  /* 0x0001040001657983 */ /* 0x000f280000300800 */
[----:B------:R-:W4:Y:S04]  /*19ca0*/  LDL.LU R102, [R1+0x108] ;  /* 0x0001080001667983 */ /* 0x000f280000300800 */
[----:B------:R-:W4:Y:S04]  /*19cb0*/  LDL.LU R103, [R1+0x10c] ;  /* 0x00010c0001677983 */ /* 0x000f280000300800 */
[----:B------:R-:W1:Y:S04]  /*19cc0*/  LDL.LU R176, [R1+0x340] ;  /* 0x0003400001b07983 */ /* 0x000e680000300800 */
[----:B------:R-:W1:Y:S04]  /*19cd0*/  LDL.LU R177, [R1+0x344] ;  /* 0x0003440001b17983 */ /* 0x000e680000300800 */
[----:B------:R-:W1:Y:S04]  /*19ce0*/  LDL.LU R178, [R1+0x348] ;  /* 0x0003480001b27983 */ /* 0x000e680000300800 */
[----:B------:R-:W1:Y:S04]  /*19cf0*/  LDL.LU R179, [R1+0x34c] ;  /* 0x00034c0001b37983 */ /* 0x000e680000300800 */
[----:B------:R-:W2:Y:S04]  /*19d00*/  LDL.LU R196, [R1+0x400] ;  /* 0x0004000001c47983 */ /* 0x000ea80000300800 */
[----:B------:R-:W2:Y:S04]  /*19d10*/  LDL.LU R197, [R1+0x404] ;  /* 0x0004040001c57983 */ /* 0x000ea80000300800 */
[----:B------:R-:W2:Y:S04]  /*19d20*/  LDL.LU R198, [R1+0x408] ;  /* 0x0004080001c67983 */ /* 0x000ea80000300800 */
[----:B------:R-:W2:Y:S04]  /*19d30*/  LDL.LU R199, [R1+0x40c] ;  /* 0x00040c0001c77983 */ /* 0x000ea80000300800 */
[----:B------:R-:W4:Y:S04]  /*19d40*/  LDL.LU R108, [R1+0x2d0] ;  /* 0x0002d000016c7983 */ /* 0x000f280000300800 */
        /* <DEDUP_REMOVED lines=14> */
[----:B------:R-:W4:Y:S01]  /*19e30*/  LDL.LU R91, [R1+0xac] ;  /* 0x0000ac00015b7983 */ /* 0x000f220000300800 */
[C---:B---3--:R-:W-:Y:S03]  /*19e40*/  HMMA.1688.F32.TF32 R36, R48.reuse, R22, R96 ;  /* 0x000000163024723c */ /* 0x048fe60000081060 */
[----:B------:R-:W-:Y:S04]  /*19e50*/  LDS R96, [R2+0x4600] ;  /* 0x0046000002607984 */ /* 0x000fe80000000800 */
[----:B------:R-:W-:Y:S01]  /*19e60*/  LDS R98, [R2+0x6600] ;  /* 0x0066000002627984 */ /* 0x000fe20000000800 */
[----:B------:R-:W-:Y:S03]  /*19e70*/  HMMA.1688.F32.TF32 R40, R48, R150, R200 ;  /* 0x000000963028723c */ /* 0x000fe600000810c8 */
[----:B------:R-:W-:Y:S04]  /*19e80*/  LDS R97, [R3+0x4600] ;  /* 0x0046000003617984 */ /* 0x000fe80000000800 */
[----:B------:R-:W-:Y:S08]  /*19e90*/  LDS R99, [R3+0x6600] ;  /* 0x0066000003637984 */ /* 0x000ff00000000800 */
[----:B------:R3:W-:Y:S01]  /*19ea0*/  STL.64 [R1+0x6c8], R38 ;  /* 0x0006c82601007387 */ /* 0x0007e20000100a00 */
[----:B------:R-:W-:-:S02]  /*19eb0*/  IMAD.MOV.U32 R120, RZ, RZ, R36 ;  /* 0x000000ffff787224 */ /* 0x000fc400078e0024 */
[----:B------:R-:W-:Y:S02]  /*19ec0*/  IMAD.MOV.U32 R121, RZ, RZ, R37 ;  /* 0x000000ffff797224 */ /* 0x000fe400078e0025 */
[C---:B---3--:R-:W-:Y:S03]  /*19ed0*/  HMMA.1688.F32.TF32 R36, R48.reuse, R146, R204 ;  /* 0x000000923024723c */ /* 0x048fe600000810cc */
[----:B------:R-:W-:Y:S04]  /*19ee0*/  STL [R1+0x1a04], R121 ;  /* 0x001a047901007387 */ /* 0x000fe80000100800 */
[----:B------:R-:W-:Y:S01]  /*19ef0*/  STL [R1+0x1a00], R120 ;  /* 0x001a007801007387 */ /* 0x000fe20000100800 */
[C---:B------:R-:W-:Y:S03]  /*19f00*/  HMMA.1688.F32.TF32 R64, R48.reuse, R122, R168 ;  /* 0x0000007a3040723c */ /* 0x040fe600000810a8 */
[----:B------:R-:W-:Y:S04]  /*19f10*/  STL.64 [R1+0x6f0], R40 ;  /* 0x0006f02801007387 */ /* 0x000fe80000100a00 */
[----:B------:R3:W-:Y:S08]  /*19f20*/  STL.64 [R1+0x6f8], R42 ;  /* 0x0006f82a01007387 */ /* 0x0007f00000100a00 */
[----:B------:R-:W-:Y:S01]  /*19f30*/  STL.64 [R1+0x800], R36 ;  /* 0x0008002401007387 */ /* 0x000fe20000100a00 */
[C---:B---3--:R-:W-:Y:S03]  /*19f40*/  HMMA.1688.F32.TF32 R40, R48.reuse, R118, R172 ;  /* 0x000000763028723c */ /* 0x048fe600000810ac */
[----:B------:R3:W-:Y:S04]  /*19f50*/  STL.64 [R1+0x808], R38 ;  /* 0x0008082601007387 */ /* 0x0007e80000100a00 */
[----:B------:R-:W-:Y:S04]  /*19f60*/  LDS R172, [R2+0x4700] ;  /* 0x0047000002ac7984 */ /* 0x000fe80000000800 */
[----:B------:R-:W-:Y:S01]  /*19f70*/  LDS R174, [R2+0x6700] ;  /* 0x0067000002ae7984 */ /* 0x000fe20000000800 */
[----:B---3--:R-:W-:Y:S03]  /*19f80*/  HMMA.1688.F32.TF32 R36, R48, R114, R212 ;  /* 0x000000723024723c */ /* 0x008fe600000810d4 */
[----:B------:R-:W-:Y:S04]  /*19f90*/  STL.64 [R1+0x7e0], R64 ;  /* 0x0007e04001007387 */ /* 0x000fe80000100a00 */
[----:B------:R-:W-:Y:S04]  /*19fa0*/  STL.64 [R1+0x7e8], R66 ;  /* 0x0007e84201007387 */ /* 0x000fe80000100a00 */
[----:B------:R-:W-:Y:S04]  /*19fb0*/  STL.64 [R1+0x7c0], R40 ;  /* 0x0007c02801007387 */ /* 0x000fe80000100a00 */
[----:B------:R4:W-:Y:S04]  /*19fc0*/  STL.64 [R1+0x7c8], R42 ;  /* 0x0007c82a01007387 */ /* 0x0009e80000100a00 */
[----:B------:R-:W-:Y:S04]  /*19fd0*/  LDS R64, [R2+0x4400] ;  /* 0x0044000002407984 */ /* 0x000fe80000000800 */
[----:B------:R-:W-:Y:S04]  /*19fe0*/  LDS R66, [R2+0x6400] ;  /* 0x0064000002427984 */ /* 0x000fe80000000800 */
[----:B------:R-:W-:Y:S04]  /*19ff0*/  STL.64 [R1+0x7a0], R36 ;  /* 0x0007a02401007387 */ /* 0x000fe80000100a00 */
[----:B------:R3:W-:Y:S04]  /*1a000*/  STL.64 [R1+0x7a8], R38 ;  /* 0x0007a82601007387 */ /* 0x0007e80000100a00 */
[----:B------:R-:W-:Y:S04]  /*1a010*/  LDS R65, [R3+0x4400] ;  /* 0x0044000003417984 */ /* 0x000fe80000000800 */
[----:B------:R-:W1:Y:S04]  /*1a020*/  LDS R67, [R3+0x6400] ;  /* 0x0064000003437984 */ /* 0x000e680000000800 */
[----:B------:R-:W-:Y:S04]  /*1a030*/  LDS R173, [R3+0x4700] ;  /* 0x0047000003ad7984 */ /* 0x000fe80000000800 */
[----:B------:R-:W-:Y:S01]  /*1a040*/  LDS R175, [R3+0x6700] ;  /* 0x0067000003af7984 */ /* 0x000fe20000000800 */
[C---:B-1----:R-:W-:Y:S08]  /*1a050*/  HMMA.1688.F32.TF32 R48, R52.reuse, R130, R176 ;  /* 0x000000823430723c */ /* 0x042ff000000810b0 */
[C---:B--2---:R-:W-:Y:S08]  /*1a060*/  HMMA.1688.F32.TF32 R212, R52.reuse, R134, R196 ;  /* 0x0000008634d4723c */ /* 0x044ff000000810c4 */
[C---:B----4-:R-:W-:Y:S08]  /*1a070*/  HMMA.1688.F32.TF32 R40, R52.reuse, R126, R108 ;  /* 0x0000007e3428723c */ /* 0x050ff0000008106c */
[C---:B---3--:R-:W-:Y:S07]  /*1a080*/  HMMA.1688.F32.TF32 R36, R52.reuse, R18, R104 ;  /* 0x000000123424723c */ /* 0x048fee0000081068 */
[----:B------:R-:W-:Y:S04]  /*1a090*/  STL.64 [R1+0x1a80], R214 ;  /* 0x001a80d601007387 */ /* 0x000fe80000100a00 */
[----:B------:R-:W-:Y:S04]  /*1a0a0*/  STL.64 [R1+0x1a78], R212 ;  /* 0x001a78d401007387 */ /* 0x000fe80000100a00 */
[----:B------:R-:W-:Y:S04]  /*1a0b0*/  STL.64 [R1+0x1a50], R50 ;  /* 0x001a503201007387 */ /* 0x000fe80000100a00 */
[----:B------:R1:W-:Y:S04]  /*1a0c0*/  STL.64 [R1+0x1a48], R48 ;  /* 0x001a483001007387 */ /* 0x0003e80000100a00 */
[----:B------:R-:W-:Y:S01]  /*1a0d0*/  STL.64 [R1+0x1a60], R42 ;  /* 0x001a602a01007387 */ /* 0x000fe20000100a00 */
[C---:B------:R-:W-:Y:S03]  /*1a0e0*/  HMMA.1688.F32.TF32 R240, R52.reuse, R14, R240 ;  /* 0x0000000e34f0723c */ /* 0x040fe600000810f0 */
[----:B------:R-:W-:Y:S04]  /*1a0f0*/  STL.64 [R1+0x1a58], R40 ;  /* 0x001a582801007387 */ /* 0x000fe80000100a00 */
[----:B------:R-:W-:Y:S04]  /*1a100*/  STL.64 [R1+0x1a70], R38 ;  /* 0x001a702601007387 */ /* 0x000fe80000100a00 */
[----:B------:R2:W-:Y:S01]  /*1a110*/  STL.64 [R1+0x1a68], R36 ;  /* 0x001a682401007387 */ /* 0x0005e20000100a00 */
[C---:B-1----:R-:W-:Y:S08]  /*1a120*/  HMMA.1688.F32.TF32 R48, R52.reuse, R6, R88 ;  /* 0x000000063430723c */ /* 0x042ff00000081058 */
[C---:B--2---:R-:W-:Y:S08]  /*1a130*/  HMMA.1688.F32.TF32 R36, R52.reuse, R10, R100 ;  /* 0x0000000a3424723c */ /* 0x044ff00000081064 */
[----:B------:R-:W-:Y:S01]  /*1a140*/  HMMA.1688.F32.TF32 R40, R52, R34, R72 ;  /* 0x000000223428723c */ /* 0x000fe20000081048 */
[----:B------:R-:W-:Y:S04]  /*1a150*/  STL.64 [R1+0x1a90], R242 ;  /* 0x001a90f201007387 */ /* 0x000fe80000100a00 */
[----:B------:R-:W-:Y:S04]  /*1a160*/  STL.64 [R1+0x1a88], R240 ;  /* 0x001a88f001007387 */ /* 0x000fe80000100a00 */
[----:B------:R-:W-:Y:S04]  /*1a170*/  LDS R72, [R2+0x4500] ;  /* 0x0045000002487984 */ /* 0x000fe80000000800 */
[----:B------:R-:W-:Y:S04]  /*1a180*/  LDS R74, [R2+0x6500] ;  /* 0x00650000024a7984 */ /* 0x000fe80000000800 */
[----:B------:R-:W-:Y:S04]  /*1a190*/  STL [R1+0x64], R37 ;  /* 0x0000642501007387 */ /* 0x000fe80000100800 */
[----:B------:R1:W-:Y:S04]  /*1a1a0*/  STL.64 [R1+0x68], R38 ;  /* 0x0000682601007387 */ /* 0x0003e80000100a00 */
[----:B------:R-:W-:Y:S04]  /*1a1b0*/  STL.64 [R1+0xa0], R48 ;  /* 0x0000a03001007387 */ /* 0x000fe80000100a00 */
[----:B------:R-:W-:Y:S04]  /*1a1c0*/  STL.64 [R1+0xa8], R50 ;  /* 0x0000a83201007387 */ /* 0x000fe80000100a00 */
[----:B------:R-:W-:Y:S04]  /*1a1d0*/  STL.64 [R1+0x150], R40 ;  /* 0x0001502801007387 */ /* 0x000fe80000100a00 */
[----:B------:R2:W-:Y:S04]  /*1a1e0*/  STL.64 [R1+0x158], R42 ;  /* 0x0001582a01007387 */ /* 0x0005e80000100a00 */
[----:B------:R-:W3:Y:S04]  /*1a1f0*/  LDL.LU R100, [R1+0x90] ;  /* 0x0000900001647983 */ /* 0x000ee80000300800 */
[----:B------:R-:W3:Y:S04]  /*1a200*/  LDL.LU R101, [R1+0x94] ;  /* 0x0000940001657983 */ /* 0x000ee80000300800 */
[----:B------:R-:W3:Y:S04]  /*1a210*/  LDL.LU R102, [R1+0x98] ;  /* 0x0000980001667983 */ /* 0x000ee80000300800 */
[----:B------:R-:W3:Y:S04]  /*1a220*/  LDL.LU R103, [R1+0x9c] ;  /* 0x00009c0001677983 */ /* 0x000ee80000300800 */
[----:B------:R-:W4:Y:S04]  /*1a230*/  LDL.LU R108, [R1+0x140] ;  /* 0x00014000016c7983 */ /* 0x000f280000300800 */
[----:B------:R-:W4:Y:S04]  /*1a240*/  LDL.LU R109, [R1+0x144] ;  /* 0x00014400016d7983 */ /* 0x000f280000300800 */
[----:B------:R-:W4:Y:S04]  /*1a250*/  LDL.LU R110, [R1+0x148] ;  /* 0x00014800016e7983 */ /* 0x000f280000300800 */
[----:B------:R-:W4:Y:S04]  /*1a260*/  LDL.LU R111, [R1+0x14c] ;  /* 0x00014c00016f7983 */ /* 0x000f280000300800 */
[----:B------:R-:W3:Y:S04]  /*1a270*/  LDL.LU R176, [R1+0x1c0] ;  /* 0x0001c00001b07983 */ /* 0x000ee80000300800 */
[----:B------:R-:W3:Y:S04]  /*1a280*/  LDL.LU R177, [R1+0x1c4] ;  /* 0x0001c40001b17983 */ /* 0x000ee80000300800 */
[----:B------:R-:W3:Y:S04]  /*1a290*/  LDL.LU R178, [R1+0x1c8] ;  /* 0x0001c80001b27983 */ /* 0x000ee80000300800 */
[----:B------:R-:W3:Y:S04]  /*1a2a0*/  LDL.LU R179, [R1+0x1cc] ;  /* 0x0001cc0001b37983 */ /* 0x000ee80000300800 */
        /* <DEDUP_REMOVED lines=24> */
[----:B------:R-:W-:-:S02]  /*1a430*/  MOV R0, R36 ;  /* 0x0000002400007202 */ /* 0x000fc40000000f00 */
[C---:B-1----:R-:W-:Y:S01]  /*1a440*/  HMMA.1688.F32.TF32 R36, R52.reuse, R30, R44 ;  /* 0x0000001e3424723c */ /* 0x042fe2000008102c */
[----:B------:R-:W-:Y:S04]  /*1a450*/  LDS R73, [R3+0x4500] ;  /* 0x0045000003497984 */ /* 0x000fe80000000800 */
[----:B------:R-:W1:Y:S11]  /*1a460*/  LDS R75, [R3+0x6500] ;  /* 0x00650000034b7984 */ /* 0x000e760000000800 */
[----:B------:R-:W-:Y:S08]  /*1a470*/  @!UPT UIADD3 URZ, URZ, URZ, URZ ;  /* 0x0000003f3f3ff290 */ /* 0x000ff0000fffe03f */
[----:B------:R-:W-:Y:S01]  /*1a480*/  IMAD.MOV.U32 R121, RZ, RZ, R36 ;  /* 0x000000ffff797224 */ /* 0x000fe200078e0024 */
[----:B------:R-:W-:Y:S01]  /*1a490*/  MOV R113, R39 ;  /* 0x0000002700717202 */ /* 0x000fe20000000f00 */
[----:B------:R-:W-:Y:S02]  /*1a4a0*/  IMAD.MOV.U32 R120, RZ, RZ, R37 ;  /* 0x000000ffff787224 */ /* 0x000fe400078e0025 */
[----:B------:R-:W-:Y:S02]  /*1a4b0*/  IMAD.MOV.U32 R112, RZ, RZ, R38 ;  /* 0x000000ffff707224 */ /* 0x000fe400078e0026 */
[C---:B------:R-:W-:Y:S01]  /*1a4c0*/  HMMA.1688.F32.TF32 R36, R52.reuse, R26, R56 ;  /* 0x0000001a3424723c */ /* 0x040fe20000081038 */
[----:B------:R-:W-:Y:S04]  /*1a4d0*/  STL [R1+0x1a14], R120 ;  /* 0x001a147801007387 */ /* 0x000fe80000100800 */
[----:B------:R-:W-:Y:S03]  /*1a4e0*/  STL [R1+0x1a10], R121 ;  /* 0x001a107901007387 */ /* 0x000fe60000100800 */
[C---:B------:R-:W-:Y:S01]  /*1a4f0*/  HMMA.1688.F32.TF32 R44, R52.reuse, R22, R60 ;  /* 0x00000016342c723c */ /* 0x040fe2000008103c */
[----:B------:R-:W-:Y:S04]  /*1a500*/  STL [R1+0x1a0c], R112 ;  /* 0x001a0c7001007387 */ /* 0x000fe80000100800 */
[----:B------:R-:W-:Y:S03]  /*1a510*/  STL [R1+0x1a08], R113 ;  /* 0x001a087101007387 */ /* 0x000fe60000100800 */
[C---:B--2---:R-:W-:Y:S07]  /*1a520*/  HMMA.1688.F32.TF32 R40, R52.reuse, R150, R184 ;  /* 0x000000963428723c */ /* 0x044fee00000810b8 */
[----:B------:R-:W-:Y:S04]  /*1a530*/  STL.64 [R1+0x530], R36 ;  /* 0x0005302401007387 */ /* 0x000fe80000100a00 */
[----:B------:R2:W-:Y:S02]  /*1a540*/  STL.64 [R1+0x538], R38 ;  /* 0x0005382601007387 */ /* 0x0005e40000100a00 */
[C---:B--2---:R-:W-:Y:S02]  /*1a550*/  HMMA.1688.F32.TF32 R36, R52.reuse, R146, R208 ;  /* 0x000000923424723c */ /* 0x044fe400000810d0 */
[----:B------:R-:W-:Y:S04]  /*1a560*/  STL.64 [R1+0x5b0], R44 ;  /* 0x0005b02c01007387 */ /* 0x000fe80000100a00 */
[----:B------:R2:W-:Y:S04]  /*1a570*/  STL.64 [R1+0x5b8], R46 ;  /* 0x0005b82e01007387 */ /* 0x0005e80000100a00 */
[----:B------:R-:W-:Y:S04]  /*1a580*/  STL.64 [R1+0x620], R40 ;  /* 0x0006202801007387 */ /* 0x000fe80000100a00 */
[----:B------:R1:W-:Y:S01]  /*1a590*/  STL.64 [R1+0x628], R42 ;  /* 0x0006282a01007387 */ /* 0x0003e20000100a00 */
[C---:B--2---:R-:W-:Y:S08]  /*1a5a0*/  HMMA.1688.F32.TF32 R44, R52.reuse, R122, R216 ;  /* 0x0000007a342c723c */ /* 0x044ff000000810d8 */
[----:B------:R-:W-:Y:S01]  /*1a5b0*/  STL.64 [R1+0x770], R36 ;  /* 0x0007702401007387 */ /* 0x000fe20000100a00 */
[C---:B-1----:R-:W-:Y:S03]  /*1a5c0*/  HMMA.1688.F32.TF32 R40, R52.reuse, R118, R220 ;  /* 0x000000763428723c */ /* 0x042fe600000810dc */
[----:B------:R1:W-:Y:S05]  /*1a5d0*/  STL.64 [R1+0x778], R38 ;  /* 0x0007782601007387 */ /* 0x0003ea0000100a00 */
[----:B-1----:R-:W-:Y:S06]  /*1a5e0*/  HMMA.1688.F32.TF32 R36, R52, R114, R228 ;  /* 0x000000723424723c */ /* 0x002fec00000810e4 */
[----:B------:R-:W-:Y:S04]  /*1a5f0*/  STL.64 [R1+0x760], R44 ;  /* 0x0007602c01007387 */ /* 0x000fe80000100a00 */
[----:B------:R1:W-:Y:S05]  /*1a600*/  STL.64 [R1+0x768], R46 ;  /* 0x0007682e01007387 */ /* 0x0003ea0000100a00 */
[----:B------:R-:W-:Y:S04]  /*1a610*/  STL.64 [R1+0x750], R40 ;  /* 0x0007502801007387 */ /* 0x000fe80000100a00 */
[----:B------:R-:W-:Y:S04]  /*1a620*/  STL.64 [R1+0x758], R42 ;  /* 0x0007582a01007387 */ /* 0x000fe80000100a00 */
[----:B------:R-:W-:Y:S04]  /*1a630*/  STL.64 [R1+0x740], R36 ;  /* 0x0007402401007387 */ /* 0x000fe80000100a00 */
[----:B------:R2:W-:Y:S01]  /*1a640*/  STL.64 [R1+0x748], R38 ;  /* 0x0007482601007387 */ /* 0x0005e20000100a00 */
[C---:B---3--:R-:W-:Y:S08]  /*1a650*/  HMMA.1688.F32.TF32 R76, R64.reuse, R126, R76 ;  /* 0x0000007e404c723c */ /* 0x048ff0000008104c */
[C---:B----4-:R-:W-:Y:S08]  /*1a660*/  HMMA.1688.F32.TF32 R88, R64.reuse, R134, R88 ;  /* 0x000000864058723c */ /* 0x050ff00000081058 */
[C---:B------:R-:W-:Y:S08]  /*1a670*/  HMMA.1688.F32.TF32 R80, R64.reuse, R130, R160 ;  /* 0x000000824050723c */ /* 0x040ff000000810a0 */
[C---:B-1----:R-:W-:Y:S07]  /*1a680*/  HMMA.1688.F32.TF32 R44, R64.reuse, R18, R92 ;  /* 0x00000012402c723c */ /* 0x042fee000008105c */
[----:B------:R-:W-:Y:S04]  /*1a690*/  STL.64 [R1+0x1aa0], R90 ;  /* 0x001aa05a01007387 */ /* 0x000fe80000100a00 */
[----:B------:R-:W-:Y:S04]  /*1a6a0*/  STL.64 [R1+0x1a98], R88 ;  /* 0x001a985801007387 */ /* 0x000fe80000100a00 */
[----:B------:R-:W-:Y:S04]  /*1a6b0*/  STL.64 [R1+0x1ac0], R82 ;  /* 0x001ac05201007387 */ /* 0x000fe80000100a00 */
[----:B------:R-:W-:Y:S01]  /*1a6c0*/  STL.64 [R1+0x1ab8], R80 ;  /* 0x001ab85001007387 */ /* 0x000fe20000100a00 */
[----:B--2---:R-:W-:Y:S03]  /*1a6d0*/  HMMA.1688.F32.TF32 R36, R64, R34, R104 ;  /* 0x000000224024723c */ /* 0x004fe60000081068 */
[----:B------:R-:W-:Y:S04]  /*1a6e0*/  STL.64 [R1+0x1ad0], R78 ;  /* 0x001ad04e01007387 */ /* 0x000fe80000100a00 */
[----:B------:R-:W-:Y:S04]  /*1a6f0*/  STL.64 [R1+0x1ac8], R76 ;  /* 0x001ac84c01007387 */ /* 0x000fe80000100a00 */
[----:B------:R-:W-:Y:S04]  /*1a700*/  STL.64 [R1+0x1ae0], R46 ;  /* 0x001ae02e01007387 */ /* 0x000fe80000100a00 */
[----:B------:R-:W-:Y:S08]  /*1a710*/  STL.64 [R1+0x1ad8], R44 ;  /* 0x001ad82c01007387 */ /* 0x000ff00000100a00 */
[----:B------:R-:W-:Y:S01]  /*1a720*/  STL.64 [R1+0x50], R36 ;  /* 0x0000502401007387 */ /* 0x000fe20000100a00 */
[----:B------:R-:W-:-:S03]  /*1a730*/  IMAD.MOV.U32 R252, RZ, RZ, R39 ;  /* 0x000000fffffc7224 */ /* 0x000fc600078e0027 */
[----:B------:R1:W-:Y:S02]  /*1a740*/  STL [R1+0x58], R38 ;  /* 0x0000582601007387 */ /* 0x0003e40000100800 */
[C---:B-1----:R-:W-:Y:S11]  /*1a750*/  HMMA.1688.F32.TF32 R36, R64.reuse, R30, R100 ;  /* 0x0000001e4024723c */ /* 0x042ff60000081064 */
[----:B------:R-:W-:Y:S11]  /*1a760*/  @!UPT UIADD3 URZ, URZ, URZ, URZ ;  /* 0x0000003f3f3ff290 */ /* 0x000ff6000fffe03f */
[----:B------:R-:W-:Y:S01]  /*1a770*/  @!UPT UIADD3 URZ, URZ, URZ, URZ ;  /* 0x0000003f3f3ff290 */ /* 0x000fe2000fffe03f */
[----:B------:R1:W-:Y:S04]  /*1a780*/  STL.64 [R1+0x148], R38 ;  /* 0x0001482601007387 */ /* 0x0003e80000100a00 */
[----:B------:R-:W2:Y:S04]  /*1a790*/  LDL.LU R100, [R1+0x230] ;  /* 0x0002300001647983 */ /* 0x000ea80000300800 */
[----:B------:R-:W2:Y:S04]  /*1a7a0*/  LDL.LU R101, [R1+0x234] ;  /* 0x0002340001657983 */ /* 0x000ea80000300800 */
[----:B------:R-:W2:Y:S04]  /*1a7b0*/  LDL.LU R102, [R1+0x238] ;  /* 0x0002380001667983 */ /* 0x000ea80000300800 */
[----:B------:R-:W2:Y:S04]  /*1a7c0*/  LDL.LU R103, [R1+0x23c] ;  /* 0x00023c0001677983 */ /* 0x000ea80000300800 */
[----:B------:R-:W3:Y:S04]  /*1a7d0*/  LDL.LU R104, [R1+0x290] ;  /* 0x0002900001687983 */ /* 0x000ee80000300800 */
[----:B------:R-:W3:Y:S04]  /*1a7e0*/  LDL.LU R105, [R1+0x294] ;  /* 0x0002940001697983 */ /* 0x000ee80000300800 */
[----:B------:R-:W3:Y:S04]  /*1a7f0*/  LDL.LU R106, [R1+0x298] ;  /* 0x00029800016a7983 */ /* 0x000ee80000300800 */
[----:B------:R-:W3:Y:S04]  /*1a800*/  LDL.LU R107, [R1+0x29c] ;  /* 0x00029c00016b7983 */ /* 0x000ee80000300800 */
[----:B------:R-:W1:Y:S04]  /*1a810*/  LDL.LU R156, [R1+0x30] ;  /* 0x00003000019c7983 */ /* 0x000e680000300800 */
[----:B------:R-:W1:Y:S04]  /*1a820*/  LDL.LU R157, [R1+0x34] ;  /* 0x00003400019d7983 */ /* 0x000e680000300800 */
[----:B------:R-:W1:Y:S04]  /*1a830*/  LDL.LU R158, [R1+0x38] ;  /* 0x00003800019e7983 */ /* 0x000e680000300800 */
[----:B------:R-:W1:Y:S01]  /*1a840*/  LDL.LU R159, [R1+0x3c] ;  /* 0x00003c00019f7983 */ /* 0x000e620000300800 */
[C---:B------:R-:W-:Y:S03]  /*1a850*/  HMMA.1688.F32.TF32 R228, R64.reuse, R6, R108 ;  /* 0x0000000640e4723c */ /* 0x040fe6000008106c */
[----:B------:R-:W4:Y:S04]  /*1a860*/  LDL.LU R108, [R1+0x310] ;  /* 0x00031000016c7983 */ /* 0x000f280000300800 */
[----:B------:R-:W4:Y:S01]  /*1a870*/  LDL.LU R109, [R1+0x314] ;  /* 0x00031400016d7983 */ /* 0x000f220000300800 */
[----:B------:R-:W-:Y:S03]  /*1a880*/  HMMA.1688.F32.TF32 R52, R64, R14, R196 ;  /* 0x0000000e4034723c */ /* 0x000fe600000810c4 */
[----:B------:R-:W4:Y:S04]  /*1a890*/  LDL.LU R110, [R1+0x318] ;  /* 0x00031800016e7983 */ /* 0x000f280000300800 */
[----:B------:R-:W4:Y:S04]  /*1a8a0*/  LDL.LU R111, [R1+0x31c] ;  /* 0x00031c00016f7983 */ /* 0x000f280000300800 */
        /* <DEDUP_REMOVED lines=20> */
[----:B------:R-:W-:-:S02]  /*1a9f0*/  IMAD.MOV.U32 R112, RZ, RZ, R36 ;  /* 0x000000ffff707224 */ /* 0x000fc400078e0024 */
[----:B------:R-:W-:Y:S01]  /*1aa00*/  IMAD.MOV.U32 R113, RZ, RZ, R37 ;  /* 0x000000ffff717224 */ /* 0x000fe200078e0025 */
[C---:B------:R-:W-:Y:S01]  /*1aa10*/  HMMA.1688.F32.TF32 R56, R64.reuse, R10, R176 ;  /* 0x0000000a4038723c */ /* 0x040fe200000810b0 */
[----:B------:R-:W2:Y:S04]  /*1aa20*/  LDL.LU R176, [R1+0x370] ;  /* 0x0003700001b07983 */ /* 0x000ea80000300800 */
[----:B------:R-:W2:Y:S04]  /*1aa30*/  LDL.LU R177, [R1+0x374] ;  /* 0x0003740001b17983 */ /* 0x000ea80000300800 */
[----:B------:R-:W2:Y:S04]  /*1aa40*/  LDL.LU R178, [R1+0x378] ;  /* 0x0003780001b27983 */ /* 0x000ea80000300800 */
[----:B------:R-:W2:Y:S04]  /*1aa50*/  LDL.LU R179, [R1+0x37c] ;  /* 0x00037c0001b37983 */ /* 0x000ea80000300800 */
[----:B------:R-:W-:Y:S04]  /*1aa60*/  STL [R1+0x1a1c], R113 ;  /* 0x001a1c7101007387 */ /* 0x000fe80000100800 */
[----:B------:R-:W-:Y:S01]  /*1aa70*/  STL [R1+0x1a18], R112 ;  /* 0x001a187001007387 */ /* 0x000fe20000100800 */
[C---:B------:R-:W-:Y:S08]  /*1aa80*/  HMMA.1688.F32.TF32 R40, R64.reuse, R150, R188 ;  /* 0x000000964028723c */ /* 0x040ff000000810bc */
[C---:B------:R-:W-:Y:S08]  /*1aa90*/  HMMA.1688.F32.TF32 R44, R64.reuse, R122, R232 ;  /* 0x0000007a402c723c */ /* 0x040ff000000810e8 */
[C---:B-1----:R-:W-:Y:S11]  /*1aaa0*/  HMMA.1688.F32.TF32 R36, R64.reuse, R26, R156 ;  /* 0x0000001a4024723c */ /* 0x042ff6000008109c */
[----:B------:R-:W-:Y:S11]  /*1aab0*/  @!UPT UIADD3 URZ, URZ, URZ, URZ ;  /* 0x0000003f3f3ff290 */ /* 0x000ff6000fffe03f */
[----:B------:R-:W-:Y:S01]  /*1aac0*/  @!UPT UIADD3 URZ, URZ, URZ, URZ ;  /* 0x0000003f3f3ff290 */ /* 0x000fe2000fffe03f */
[----:B------:R1:W-:Y:S01]  /*1aad0*/  STL.64 [R1+0x190], R36 ;  /* 0x0001902401007387 */ /* 0x0003e20000100a00 */
[----:B------:R-:W-:Y:S01]  /*1aae0*/  MOV R120, R38 ;  /* 0x0000002600787202 */ /* 0x000fe20000000f00 */
[----:B------:R-:W-:Y:S02]  /*1aaf0*/  IMAD.MOV.U32 R121, RZ, RZ, R39 ;  /* 0x000000ffff797224 */ /* 0x000fe400078e0027 */
[C---:B-1----:R-:W-:Y:S02]  /*1ab00*/  HMMA.1688.F32.TF32 R36, R64.reuse, R22, R84 ;  /* 0x000000164024723c */ /* 0x042fe40000081054 */
[----:B------:R-:W-:Y:S04]  /*1ab10*/  STL [R1+0x1a24], R120 ;  /* 0x001a247801007387 */ /* 0x000fe80000100800 */
[----:B------:R-:W-:Y:S11]  /*1ab20*/  STL [R1+0x1a20], R121 ;  /* 0x001a207901007387 */ /* 0x000ff60000100800 */
[----:B------:R-:W-:Y:S06]  /*1ab30*/  @!UPT UIADD3 URZ, URZ, URZ, URZ ;  /* 0x0000003f3f3ff290 */ /* 0x000fec000fffe03f */
[----:B------:R-:W-:Y:S01]  /*1ab40*/  STL [R1+0x2a0], R36 ;  /* 0x0002a02401007387 */ /* 0x000fe20000100800 */
[----:B------:R-:W-:Y:S02]  /*1ab50*/  IMAD.MOV.U32 R117, RZ, RZ, R37 ;  /* 0x000000ffff757224 */ /* 0x000fe400078e0025 */
[----:B------:R-:W-:Y:S01]  /*1ab60*/  IMAD.MOV.U32 R116, RZ, RZ, R38 ;  /* 0x000000ffff747224 */ /* 0x000fe200078e0026 */
[----:B------:R1:W-:Y:S02]  /*1ab70*/  STL [R1+0x2ac], R39 ;  /* 0x0002ac2701007387 */ /* 0x0003e40000100800 */
[C---:B-1----:R-:W-:Y:S02]  /*1ab80*/  HMMA.1688.F32.TF32 R36, R64.reuse, R146, R224 ;  /* 0x000000924024723c */ /* 0x042fe400000810e0 */
[----:B------:R-:W-:Y:S04]  /*1ab90*/  STL [R1+0x1a34], R117 ;  /* 0x001a347501007387 */ /* 0x000fe80000100800 */
[----:B------:R-:W-:Y:S04]  /*1aba0*/  STL [R1+0x1a30], R116 ;  /* 0x001a307401007387 */ /* 0x000fe80000100800 */
[----:B------:R-:W-:Y:S04]  /*1abb0*/  STL.64 [R1+0x400], R40 ;  /* 0x0004002801007387 */ /* 0x000fe80000100a00 */
[----:B------:R1:W-:Y:S09]  /*1abc0*/  STL.64 [R1+0x408], R42 ;  /* 0x0004082a01007387 */ /* 0x0003f20000100a00 */
[----:B------:R-:W-:Y:S01]  /*1abd0*/  STL.64 [R1+0x6b0], R36 ;  /* 0x0006b02401007387 */ /* 0x000fe20000100a00 */
[C---:B-1----:R-:W-:Y:S03]  /*1abe0*/  HMMA.1688.F32.TF32 R40, R64.reuse, R118, R236 ;  /* 0x000000764028723c */ /* 0x042fe600000810ec */
[----:B------:R1:W-:Y:S05]  /*1abf0*/  STL.64 [R1+0x6b8], R38 ;  /* 0x0006b82601007387 */ /* 0x0003ea0000100a00 */
[----:B-1----:R-:W-:Y:S01]  /*1ac00*/  HMMA.1688.F32.TF32 R36, R64, R114, R136 ;  /* 0x000000724024723c */ /* 0x002fe20000081088 */
[----:B------:R-:W-:Y:S04]  /*1ac10*/  STL.64 [R1+0x6a0], R44 ;  /* 0x0006a02c01007387 */ /* 0x000fe80000100a00 */
[----:B------:R-:W-:Y:S10]  /*1ac20*/  STL.64 [R1+0x6a8], R46 ;  /* 0x0006a82e01007387 */ /* 0x000ff40000100a00 */
[----:B------:R-:W-:Y:S01]  /*1ac30*/  STL.64 [R1+0x690], R40 ;  /* 0x0006902801007387 */ /* 0x000fe20000100a00 */
[C---:B----4-:R-:W-:Y:S03]  /*1ac40*/  HMMA.1688.F32.TF32 R60, R72.reuse, R6, R108 ;  /* 0x00000006483c723c */ /* 0x050fe6000008106c */
[----:B------:R-:W-:Y:S05]  /*1ac50*/  STL.64 [R1+0x698], R42 ;  /* 0x0006982a01007387 */ /* 0x000fea0000100a00 */
[C---:B--2---:R-:W-:Y:S01]  /*1ac60*/  HMMA.1688.F32.TF32 R84, R72.reuse, R14, R196 ;  /* 0x0000000e4854723c */ /* 0x044fe200000810c4 */
[----:B------:R1:W-:Y:S04]  /*1ac70*/  STL.64 [R1+0x670], R36 ;  /* 0x0006702401007387 */ /* 0x0003e80000100a00 */
[----:B------:R2:W-:Y:S04]  /*1ac80*/  STL.64 [R1+0x678], R38 ;  /* 0x0006782601007387 */ /* 0x0005e80000100a00 */
        /* <DEDUP_REMOVED lines=12> */
[C---:B------:R-:W-:Y:S03]  /*1ad50*/  HMMA.1688.F32.TF32 R232, R72.reuse, R30, R100 ;  /* 0x0000001e48e8723c */ /* 0x040fe60000081064 */
        /* <DEDUP_REMOVED lines=17> */
[----:B-1----:R-:W4:Y:S04]  /*1ae70*/  LDL.LU R36, [R1+0x1b0] ;  /* 0x0001b00001247983 */ /* 0x002f280000300800 */
[----:B------:R-:W4:Y:S04]  /*1ae80*/  LDL.LU R37, [R1+0x1b4] ;  /* 0x0001b40001257983 */ /* 0x000f280000300800 */
[----:B--2---:R-:W4:Y:S04]  /*1ae90*/  LDL.LU R38, [R1+0x1b8] ;  /* 0x0001b80001267983 */ /* 0x004f280000300800 */
[----:B------:R-:W4:Y:S04]  /*1aea0*/  LDL.LU R39, [R1+0x1bc] ;  /* 0x0001bc0001277983 */ /* 0x000f280000300800 */
[----:B------:R-:W2:Y:S04]  /*1aeb0*/  LDL.LU R204, [R1] ;  /* 0x0000000001cc7983 */ /* 0x000ea80000300800 */
        /* <DEDUP_REMOVED lines=15> */
[C---:B------:R-:W-:Y:S03]  /*1afb0*/  HMMA.1688.F32.TF32 R136, R72.reuse, R126, R164 ;  /* 0x0000007e4888723c */ /* 0x040fe600000810a4 */
        /* <DEDUP_REMOVED lines=8> */
[C---:B---3--:R-:W-:Y:S03]  /*1b040*/  HMMA.1688.F32.TF32 R68, R72.reuse, R34, R104 ;  /* 0x000000224844723c */ /* 0x048fe60000081068 */
[----:B------:R-:W3:Y:S04]  /*1b050*/  LDL.LU R178, [R1+0x588] ;  /* 0x0005880001b27983 */ /* 0x000ee80000300800 */
[----:B------:R-:W3:Y:S04]  /*1b060*/  LDL.LU R179, [R1+0x58c] ;  /* 0x00058c0001b37983 */ /* 0x000ee80000300800 */
[----:B------:R-:W3:Y:S04]  /*1b070*/  LDL.LU R104, [R1+0x460] ;  /* 0x0004600001687983 */ /* 0x000ee80000300800 */
[----:B------:R-:W3:Y:S04]  /*1b080*/  LDL.LU R105, [R1+0x464] ;  /* 0x0004640001697983 */ /* 0x000ee80000300800 */
[----:B------:R-:W3:Y:S04]  /*1b090*/  LDL.LU R106, [R1+0x468] ;  /* 0x00046800016a7983 */ /* 0x000ee80000300800 */
[----:B------:R-:W3:Y:S04]  /*1b0a0*/  LDL.LU R107, [R1+0x46c] ;  /* 0x00046c00016b7983 */ /* 0x000ee80000300800 */
[----:B------:R-:W-:Y:S04]  /*1b0b0*/  STL [R1+0x19ec], R232 ;  /* 0x0019ece801007387 */ /* 0x000fe80000100800 */
[----:B------:R-:W-:Y:S04]  /*1b0c0*/  STL [R1+0x19e8], R233 ;  /* 0x0019e8e901007387 */ /* 0x000fe80000100800 */
[----:B------:R-:W-:Y:S04]  /*1b0d0*/  STL [R1+0x19e4], R234 ;  /* 0x0019e4ea01007387 */ /* 0x000fe80000100800 */
[----:B------:R-:W-:Y:S01]  /*1b0e0*/  STL [R1+0x19e0], R235 ;  /* 0x0019e0eb01007387 */ /* 0x000fe20000100800 */
[C---:B----4-:R-:W-:Y:S11]  /*1b0f0*/  HMMA.1688.F32.TF32 R36, R72.reuse, R26, R36 ;  /* 0x0000001a4824723c */ /* 0x050ff60000081024 */
[----:B------:R-:W-:Y:S11]  /*1b100*/  @!UPT UIADD3 URZ, URZ, URZ, URZ ;  /* 0x0000003f3f3ff290 */ /* 0x000ff6000fffe03f */
[----:B------:R-:W-:Y:S02]  /*1b110*/  @!UPT UIADD3 URZ, URZ, URZ, URZ ;  /* 0x0000003f3f3ff290 */ /* 0x000fe4000fffe03f */
[----:B------:R-:W-:Y:S01]  /*1b120*/  MOV R120, R36 ;  /* 0x0000002400787202 */ /* 0x000fe20000000f00 */
[----:B------:R-:W-:Y:S02]  /*1b130*/  IMAD.MOV.U32 R121, RZ, RZ, R37 ;  /* 0x000000ffff797224 */ /* 0x000fe400078e0025 */
[----:B------:R-:W-:Y:S02]  /*1b140*/  IMAD.MOV.U32 R113, RZ, RZ, R38 ;  /* 0x000000ffff717224 */ /* 0x000fe400078e0026 */
[----:B------:R-:W-:Y:S02]  /*1b150*/  IMAD.MOV.U32 R112, RZ, RZ, R39 ;  /* 0x000000ffff707224 */ /* 0x000fe400078e0027 */
[----:B--2---:R-:W-:Y:S01]  /*1b160*/  HMMA.1688.F32.TF32 R36, R72, R22, R40 ;  /* 0x000000164824723c */ /* 0x004fe20000081028 */
[----:B------:R-:W-:Y:S04]  /*1b170*/  STL [R1+0x1a40], R113 ;  /* 0x001a407101007387 */ /* 0x000fe80000100800 */
[----:B------:R-:W-:Y:S04]  /*1b180*/  STL [R1+0x1a3c], R121 ;  /* 0x001a3c7901007387 */ /* 0x000fe80000100800 */
[----:B------:R-:W-:Y:S11]  /*1b190*/  STL [R1+0x1a38], R120 ;  /* 0x001a387801007387 */ /* 0x000ff60000100800 */
[----:B------:R-:W-:Y:S03]  /*1b1a0*/  @!UPT UIADD3 URZ, URZ, URZ, URZ ;  /* 0x0000003f3f3ff290 */ /* 0x000fe6000fffe03f */
[----:B------:R-:W-:Y:S01]  /*1b1b0*/  STL [R1+0x164], R37 ;  /* 0x0001642501007387 */ /* 0x000fe20000100800 */
[----:B------:R-:W-:-:S03]  /*1b1c0*/  MOV R116, R36 ;  /* 0x0000002400747202 */ /* 0x000fc60000000f00 */
[----:B------:R1:W-:Y:S02]  /*1b1d0*/  STL.64 [R1+0x168], R38 ;  /* 0x0001682601007387 */ /* 0x0003e40000100a00 */
[C---:B-1----:R-:W-:Y:S08]  /*1b1e0*/  HMMA.1688.F32.TF32 R36, R72.reuse, R150, R48 ;  /* 0x000000964824723c */ /* 0x042ff00000081030 */
[C---:B------:R-:W-:Y:S08]  /*1b1f0*/  HMMA.1688.F32.TF32 R44, R72.reuse, R146, R212 ;  /* 0x00000092482c723c */ /* 0x040ff000000810d4 */
        /* <DEDUP_REMOVED lines=9> */
[----:B------:R-:W-:Y:S10]  /*1b290*/  STL.64 [R1+0x5d8], R42 ;  /* 0x0005d82a01007387 */ /* 0x000ff40000100a00 */
[----:B------:R1:W-:Y:S01]  /*1b2a0*/  STL.64 [R1+0x520], R36 ;  /* 0x0005202401007387 */ /* 0x0003e20000100a00 */
[----:B------:R-:W-:-:S02]  /*1b2b0*/  IMAD.MOV.U32 R145, RZ, RZ, R38 ;  /* 0x000000ffff917224 */ /* 0x000fc400078e0026 */
[----:B------:R-:W-:Y:S02]  /*1b2c0*/  IMAD.MOV.U32 R144, RZ, RZ, R39 ;  /* 0x000000ffff907224 */ /* 0x000fe400078e0027 */
[----:B-1----:R-:W-:Y:S01]  /*1b2d0*/  HMMA.1688.F32.TF32 R36, R72, R114, R244 ;  /* 0x000000724824723c */ /* 0x002fe200000810f4 */
[----:B------:R-:W-:Y:S01]  /*1b2e0*/  IMAD.MOV.U32 R48, RZ, RZ, R128 ;  /* 0x000000ffff307224 */ /* 0x000fe200078e0080 */
[----:B------:R-:W-:Y:S01]  /*1b2f0*/  MOV R49, R129 ;  /* 0x0000008100317202 */ /* 0x000fe20000000f00 */
[----:B------:R-:W-:Y:S02]  /*1b300*/  IMAD.MOV.U32 R50, RZ, RZ, R132 ;  /* 0x000000ffff327224 */ /* 0x000fe400078e0084 */
[----:B------:R-:W-:-:S03]  /*1b310*/  IMAD.MOV.U32 R51, RZ, RZ, R133 ;  /* 0x000000ffff337224 */ /* 0x000fc600078e0085 */
[----:B------:R-:W-:Y:S11]  /*1b320*/  HMMA.1688.F32.TF32 R224, R96, R26, R108 ;  /* 0x0000001a60e0723c */ /* 0x000ff6000008106c */
[----:B------:R-:W-:Y:S04]  /*1b330*/  @!UPT UIADD3 URZ, URZ, URZ, URZ ;  /* 0x0000003f3f3ff290 */ /* 0x000fe8000fffe03f */
[----:B------:R-:W-:Y:S04]  /*1b340*/  STL.64 [R1+0x4f0], R36 ;  /* 0x0004f02401007387 */ /* 0x000fe80000100a00 */
[----:B------:R1:W-:Y:S04]  /*1b350*/  STL.64 [R1+0x4f8], R38 ;  /* 0x0004f82601007387 */ /* 0x0003e80000100a00 */
[----:B------:R-:W1:Y:S04]  /*1b360*/  LDL.LU R128, [R1+0x1af4] ;  /* 0x001af40001807983 */ /* 0x000e680000300800 */
        /* <DEDUP_REMOVED lines=17> */
[----:B------:R-:W-:-:S03]  /*1b480*/  IMAD.MOV.U32 R207, RZ, RZ, R192 ;  /* 0x000000ffffcf7224 */ /* 0x000fc600078e00c0 */
[----:B------:R-:W4:Y:S01]  /*1b490*/  LDL.LU R88, [R1+0x4d0] ;  /* 0x0004d00001587983 */ /* 0x000f220000300800 */
[----:B------:R-:W-:-:S03]  /*1b4a0*/  IMAD.MOV.U32 R206, RZ, RZ, R193 ;  /* 0x000000ffffce7224 */ /* 0x000fc600078e00c1 */
[----:B------:R-:W4:Y:S01]  /*1b4b0*/  LDL.LU R89, [R1+0x4d4] ;  /* 0x0004d40001597983 */ /* 0x000f220000300800 */
[----:B------:R-:W-:-:S03]  /*1b4c0*/  MOV R205, R194 ;  /* 0x000000c200cd7202 */ /* 0x000fc60000000f00 */
[----:B------:R-:W4:Y:S01]  /*1b4d0*/  LDL.LU R90, [R1+0x4d8] ;  /* 0x0004d800015a7983 */ /* 0x000f220000300800 */
[----:B------:R-:W-:-:S03]  /*1b4e0*/  IMAD.MOV.U32 R204, RZ, RZ, R195 ;  /* 0x000000ffffcc7224 */ /* 0x000fc600078e00c3 */
[----:B------:R-:W4:Y:S01]  /*1b4f0*/  LDL.LU R91, [R1+0x4dc] ;  /* 0x0004dc00015b7983 */ /* 0x000f220000300800 */
[C---:B------:R-:W-:Y:S03]  /*1b500*/  HMMA.1688.F32.TF32 R64, R96.reuse, R6, R200 ;  /* 0x000000066040723c */ /* 0x040fe600000810c8 */
[----:B------:R-:W4:Y:S04]  /*1b510*/  LDL.LU R192, [R1+0x540] ;  /* 0x0005400001c07983 */ /* 0x000f280000300800 */
[----:B------:R-:W4:Y:S04]  /*1b520*/  LDL.LU R193, [R1+0x544] ;  /* 0x0005440001c17983 */ /* 0x000f280000300800 */
[----:B------:R-:W4:Y:S04]  /*1b530*/  LDL.LU R194, [R1+0x548] ;  /* 0x0005480001c27983 */ /* 0x000f280000300800 */
[----:B------:R-:W4:Y:S01]  /*1b540*/  LDL.LU R195, [R1+0x54c] ;  /* 0x00054c0001c37983 */ /* 0x000f220000300800 */
[----:B------:R-:W-:Y:S03]  /*1b550*/  HMMA.1688.F32.TF32 R216, R96, R30, R196 ;  /* 0x0000001e60d8723c */ /* 0x000fe600000810c4 */
        /* <DEDUP_REMOVED lines=36> */
[----:B------:R-:W-:Y:S01]  /*1b7a0*/  IMAD.MOV.U32 R42, RZ, RZ, R149 ;  /* 0x000000ffff2a7224 */ /* 0x000fe200078e0095 */
[----:B------:R-:W-:-:S02]  /*1b7b0*/  MOV R43, R148 ;  /* 0x00000094002b7202 */ /* 0x000fc40000000f00 */
[----:B------:R-:W-:Y:S01]  /*1b7c0*/  MOV R215, R4 ;  /* 0x0000000400d77202 */ /* 0x000fe20000000f00 */
[----:B------:R-:W-:Y:S01]  /*1b7d0*/  HMMA.1688.F32.TF32 R160, R72, R134, R160 ;  /* 0x0000008648a0723c */ /* 0x000fe200000810a0 */
[----:B------:R-:W1:Y:S07]  /*1b7e0*/  S2R R4, SR_TID.X ;  /* 0x0000000000047919 */ /* 0x000e6e0000002100 */
[C---:B------:R-:W-:Y:S01]  /*1b7f0*/  HMMA.1688.F32.TF32 R72, R96.reuse, R34, R180 ;  /* 0x000000226048723c */ /* 0x040fe200000810b4 */
[----:B------:R-:W4:Y:S04]  /*1b800*/  LDL.LU R180, [R1+0x680] ;  /* 0x0006800001b47983 */ /* 0x000f280000300800 */
[----:B------:R-:W4:Y:S03]  /*1b810*/  LDL.LU R181, [R1+0x684] ;  /* 0x0006840001b57983 */ /* 0x000f260000300800 */
[C---:B------:R-:W-:Y:S01]  /*1b820*/  HMMA.1688.F32.TF32 R164, R96.reuse, R134, R164 ;  /* 0x0000008660a4723c */ /* 0x040fe200000810a4 */
[----:B------:R-:W4:Y:S04]  /*1b830*/  LDL.LU R182, [R1+0x688] ;  /* 0x0006880001b67983 */ /* 0x000f280000300800 */
[----:B------:R-:W4:Y:S03]  /*1b840*/  LDL.LU R183, [R1+0x68c] ;  /* 0x00068c0001b77983 */ /* 0x000f260000300800 */
[C---:B---3--:R-:W-:Y:S01]  /*1b850*/  HMMA.1688.F32.TF32 R176, R96.reuse, R130, R176 ;  /* 0x0000008260b0723c */ /* 0x048fe200000810b0 */
[----:B------:R-:W3:Y:S04]  /*1b860*/  LDL.LU R188, [R1+0x570] ;  /* 0x0005700001bc7983 */ /* 0x000ee80000300800 */
[----:B------:R-:W3:Y:S03]  /*1b870*/  LDL.LU R189, [R1+0x574] ;  /* 0x0005740001bd7983 */ /* 0x000ee60000300800 */
[C---:B------:R-:W-:Y:S01]  /*1b880*/  HMMA.1688.F32.TF32 R140, R96.reuse, R126, R140 ;  /* 0x0000007e608c723c */ /* 0x040fe2000008108c */
[----:B------:R-:W3:Y:S04]  /*1b890*/  LDL.LU R190, [R1+0x578] ;  /* 0x0005780001be7983 */ /* 0x000ee80000300800 */
[----:B------:R-:W3:Y:S03]  /*1b8a0*/  LDL.LU R191, [R1+0x57c] ;  /* 0x00057c0001bf7983 */ /* 0x000ee60000300800 */
[C---:B------:R-:W-:Y:S01]  /*1b8b0*/  HMMA.1688.F32.TF32 R152, R96.reuse, R18, R152 ;  /* 0x000000126098723c */ /* 0x040fe20000081098 */
[----:B------:R-:W3:Y:S04]  /*1b8c0*/  LDL.LU R220, [R1+0x480] ;  /* 0x0004800001dc7983 */ /* 0x000ee80000300800 */
[----:B------:R-:W3:Y:S03]  /*1b8d0*/  LDL.LU R221, [R1+0x484] ;  /* 0x0004840001dd7983 */ /* 0x000ee60000300800 */
[----:B------:R-:W-:Y:S01]  /*1b8e0*/  HMMA.1688.F32.TF32 R100, R96, R14, R100 ;  /* 0x0000000e6064723c */ /* 0x000fe20000081064 */
[----:B------:R-:W3:Y:S01]  /*1b8f0*/  LDL.LU R222, [R1+0x488] ;  /* 0x0004880001de7983 */ /* 0x000ee20000300800 */
[----:B-1----:R-:W-:-:S03]  /*1b900*/  MOV R39, R128 ;  /* 0x0000008000277202 */ /* 0x002fc60000000f00 */
[----:B------:R-:W3:Y:S01]  /*1b910*/  LDL.LU R223, [R1+0x48c] ;  /* 0x00048c0001df7983 */ /* 0x000ee20000300800 */
[----:B--2---:R-:W-:Y:S02]  /*1b920*/  IMAD.MOV.U32 R38, RZ, RZ, R129 ;  /* 0x000000ffff267224 */ /* 0x004fe400078e0081 */
[----:B------:R-:W-:Y:S01]  /*1b930*/  HMMA.1688.F32.TF32 R104, R96, R10, R104 ;  /* 0x0000000a6068723c */ /* 0x000fe20000081068 */
[----:B------:R-:W-:Y:S02]  /*1b940*/  IMAD.MOV.U32 R214, RZ, RZ, R28 ;  /* 0x000000ffffd67224 */ /* 0x000fe400078e001c */
[----:B----4-:R-:W-:Y:S01]  /*1b950*/  IMAD.MOV.U32 R37, RZ, RZ, R132 ;  /* 0x000000ffff257224 */ /* 0x010fe200078e0084 */
[----:B------:R-:W-:Y:S01]  /*1b960*/  LOP3.LUT R28, R4, 0x7, RZ, 0xc0, !PT ;  /* 0x00000007041c7812 */ /* 0x000fe200078ec0ff */
[----:B------:R-:W-:Y:S02]  /*1b970*/  IMAD.MOV.U32 R36, RZ, RZ, R133 ;  /* 0x000000ffff247224 */ /* 0x000fe400078e0085 */
[----:B------:R-:W-:-:S02]  /*1b980*/  IMAD.MOV.U32 R212, RZ, RZ, R125 ;  /* 0x000000ffffd47224 */ /* 0x000fc400078e007d */
[----:B------:R-:W-:Y:S02]  /*1b990*/  IMAD.MOV.U32 R213, RZ, RZ, R124 ;  /* 0x000000ffffd57224 */ /* 0x000fe400078e007c */
[----:B------:R-:W-:Y:S01]  /*1b9a0*/  IMAD R28, R28, 0x110, RZ ;  /* 0x000001101c1c7824 */ /* 0x000fe200078e02ff */
[C---:B------:R-:W-:Y:S08]  /*1b9b0*/  HMMA.1688.F32.TF32 R184, R172.reuse, R130, R184 ;  /* 0x00000082acb8723c */ /* 0x040ff000000810b8 */
[C---:B------:R-:W-:Y:S01]  /*1b9c0*/  HMMA.1688.F32.TF32 R128, R172.reuse, R6, R88 ;  /* 0x00000006ac80723c */ /* 0x040fe20000081058 */
[----:B------:R-:W-:Y:S04]  /*1b9d0*/  LDS R6, [R2+0xa500] ;  /* 0x00a5000002067984 */ /* 0x000fe80000000800 */
[----:B------:R-:W-:Y:S03]  /*1b9e0*/  LDS R7, [R3+0xa500] ;  /* 0x00a5000003077984 */ /* 0x000fe60000000800 */
[C---:B------:R-:W-:Y:S08]  /*1b9f0*/  HMMA.1688.F32.TF32 R88, R172.reuse, R146, R40 ;  /* 0x00000092ac58723c */ /* 0x040ff00000081028 */
[----:B------:R-:W-:Y:S08]  /*1ba00*/  HMMA.1688.F32.TF32 R40, R172, R122, R48 ;  /* 0x0000007aac28723c */ /* 0x000ff00000081030 */
[C---:B------:R-:W-:Y:S08]  /*1ba10*/  HMMA.1688.F32.TF32 R248, R96.reuse, R118, R248 ;  /* 0x0000007660f8723c */ /* 0x040ff000000810f8 */
[C---:B------:R-:W-:Y:S08]  /*1ba20*/  HMMA.1688.F32.TF32 R244, R96.reuse, R22, R232 ;  /* 0x0000001660f4723c */ /* 0x040ff000000810e8 */
[C---:B------:R-:W-:Y:S08]  /*1ba30*/  HMMA.1688.F32.TF32 R44, R96.reuse, R150, R44 ;  /* 0x00000096602c723c */ /* 0x040ff0000008102c */
[C---:B------:R-:W-:Y:S08]  /*1ba40*/  HMMA.1688.F32.TF32 R80, R96.reuse, R122, R80 ;  /* 0x0000007a6050723c */ /* 0x040ff00000081050 */
[C---:B------:R-:W-:Y:S08]  /*1ba50*/  HMMA.1688.F32.TF32 R76, R96.reuse, R146, R76 ;  /* 0x00000092604c723c */ /* 0x040ff0000008104c */
[----:B------:R-:W-:Y:S01]  /*1ba60*/  HMMA.1688.F32.TF32 R96, R96, R114, R236 ;  /* 0x000000726060723c */ /* 0x000fe200000810ec */
[----:B------:R-:W-:Y:S01]  /*1ba70*/  IMAD.MOV.U32 R232, RZ, RZ, R244 ;  /* 0x000000ffffe87224 */ /* 0x000fe200078e00f4 */
[----:B------:R-:W-:Y:S01]  /*1ba80*/  MOV R235, R247 ;  /* 0x000000f700eb7202 */ /* 0x000fe20000000f00 */
[----:B------:R-:W-:Y:S01]  /*1ba90*/  IMAD.MOV.U32 R233, RZ, RZ, R245 ;  /* 0x000000ffffe97224 */ /* 0x000fe200078e00f5 */
[----:B------:R-:W-:Y:S01]  /*1baa0*/  MOV R244, R47 ;  /* 0x0000002f00f47202 */ /* 0x000fe20000000f00 */
[----:B------:R-:W-:Y:S01]  /*1bab0*/  IMAD.MOV.U32 R234, RZ, RZ, R246 ;  /* 0x000000ffffea7224 */ /* 0x000fe200078e00f6 */
[----:B------:R-:W-:Y:S01]  /*1bac0*/  LDS R236, [R2+0x8400] ;  /* 0x0084000002ec7984 */ /* 0x000fe20000000800 */
[----:B------:R-:W-:-:S02]  /*1bad0*/  IMAD.MOV.U32 R245, RZ, RZ, R46 ;  /* 0x000000fffff57224 */ /* 0x000fc400078e002e */
[----:B------:R-:W-:Y:S01]  /*1bae0*/  IMAD.MOV.U32 R247, RZ, RZ, R44 ;  /* 0x000000fffff77224 */ /* 0x000fe200078e002c */
[----:B------:R-:W2:Y:S01]  /*1baf0*/  LDL.LU.64 R46, [R1+0x1ae0] ;  /* 0x001ae000012e7983 */ /* 0x000ea20000300a00 */
[----:B------:R-:W-:-:S03]  /*1bb00*/  IMAD.MOV.U32 R246, RZ, RZ, R45 ;  /* 0x000000fffff67224 */ /* 0x000fc600078e002d */
[----:B------:R-:W2:Y:S04]  /*1bb10*/  LDL.LU.64 R44, [R1+0x1ad8] ;  /* 0x001ad800012c7983 */ /* 0x000ea80000300a00 */
[----:B------:R-:W-:Y:S04]  /*1bb20*/  STL.64 [R1+0x1b0], R76 ;  /* 0x0001b04c01007387 */ /* 0x000fe80000100a00 */
[----:B------:R1:W-:Y:S01]  /*1bb30*/  STL.64 [R1+0x1b8], R78 ;  /* 0x0001b84e01007387 */ /* 0x0003e20000100a00 */
[C---:B------:R-:W-:Y:S03]  /*1bb40*/  HMMA.1688.F32.TF32 R148, R172.reuse, R150, R36 ;  /* 0x00000096ac94723c */ /* 0x040fe60000081024 */
[----:B------:R-:W-:Y:S04]  /*1bb50*/  LDS R238, [R2+0xa400] ;  /* 0x00a4000002ee7984 */ /* 0x000fe80000000800 */
[----:B------:R-:W-:Y:S04]  /*1bb60*/  LDS R237, [R3+0x8400] ;  /* 0x0084000003ed7984 */ /* 0x000fe80000000800 */
[----:B-1----:R-:W4:Y:S04]  /*1bb70*/  LDL.LU.64 R78, [R1+0x1ad0] ;  /* 0x001ad000014e7983 */ /* 0x002f280000300a00 */
[----:B------:R-:W4:Y:S04]  /*1bb80*/  LDL.LU.64 R76, [R1+0x1ac8] ;  /* 0x001ac800014c7983 */ /* 0x000f280000300a00 */
[----:B------:R-:W-:Y:S04]  /*1bb90*/  STL.64 [R1+0x4e0], R80 ;  /* 0x0004e05001007387 */ /* 0x000fe80000100a00 */
[----:B------:R1:W-:Y:S01]  /*1bba0*/  STL.64 [R1+0x4e8], R82 ;  /* 0x0004e85201007387 */ /* 0x0003e20000100a00 */
[----:B------:R-:W-:Y:S01]  /*1bbb0*/  IMAD.SHL.U32 R36, R4, 0x2, RZ ;  /* 0x0000000204247824 */ /* 0x000fe200078e00ff */
[----:B------:R-:W-:Y:S02]  /*1bbc0*/  HMMA.1688.F32.TF32 R196, R172, R126, R196 ;  /* 0x0000007eacc4723c */ /* 0x000fe400000810c4 */
[----:B------:R-:W-:Y:S04]  /*1bbd0*/  LDS R239, [R3+0xa400] ;  /* 0x00a4000003ef7984 */ /* 0x000fe80000000800 */
[----:B-1----:R-:W2:Y:S04]  /*1bbe0*/  LDL.LU.64 R82, [R1+0x1ac0] ;  /* 0x001ac00001527983 */ /* 0x002ea80000300a00 */
[----:B------:R-:W2:Y:S04]  /*1bbf0*/  LDL.LU.64 R80, [R1+0x1ab8] ;  /* 0x001ab80001507983 */ /* 0x000ea80000300a00 */
[----:B------:R1:W-:Y:S04]  /*1bc00*/  STL.64 [R1+0x470], R248 ;  /* 0x000470f801007387 */ /* 0x0003e80000100a00 */
[----:B------:R1:W-:Y:S04]  /*1bc10*/  STL.64 [R1+0x478], R250 ;  /* 0x000478fa01007387 */ /* 0x0003e80000100a00 */
[----:B------:R-:W-:Y:S04]  /*1bc20*/  STL.64 [R1+0x460], R96 ;  /* 0x0004606001007387 */ /* 0x000fe80000100a00 */
[----:B------:R-:W-:Y:S04]  /*1bc30*/  STL.64 [R1+0x468], R98 ;  /* 0x0004686201007387 */ /* 0x000fe80000100a00 */
[----:B------:R-:W-:Y:S04]  /*1bc40*/  STL.64 [R1+0x2f0], R88 ;  /* 0x0002f05801007387 */ /* 0x000fe80000100a00 */
[----:B------:R-:W-:Y:S01]  /*1bc50*/  STL.64 [R1+0x2f8], R90 ;  /* 0x0002f85a01007387 */ /* 0x000fe20000100a00 */
[----:B------:R-:W-:-:S03]  /*1bc60*/  LOP3.LUT R28, R28, 0x30, R36, 0x78, !PT ;  /* 0x000000301c1c7812 */ /* 0x000fc600078e7824 */
[----:B------:R-:W-:Y:S01]  /*1bc70*/  STL.64 [R1+0x2e0], R40 ;  /* 0x0002e02801007387 */ /* 0x000fe20000100a00 */
[----:B------:R-:W-:Y:S03]  /*1bc80*/  HMMA.1688.F32.TF32 R36, R172, R114, R204 ;  /* 0x00000072ac24723c */ /* 0x000fe600000810cc */
[----:B------:R3:W-:Y:S01]  /*1bc90*/  STL.64 [R1+0x2e8], R42 ;  /* 0x0002e82a01007387 */ /* 0x0007e20000100a00 */
[----:B-1----:R-:W-:Y:S01]  /*1bca0*/  MOV R248, R5 ;  /* 0x0000000500f87202 */ /* 0x002fe20000000f00 */
[----:B------:R-:W-:Y:S02]  /*1bcb0*/  IMAD.MOV.U32 R249, RZ, RZ, R9 ;  /* 0x000000fffff97224 */ /* 0x000fe400078e0009 */
[----:B------:R-:W-:Y:S01]  /*1bcc0*/  IMAD.MOV.U32 R250, RZ, RZ, R12 ;  /* 0x000000fffffa7224 */ /* 0x000fe200078e000c */
[----:B------:R-:W-:Y:S01]  /*1bcd0*/  LOP3.LUT R28, R28, 0x40, RZ, 0x3c, !PT ;  /* 0x000000401c1c7812 */ /* 0x000fe200078e3cff */
[----:B------:R-:W-:-:S02]  /*1bce0*/  IMAD.U32 R4, RZ, RZ, UR4 ;  /* 0x00000004ff047e24 */ /* 0x000fc4000f8e00ff */
[----:B------:R-:W-:Y:S01]  /*1bcf0*/  IMAD.MOV.U32 R251, RZ, RZ, R8 ;  /* 0x000000fffffb7224 */ /* 0x000fe200078e0008 */
[C---:B------:R-:W-:Y:S01]  /*1bd00*/  HMMA.1688.F32.TF32 R124, R172.reuse, R26, R208 ;  /* 0x0000001aac7c723c */ /* 0x040fe200000810d0 */
[----:B------:R-:W-:Y:S04]  /*1bd10*/  LDS R204, [R2+0x8200] ;  /* 0x0082000002cc7984 */ /* 0x000fe80000000800 */
[----:B------:R-:W-:Y:S03]  /*1bd20*/  LDS R206, [R2+0xa200] ;  /* 0x00a2000002ce7984 */ /* 0x000fe60000000800 */
[C---:B---3--:R-:W-:Y:S01]  /*1bd30*/  HMMA.1688.F32.TF32 R40, R172.reuse, R118, R212 ;  /* 0x00000076ac28723c */ /* 0x048fe200000810d4 */
[----:B------:R-:W-:Y:S04]  /*1bd40*/  LDS R205, [R3+0x8200] ;  /* 0x0082000003cd7984 */ /* 0x000fe80000000800 */
[----:B------:R-:W-:Y:S11]  /*1bd50*/  LDS R207, [R3+0xa200] ;  /* 0x00a2000003cf7984 */ /* 0x000ff60000000800 */
[----:B------:R-:W-:Y:S07]  /*1bd60*/  @!UPT UIADD3 URZ, URZ, URZ, URZ ;  /* 0x0000003f3f3ff290 */ /* 0x000fee000fffe03f */
[----:B------:R1:W-:Y:S04]  /*1bd70*/  STL.64 [R1+0x2d0], R40 ;  /* 0x0002d02801007387 */ /* 0x0003e80000100a00 */
[----:B------:R3:W-:Y:S04]  /*1bd80*/  STL.64 [R1+0x2d8], R42 ;  /* 0x0002d82a01007387 */ /* 0x0007e80000100a00 */
[----:B------:R1:W-:Y:S04]  /*1bd90*/  STL.64 [R1+0x260], R36 ;  /* 0x0002602401007387 */ /* 0x0003e80000100a00 */
[----:B------:R1:W-:Y:S04]  /*1bda0*/  STL.64 [R1+0x268], R38 ;  /* 0x0002682601007387 */ /* 0x0003e80000100a00 */
[----:B------:R-:W2:Y:S04]  /*1bdb0*/  LDL.LU R5, [R1+0x1ab4] ;  /* 0x001ab40001057983 */ /* 0x000ea80000300800 */
[----:B------:R-:W2:Y:S04]  /*1bdc0*/  LDL.LU R9, [R1+0x1ab0] ;  /* 0x001ab00001097983 */ /* 0x000ea80000300800 */
[----:B------:R-:W2:Y:S01]  /*1bdd0*/  LDL.LU R12, [R1+0x1aac] ;  /* 0x001aac00010c7983 */ /* 0x000ea20000300800 */
[----:B------:R-:W-:Y:S01]  /*1bde0*/  IMAD R28, R4, 0x8000, R28 ;  /* 0x00008000041c7824 */ /* 0x000fe200078e021c */
[C---:B------:R-:W-:Y:S08]  /*1bdf0*/  HMMA.1688.F32.TF32 R180, R172.reuse, R134, R180 ;  /* 0x00000086acb4723c */ /* 0x040ff000000810b4 */
[C---:B------:R-:W-:Y:S01]  /*1be00*/  HMMA.1688.F32.TF32 R208, R172.reuse, R22, R240 ;  /* 0x00000016acd0723c */ /* 0x040fe200000810f0 */
[----:B------:R-:W-:Y:S04]  /*1be10*/  STL [R1+0x910], R28 ;  /* 0x0009101c01007387 */ /* 0x000fe80000100800 */
[----:B------:R-:W4:Y:S02]  /*1be20*/  LDL.LU R8, [R1+0x1aa8] ;  /* 0x001aa80001087983 */ /* 0x000f240000300800 */
[----:B------:R-:W-:Y:S01]  /*1be30*/  IMAD.MOV.U32 R243, RZ, RZ, R13 ;  /* 0x000000fffff37224 */ /* 0x000fe200078e000d */
[C---:B------:R-:W-:Y:S08]  /*1be40*/  HMMA.1688.F32.TF32 R200, R172.reuse, R18, R200 ;  /* 0x00000012acc8723c */ /* 0x040ff000000810c8 */
[C---:B------:R-:W-:Y:S08]  /*1be50*/  HMMA.1688.F32.TF32 R192, R172.reuse, R10, R192 ;  /* 0x0000000aacc0723c */ /* 0x040ff000000810c0 */
[C---:B------:R-:W-:Y:S08]  /*1be60*/  HMMA.1688.F32.TF32 R108, R172.reuse, R34, R108 ;  /* 0x00000022ac6c723c */ /* 0x040ff0000008106c */
[C---:B------:R-:W-:Y:S01]  /*1be70*/  HMMA.1688.F32.TF32 R96, R172.reuse, R30, R220 ;  /* 0x0000001eac60723c */ /* 0x040fe200000810dc */
[----:B------:R-:W-:Y:S01]  /*1be80*/  MOV R212, R29 ;  /* 0x0000001d00d47202 */ /* 0x000fe20000000f00 */
[----:B------:R-:W-:Y:S01]  /*1be90*/  IMAD.MOV.U32 R213, RZ, RZ, R25 ;  /* 0x000000ffffd57224 */ /* 0x000fe200078e0019 */
[----:B------:R-:W-:Y:S05]  /*1bea0*/  LDS R4, [R2+0x8500] ;  /* 0x0085000002047984 */ /* 0x000fea0000000800 */
[----:B------:R-:W-:Y:S01]  /*1beb0*/  HMMA.1688.F32.TF32 R132, R172, R14, R188 ;  /* 0x0000000eac84723c */ /* 0x000fe200000810bc */
[----:B------:R-:W-:Y:S04]  /*1bec0*/  LDS R172, [R2+0x8000] ;  /* 0x0080000002ac7984 */ /* 0x000fe80000000800 */
[----:B------:R-:W-:Y:S04]  /*1bed0*/  LDS R174, [R2+0xa000] ;  /* 0x00a0000002ae7984 */ /* 0x000fe80000000800 */
[----:B------:R-:W-:Y:S04]  /*1bee0*/  LDS R173, [R3+0x8000] ;  /* 0x0080000003ad7984 */ /* 0x000fe80000000800 */
[----:B------:R-:W-:Y:S04]  /*1bef0*/  LDS R175, [R3+0xa000] ;  /* 0x00a0000003af7984 */ /* 0x000fe80000000800 */
[----:B------:R-:W-:Y:S04]  /*1bf00*/  LDS R188, [R2+0x8100] ;  /* 0x0081000002bc7984 */ /* 0x000fe80000000800 */
[----:B------:R-:W-:Y:S04]  /*1bf10*/  LDS R190, [R2+0xa100] ;  /* 0x00a1000002be7984 */ /* 0x000fe80000000800 */
[----:B------:R-:W-:Y:S04]  /*1bf20*/  LDS R189, [R3+0x8100] ;  /* 0x0081000003bd7984 */ /* 0x000fe80000000800 */
[----:B------:R-:W-:Y:S01]  /*1bf30*/  LDS R191, [R3+0xa100] ;  /* 0x00a1000003bf7984 */ /* 0x000fe20000000800 */
[----:B------:R-:W-:Y:S01]  /*1bf40*/  MOV R240, R20 ;  /* 0x0000001400f07202 */ /* 0x000fe20000000f00 */
[----:B------:R-:W-:-:S02]  /*1bf50*/  IMAD.MOV.U32 R241, RZ, RZ, R17 ;  /* 0x000000fffff17224 */ /* 0x000fc400078e0011 */
[----:B------:R-:W-:Y:S01]  /*1bf60*/  IMAD.MOV.U32 R242, RZ, RZ, R16 ;  /* 0x000000fffff27224 */ /* 0x000fe200078e0010 */
[----:B-1----:R-:W4:Y:S01]  /*1bf70*/  LDL.LU R40, [R1+0x120] ;  /* 0x0001200001287983 */ /* 0x002f220000300800 */
[----:B------:R-:W-:Y:S02]  /*1bf80*/  IMAD.MOV.U32 R214, RZ, RZ, R24 ;  /* 0x000000ffffd67224 */ /* 0x000fe400078e0018 */
[----:B------:R-:W-:Y:S01]  /*1bf90*/  IMAD.MOV.U32 R215, RZ, RZ, R21 ;  /* 0x000000ffffd77224 */ /* 0x000fe200078e0015 */
[----:B------:R-:W4:Y:S04]  /*1bfa0*/  LDL.LU R41, [R1+0x124] ;  /* 0x0001240001297983 */ /* 0x000f280000300800 */
[----:B---3--:R-:W3:Y:S04]  /*1bfb0*/  LDL.LU R42, [R1+0x128] ;  /* 0x00012800012a7983 */ /* 0x008ee80000300800 */
        /* <DEDUP_REMOVED lines=20> */
[----:B------:R-:W-:Y:S01]  /*1c100*/  LDSM.16.M88.4 R24, [R28+0x41000] ;  /* 0x041000001c18783b */ /* 0x000fe20000000200 */
[----:B--2---:R-:W-:-:S03]  /*1c110*/  MOV R88, R12 ;  /* 0x0000000c00587202 */ /* 0x004fc60000000f00 */
[----:B------:R-:W2:Y:S01]  /*1c120*/  LDSM.16.M88.4 R12, [R28+0x40000] ;  /* 0x040000001c0c783b */ /* 0x000ea20000000200 */
[----:B------:R-:W-:Y:S02]  /*1c130*/  IMAD.MOV.U32 R89, RZ, RZ, R9 ;  /* 0x000000ffff597224 */ /* 0x000fe400078e0009 */
[----:B------:R-:W-:Y:S01]  /*1c140*/  IMAD.MOV.U32 R91, RZ, RZ, R5 ;  /* 0x000000ffff5b7224 */ /* 0x000fe200078e0005 */
[----:B------:R-:W-:Y:S04]  /*1c150*/  LDS R9, [R3+0x8600] ;  /* 0x0086000003097984 */ /* 0x000fe80000000800 */
[----:B------:R-:W3:Y:S01]  /*1c160*/  LDS R5, [R3+0x8500] ;  /* 0x0085000003057984 */ /* 0x000ee20000000800 */
[----:B----4-:R-:W-:Y:S01]  /*1c170*/  IMAD.MOV.U32 R90, RZ, RZ, R8 ;  /* 0x000000ffff5a7224 */ /* 0x010fe200078e0008 */
[----:B-1----:R-:W-:Y:S02]  /*1c180*/  HMMA.1688.F32.TF32 R80, R236, R20, R80 ;  /* 0x00000014ec50723c */ /* 0x002fe40000081050 */
[----:B------:R-:W1:Y:S04]  /*1c190*/  LDS R8, [R2+0x8600] ;  /* 0x0086000002087984 */ /* 0x000e680000000800 */
[----:B------:R-:W4:Y:S02]  /*1c1a0*/  LDSM.16.M88.4 R28, [R28+0x41800] ;  /* 0x041800001c1c783b */ /* 0x000f240000000200 */
[-C--:B--2---:R-:W-:Y:S08]  /*1c1b0*/  HMMA.1688.F32.TF32 R88, R172, R12.reuse, R88 ;  /* 0x0000000cac58723c */ /* 0x084ff00000081058 */
[-C--:B------:R-:W-:Y:S08]  /*1c1c0*/  HMMA.1688.F32.TF32 R240, R188, R12.reuse, R240 ;  /* 0x0000000cbcf0723c */ /* 0x080ff000000810f0 */
[-C--:B------:R-:W-:Y:S07]  /*1c1d0*/  HMMA.1688.F32.TF32 R212, R204, R12.reuse, R212 ;  /* 0x0000000cccd4723c */ /* 0x080fee00000810d4 */
[----:B------:R-:W-:Y:S04]  /*1c1e0*/  STL.64 [R1+0x350], R88 ;  /* 0x0003505801007387 */ /* 0x000fe80000100a00 */
[----:B------:R2:W-:Y:S04]  /*1c1f0*/  STL.64 [R1+0x358], R90 ;  /* 0x0003585a01007387 */ /* 0x0005e80000100a00 */
[----:B--2---:R-:W2:Y:S04]  /*1c200*/  LDL.LU.64 R90, [R1+0x1aa0] ;  /* 0x001aa000015a7983 */ /* 0x004ea80000300a00 */
[----:B------:R-:W2:Y:S04]  /*1c210*/  LDL.LU.64 R88, [R1+0x1a98] ;  /* 0x001a980001587983 */ /* 0x000ea80000300a00 */
[----:B------:R-:W-:Y:S04]  /*1c220*/  STL.64 [R1+0x340], R240 ;  /* 0x000340f001007387 */ /* 0x000fe80000100a00 */
[----:B------:R1:W-:Y:S04]  /*1c230*/  STL.64 [R1+0x348], R242 ;  /* 0x000348f201007387 */ /* 0x0003e80000100a00 */
[----:B-1----:R-:W4:Y:S04]  /*1c240*/  LDL.LU.64 R242, [R1+0x1a90] ;  /* 0x001a900001f27983 */ /* 0x002f280000300a00 */
[----:B------:R-:W4:Y:S04]  /*1c250*/  LDL.LU.64 R240, [R1+0x1a88] ;  /* 0x001a880001f07983 */ /* 0x000f280000300a00 */
[----:B------:R-:W-:Y:S04]  /*1c260*/  STL.64 [R1+0x390], R212 ;  /* 0x000390d401007387 */ /* 0x000fe80000100a00 */
[----:B------:R1:W-:Y:S04]  /*1c270*/  STL.64 [R1+0x398], R214 ;  /* 0x000398d601007387 */ /* 0x0003e80000100a00 */
[----:B-1----:R-:W4:Y:S04]  /*1c280*/  LDL.LU.64 R214, [R1+0x1a80] ;  /* 0x001a800001d67983 */ /* 0x002f280000300a00 */
[----:B------:R-:W4:Y:S01]  /*1c290*/  LDL.LU.64 R212, [R1+0x1a78] ;  /* 0x001a780001d47983 */ /* 0x000f220000300a00 */
[-C--:B---3--:R-:W-:Y:S08]  /*1c2a0*/  HMMA.1688.F32.TF32 R160, R4, R12.reuse, R160 ;  /* 0x0000000c04a0723c */ /* 0x088ff000000810a0 */
[-C--:B------:R-:W-:Y:S08]  /*1c2b0*/  HMMA.1688.F32.TF32 R164, R8, R12.reuse, R164 ;  /* 0x0000000c08a4723c */ /* 0x080ff000000810a4 */
[----:B------:R-:W-:Y:S08]  /*1c2c0*/  HMMA.1688.F32.TF32 R180, R16, R12, R180 ;  /* 0x0000000c10b4723c */ /* 0x000ff000000810b4 */
[-C--:B------:R-:W-:Y:S08]  /*1c2d0*/  HMMA.1688.F32.TF32 R36, R172, R20.reuse, R36 ;  /* 0x00000014ac24723c */ /* 0x080ff00000081024 */
[-C--:B------:R-:W-:Y:S08]  /*1c2e0*/  HMMA.1688.F32.TF32 R40, R188, R20.reuse, R40 ;  /* 0x00000014bc28723c */ /* 0x080ff00000081028 */
[----:B------:R-:W-:Y:S08]  /*1c2f0*/  HMMA.1688.F32.TF32 R48, R204, R20, R48 ;  /* 0x00000014cc30723c */ /* 0x000ff00000081030 */
[-C--:B--2---:R-:W-:Y:S08]  /*1c300*/  HMMA.1688.F32.TF32 R88, R236, R12.reuse, R88 ;  /* 0x0000000cec58723c */ /* 0x084ff00000081058 */
[----:B----4-:R-:W-:Y:S11]  /*1c310*/  HMMA.1688.F32.TF32 R212, R220, R12, R212 ;  /* 0x0000000cdcd4723c */ /* 0x010ff600000810d4 */
[----:B------:R-:W-:Y:S11]  /*1c320*/  @!UPT UIADD3 URZ, URZ, URZ, URZ ;  /* 0x0000003f3f3ff290 */ /* 0x000ff6000fffe03f */
[----:B------:R-:W-:Y:S01]  /*1c330*/  @!UPT UIADD3 URZ, URZ, URZ, URZ ;  /* 0x0000003f3f3ff290 */ /* 0x000fe2000fffe03f */
[----:B------:R1:W-:Y:S04]  /*1c340*/  STL.64 [R1+0x3d0], R212 ;  /* 0x0003d0d401007387 */ /* 0x0003e80000100a00 */
[----:B------:R2:W-:Y:S04]  /*1c350*/  STL.64 [R1+0x3d8], R214 ;  /* 0x0003d8d601007387 */ /* 0x0005e80000100a00 */
[----:B-1----:R-:W3:Y:S04]  /*1c360*/  LDL.LU R212, [R1+0x130] ;  /* 0x0001300001d47983 */ /* 0x002ee80000300800 */
[----:B------:R-:W3:Y:S04]  /*1c370*/  LDL.LU R213, [R1+0x134] ;  /* 0x0001340001d57983 */ /* 0x000ee80000300800 */
[----:B--2---:R-:W3:Y:S04]  /*1c380*/  LDL.LU R214, [R1+0x138] ;  /* 0x0001380001d67983 */ /* 0x004ee80000300800 */
[----:B------:R-:W3:Y:S04]  /*1c390*/  LDL.LU R215, [R1+0x13c] ;  /* 0x00013c0001d77983 */ /* 0x000ee80000300800 */
[----:B------:R1:W-:Y:S04]  /*1c3a0*/  STL.64 [R1+0x540], R88 ;  /* 0x0005405801007387 */ /* 0x0003e80000100a00 */
[----:B------:R2:W-:Y:S04]  /*1c3b0*/  STL.64 [R1+0x548], R90 ;  /* 0x0005485a01007387 */ /* 0x0005e80000100a00 */
[----:B-1----:R-:W4:Y:S04]  /*1c3c0*/  LDL.LU R88, [R1+0x560] ;  /* 0x0005600001587983 */ /* 0x002f280000300800 */
[----:B------:R-:W4:Y:S04]  /*1c3d0*/  LDL.LU R89, [R1+0x564] ;  /* 0x0005640001597983 */ /* 0x000f280000300800 */
[----:B--2---:R-:W4:Y:S04]  /*1c3e0*/  LDL.LU R90, [R1+0x568] ;  /* 0x00056800015a7983 */ /* 0x004f280000300800 */
[----:B------:R-:W4:Y:S04]  /*1c3f0*/  LDL.LU R91, [R1+0x56c] ;  /* 0x00056c00015b7983 */ /* 0x000f280000300800 */
        /* <DEDUP_REMOVED lines=28> */
[----:B-1----:R-:W2:Y:S04]  /*1c5c0*/  LDL.LU.64 R50, [R1+0x1a50] ;  /* 0x001a500001327983 */ /* 0x002ea80000300a00 */
[----:B------:R-:W2:Y:S01]  /*1c5d0*/  LDL.LU.64 R48, [R1+0x1a48] ;  /* 0x001a480001307983 */ /* 0x000ea20000300a00 */
[----:B------:R-:W-:Y:S08]  /*1c5e0*/  HMMA.1688.F32.TF32 R176, R8, R20, R176 ;  /* 0x0000001408b0723c */ /* 0x000ff000000810b0 */
[----:B------:R-:W-:Y:S08]  /*1c5f0*/  HMMA.1688.F32.TF32 R44, R236, R28, R44 ;  /* 0x0000001cec2c723c */ /* 0x000ff0000008102c */
[----:B---3--:R-:W-:Y:S08]  /*1c600*/  HMMA.1688.F32.TF32 R164, R188, R24, R164 ;  /* 0x00000018bca4723c */ /* 0x008ff000000810a4 */
[-C--:B--2---:R-:W-:Y:S11]  /*1c610*/  HMMA.1688.F32.TF32 R48, R220, R20.reuse, R48 ;  /* 0x00000014dc30723c */ /* 0x084ff60000081030 */
[----:B------:R-:W-:Y:S11]  /*1c620*/  @!UPT UIADD3 URZ, URZ, URZ, URZ ;  /* 0x0000003f3f3ff290 */ /* 0x000ff6000fffe03f */
[----:B------:R-:W-:Y:S01]  /*1c630*/  @!UPT UIADD3 URZ, URZ, URZ, URZ ;  /* 0x0000003f3f3ff290 */ /* 0x000fe2000fffe03f */
[----:B------:R-:W-:Y:S04]  /*1c640*/  STL.64 [R1+0x3c0], R48 ;  /* 0x0003c03001007387 */ /* 0x000fe80000100a00 */
[----:B------:R1:W-:Y:S02]  /*1c650*/  STL.64 [R1+0x3c8], R50 ;  /* 0x0003c83201007387 */ /* 0x0003e40000100a00 */
[-C--:B-1----:R-:W-:Y:S02]  /*1c660*/  HMMA.1688.F32.TF32 R48, R4, R20.reuse, R156 ;  /* 0x000000140430723c */ /* 0x082fe4000008109c */
[----:B------:R-:W2:Y:S04]  /*1c670*/  LDL R159, [R1+0x910] ;  /* 0x00091000019f7983 */ /* 0x000ea80000100800 */
[----:B------:R-:W-:Y:S04]  /*1c680*/  STL.64 [R1+0x4c0], R80 ;  /* 0x0004c05001007387 */ /* 0x000fe80000100a00 */
[----:B------:R1:W-:Y:S02]  /*1c690*/  STL.64 [R1+0x4c8], R82 ;  /* 0x0004c85201007387 */ /* 0x0003e40000100a00 */
[----:B-1----:R-:W-:Y:S11]  /*1c6a0*/  HMMA.1688.F32.TF32 R80, R16, R20, R184 ;  /* 0x000000141050723c */ /* 0x002ff600000810b8 */
[----:B------:R-:W-:Y:S04]  /*1c6b0*/  STL.64 [R1+0x570], R48 ;  /* 0x0005703001007387 */ /* 0x000fe80000100a00 */
[----:B------:R4:W-:Y:S02]  /*1c6c0*/  STL.64 [R1+0x578], R50 ;  /* 0x0005783201007387 */ /* 0x0009e40000100a00 */
[-C--:B----4-:R-:W-:Y:S02]  /*1c6d0*/  HMMA.1688.F32.TF32 R48, R172, R24.reuse, R180 ;  /* 0x00000018ac30723c */ /* 0x090fe400000810b4 */
[----:B------:R-:W-:Y:S04]  /*1c6e0*/  STL.64 [R1+0x7d0], R176 ;  /* 0x0007d0b001007387 */ /* 0x000fe80000100a00 */
[----:B------:R-:W-:Y:S04]  /*1c6f0*/  STL.64 [R1+0x7d8], R178 ;  /* 0x0007d8b201007387 */ /* 0x000fe80000100a00 */
[----:B------:R-:W-:Y:S04]  /*1c700*/  STL.64 [R1+0x8a0], R80 ;  /* 0x0008a05001007387 */ /* 0x000fe80000100a00 */
[----:B------:R1:W-:Y:S09]  /*1c710*/  STL.64 [R1+0x8a8], R82 ;  /* 0x0008a85201007387 */ /* 0x0003f20000100a00 */
[----:B------:R-:W-:Y:S01]  /*1c720*/  STL.64 [R1+0x200], R48 ;  /* 0x0002003001007387 */ /* 0x000fe20000100a00 */
[-C--:B-1----:R-:W-:Y:S03]  /*1c730*/  HMMA.1688.F32.TF32 R80, R204, R24.reuse, R160 ;  /* 0x00000018cc50723c */ /* 0x082fe600000810a0 */
[----:B------:R1:W-:Y:S05]  /*1c740*/  STL.64 [R1+0x208], R50 ;  /* 0x0002083201007387 */ /* 0x0003ea0000100a00 */
[-C--:B-1----:R-:W-:Y:S08]  /*1c750*/  HMMA.1688.F32.TF32 R48, R220, R24.reuse, R40 ;  /* 0x00000018dc30723c */ /* 0x082ff00000081028 */
[-C--:B------:R-:W-:Y:S01]  /*1c760*/  HMMA.1688.F32.TF32 R40, R236, R24.reuse, R76 ;  /* 0x00000018ec28723c */ /* 0x080fe2000008104c */
[----:B------:R-:W-:Y:S04]  /*1c770*/  STL.64 [R1+0x210], R164 ;  /* 0x000210a401007387 */ /* 0x000fe80000100a00 */
[----:B------:R-:W-:Y:S04]  /*1c780*/  STL.64 [R1+0x218], R166 ;  /* 0x000218a601007387 */ /* 0x000fe80000100a00 */
[----:B------:R-:W-:Y:S01]  /*1c790*/  STL.64 [R1+0x240], R80 ;  /* 0x0002405001007387 */ /* 0x000fe20000100a00 */
[-C--:B------:R-:W-:Y:S03]  /*1c7a0*/  HMMA.1688.F32.TF32 R76, R4, R24.reuse, R136 ;  /* 0x00000018044c723c */ /* 0x080fe60000081088 */
[----:B------:R-:W-:Y:S04]  /*1c7b0*/  STL.64 [R1+0x248], R82 ;  /* 0x0002485201007387 */ /* 0x000fe80000100a00 */
[----:B------:R-:W-:Y:S04]  /*1c7c0*/  STL.64 [R1+0x320], R48 ;  /* 0x0003203001007387 */ /* 0x000fe80000100a00 */
[----:B------:R1:W-:Y:S04]  /*1c7d0*/  STL.64 [R1+0x328], R50 ;  /* 0x0003283201007387 */ /* 0x0003e80000100a00 */
[----:B------:R-:W-:Y:S04]  /*1c7e0*/  STL.64 [R1+0x420], R40 ;  /* 0x0004202801007387 */ /* 0x000fe80000100a00 */
[----:B------:R3:W-:Y:S01]  /*1c7f0*/  STL.64 [R1+0x428], R42 ;  /* 0x0004282a01007387 */ /* 0x0007e20000100a00 */
[-C--:B-1----:R-:W-:Y:S08]  /*1c800*/  HMMA.1688.F32.TF32 R48, R8, R24.reuse, R140 ;  /* 0x000000180830723c */ /* 0x082ff0000008108c */
[----:B---3--:R-:W-:Y:S01]  /*1c810*/  HMMA.1688.F32.TF32 R40, R16, R24, R196 ;  /* 0x000000181028723c */ /* 0x008fe200000810c4 */
[----:B------:R-:W-:Y:S04]  /*1c820*/  STL.64 [R1+0x500], R76 ;  /* 0x0005004c01007387 */ /* 0x000fe80000100a00 */
[----:B------:R1:W-:Y:S03]  /*1c830*/  STL.64 [R1+0x508], R78 ;  /* 0x0005084e01007387 */ /* 0x0003e60000100a00 */
[-C--:B------:R-:W-:Y:S07]  /*1c840*/  HMMA.1688.F32.TF32 R36, R220, R28.reuse, R36 ;  /* 0x0000001cdc24723c */ /* 0x080fee0000081024 */
[----:B------:R-:W-:Y:S01]  /*1c850*/  STL.64 [R1+0x710], R48 ;  /* 0x0007103001007387 */ /* 0x000fe20000100a00 */
[-C--:B-1----:R-:W-:Y:S03]  /*1c860*/  HMMA.1688.F32.TF32 R76, R172, R28.reuse, R88 ;  /* 0x0000001cac4c723c */ /* 0x082fe60000081058 */
[----:B------:R1:W-:Y:S04]  /*1c870*/  STL.64 [R1+0x718], R50 ;  /* 0x0007183201007387 */ /* 0x0003e80000100a00 */
[----:B------:R-:W-:Y:S04]  /*1c880*/  STL.64 [R1+0x890], R40 ;  /* 0x0008902801007387 */ /* 0x000fe80000100a00 */
[----:B------:R3:W-:Y:S01]  /*1c890*/  STL.64 [R1+0x898], R42 ;  /* 0x0008982a01007387 */ /* 0x0007e20000100a00 */
[-C--:B-1----:R-:W-:Y:S08]  /*1c8a0*/  HMMA.1688.F32.TF32 R48, R188, R28.reuse, R212 ;  /* 0x0000001cbc30723c */ /* 0x082ff000000810d4 */
[-C--:B---3--:R-:W-:Y:S03]  /*1c8b0*/  HMMA.1688.F32.TF32 R40, R204, R28.reuse, R248 ;  /* 0x0000001ccc28723c */ /* 0x088fe600000810f8 */
[----:B------:R-:W-:Y:S04]  /*1c8c0*/  STL.64 [R1+0x120], R76 ;  /* 0x0001204c01007387 */ /* 0x000fe80000100a00 */
[----:B------:R-:W-:Y:S08]  /*1c8d0*/  STL.64 [R1+0x128], R78 ;  /* 0x0001284e01007387 */ /* 0x000ff00000100a00 */
[----:B------:R1:W-:Y:S04]  /*1c8e0*/  STL.64 [R1+0x130], R48 ;  /* 0x0001303001007387 */ /* 0x0003e80000100a00 */
[----:B------:R3:W-:Y:S04]  /*1c8f0*/  STL.64 [R1+0x138], R50 ;  /* 0x0001383201007387 */ /* 0x0007e80000100a00 */
[----:B------:R-:W4:Y:S04]  /*1c900*/  LDL.LU R180, [R1+0xe0] ;  /* 0x0000e00001b47983 */ /* 0x000f280000300800 */
[----:B------:R-:W-:Y:S04]  /*1c910*/  STL.64 [R1+0x1f0], R40 ;  /* 0x0001f02801007387 */ /* 0x000fe80000100a00 */
[----:B------:R1:W-:Y:S04]  /*1c920*/  STL.64 [R1+0x1f8], R42 ;  /* 0x0001f82a01007387 */ /* 0x0003e80000100a00 */
[----:B------:R-:W-:Y:S04]  /*1c930*/  STL.64 [R1+0x270], R36 ;  /* 0x0002702401007387 */ /* 0x000fe80000100a00 */
[----:B------:R1:W-:Y:S04]  /*1c940*/  STL.64 [R1+0x278], R38 ;  /* 0x0002782601007387 */ /* 0x0003e80000100a00 */
[----:B------:R-:W4:Y:S04]  /*1c950*/  LDL.LU R181, [R1+0xe4] ;  /* 0x0000e40001b57983 */ /* 0x000f280000300800 */
[----:B------:R-:W4:Y:S04]  /*1c960*/  LDL.LU R182, [R1+0xe8] ;  /* 0x0000e80001b67983 */ /* 0x000f280000300800 */
[----:B------:R-:W4:Y:S04]  /*1c970*/  LDL.LU R183, [R1+0xec] ;  /* 0x0000ec0001b77983 */ /* 0x000f280000300800 */
[----:B-1----:R-:W4:Y:S04]  /*1c980*/  LDL.LU R48, [R1+0x610] ;  /* 0x0006100001307983 */ /* 0x002f280000300800 */
[----:B------:R-:W4:Y:S04]  /*1c990*/  LDL.LU R49, [R1+0x614] ;  /* 0x0006140001317983 */ /* 0x000f280000300800 */
[----:B---3--:R-:W4:Y:S04]  /*1c9a0*/  LDL.LU R50, [R1+0x618] ;  /* 0x0006180001327983 */ /* 0x008f280000300800 */
[----:B------:R-:W4:Y:S04]  /*1c9b0*/  LDL.LU R51, [R1+0x61c] ;  /* 0x00061c0001337983 */ /* 0x000f280000300800 */
[----:B------:R-:W3:Y:S04]  /*1c9c0*/  LDL.LU R164, [R1+0x110] ;  /* 0x0001100001a47983 */ /* 0x000ee80000300800 */
[----:B------:R-:W3:Y:S04]  /*1c9d0*/  LDL.LU R165, [R1+0x114] ;  /* 0x0001140001a57983 */ /* 0x000ee80000300800 */
[----:B------:R-:W3:Y:S04]  /*1c9e0*/  LDL.LU R166, [R1+0x118] ;  /* 0x0001180001a67983 */ /* 0x000ee80000300800 */
[----:B------:R-:W3:Y:S01]  /*1c9f0*/  LDL.LU R167, [R1+0x11c] ;  /* 0x00011c0001a77983 */ /* 0x000ee20000300800 */
[-C--:B------:R-:W-:Y:S08]  /*1ca00*/  HMMA.1688.F32.TF32 R40, R4, R28.reuse, R168 ;  /* 0x0000001c0428723c */ /* 0x080ff000000810a8 */
[-C--:B------:R-:W-:Y:S01]  /*1ca10*/  HMMA.1688.F32.TF32 R36, R8, R28.reuse, R152 ;  /* 0x0000001c0824723c */ /* 0x080fe20000081098 */
[----:B------:R-:W-:Y:S04]  /*1ca20*/  STL.64 [R1+0x380], R44 ;  /* 0x0003802c01007387 */ /* 0x000fe80000100a00 */
[----:B------:R-:W-:Y:S04]  /*1ca30*/  STL.64 [R1+0x388], R46 ;  /* 0x0003882e01007387 */ /* 0x000fe80000100a00 */
[----:B------:R-:W3:Y:S06]  /*1ca40*/  LDL.LU R160, [R1+0x660] ;  /* 0x0006600001a07983 */ /* 0x000eec0000300800 */
[----:B------:R-:W-:Y:S04]  /*1ca50*/  STL.64 [R1+0x4b0], R40 ;  /* 0x0004b02801007387 */ /* 0x000fe80000100a00 */
[----:B------:R-:W-:Y:S04]  /*1ca60*/  STL.64 [R1+0x4b8], R42 ;  /* 0x0004b82a01007387 */ /* 0x000fe80000100a00 */
[----:B------:R-:W-:Y:S04]  /*1ca70*/  STL.64 [R1+0x5c0], R36 ;  /* 0x0005c02401007387 */ /* 0x000fe80000100a00 */
[----:B------:R1:W-:Y:S04]  /*1ca80*/  STL.64 [R1+0x5c8], R38 ;  /* 0x0005c82601007387 */ /* 0x0003e80000100a00 */
[----:B------:R-:W3:Y:S04]  /*1ca90*/  LDL.LU R161, [R1+0x664] ;  /* 0x0006640001a17983 */ /* 0x000ee80000300800 */
[----:B------:R-:W3:Y:S01]  /*1caa0*/  LDL.LU R162, [R1+0x668] ;  /* 0x0006680001a27983 */ /* 0x000ee20000300800 */
[----:B-1----:R-:W-:Y:S03]  /*1cab0*/  HMMA.1688.F32.TF32 R36, R16, R28, R200 ;  /* 0x0000001c1024723c */ /* 0x002fe600000810c8 */
[----:B------:R-:W3:Y:S04]  /*1cac0*/  LDL.LU R163, [R1+0x66c] ;  /* 0x00066c0001a37983 */ /* 0x000ee80000300800 */
[----:B------:R-:W3:Y:S01]  /*1cad0*/  LDL.LU R88, [R1+0x550] ;  /* 0x0005500001587983 */ /* 0x000ee20000300800 */
[----:B------:R-:W-:Y:S01]  /*1cae0*/  MOV R248, R0 ;  /* 0x0000000000f87202 */ /* 0x000fe20000000f00 */
[----:B------:R-:W-:-:S02]  /*1caf0*/  IMAD.MOV.U32 R213, RZ, RZ, R33 ;  /* 0x000000ffffd57224 */ /* 0x000fc400078e0021 */
[----:B------:R-:W-:Y:S01]  /*1cb00*/  IMAD.MOV.U32 R214, RZ, RZ, R32 ;  /* 0x000000ffffd67224 */ /* 0x000fe200078e0020 */
[----:B--2---:R-:W1:Y:S04]  /*1cb10*/  LDSM.16.M88.4 R40, [R159+0x43000] ;  /* 0x043000009f28783b */ /* 0x004e680000000200 */
[----:B------:R-:W-:Y:S04]  /*1cb20*/  LDSM.16.M88.4 R32, [R159+0x42000] ;  /* 0x042000009f20783b */ /* 0x000fe80000000200 */
[----:B------:R-:W2:Y:S04]  /*1cb30*/  LDSM.16.M88.4 R44, [R159+0x43800] ;  /* 0x043800009f2c783b */ /* 0x000ea80000000200 */
[----:B------:R-:W-:Y:S04]  /*1cb40*/  STL.64 [R1+0x7f0], R36 ;  /* 0x0007f02401007387 */ /* 0x000fe80000100a00 */
[----:B------:R-:W-:Y:S04]  /*1cb50*/  STL.64 [R1+0x7f8], R38 ;  /* 0x0007f82601007387 */ /* 0x000fe80000100a00 */
        /* <DEDUP_REMOVED lines=8> */
[----:B------:R4:W-:Y:S04]  /*1cbe0*/  STL.64 [R1+0x1930], R30 ;  /* 0x0019301e01007387 */ /* 0x0009e80000100a00 */
[----:B-1----:R-:W-:Y:S04]  /*1cbf0*/  STL [R1+0x198c], R42 ;  /* 0x00198c2a01007387 */ /* 0x002fe80000100800 */
[----:B------:R-:W-:Y:S04]  /*1cc00*/  STL [R1+0x1988], R43 ;  /* 0x0019882b01007387 */ /* 0x000fe80000100800 */
[----:B--2---:R-:W-:Y:S04]  /*1cc10*/  STL [R1+0x1990], R47 ;  /* 0x0019902f01007387 */ /* 0x004fe80000100800 */
[----:B------:R-:W1:Y:S01]  /*1cc20*/  LDSM.16.M88.4 R36, [R159+0x42800] ;  /* 0x042800009f24783b */ /* 0x000e620000000200 */
[-C--:B----4-:R-:W-:Y:S08]  /*1cc30*/  HMMA.1688.F32.TF32 R28, R172, R32.reuse, R48 ;  /* 0x00000020ac1c723c */ /* 0x090ff00000081030 */
[-C--:B------:R-:W-:Y:S08]  /*1cc40*/  HMMA.1688.F32.TF32 R48, R188, R32.reuse, R180 ;  /* 0x00000020bc30723c */ /* 0x080ff000000810b4 */
[-C--:B---3--:R-:W-:Y:S07]  /*1cc50*/  HMMA.1688.F32.TF32 R76, R204, R32.reuse, R164 ;  /* 0x00000020cc4c723c */ /* 0x088fee00000810a4 */
[----:B------:R-:W-:Y:S04]  /*1cc60*/  STL.64 [R1+0xc0], R28 ;  /* 0x0000c01c01007387 */ /* 0x000fe80000100a00 */
[----:B------:R2:W-:Y:S02]  /*1cc70*/  STL.64 [R1+0xc8], R30 ;  /* 0x0000c81e01007387 */ /* 0x0005e40000100a00 */
[-C--:B--2---:R-:W-:Y:S02]  /*1cc80*/  HMMA.1688.F32.TF32 R28, R220, R32.reuse, R240 ;  /* 0x00000020dc1c723c */ /* 0x084fe400000810f0 */
[----:B------:R-:W-:Y:S04]  /*1cc90*/  STL.64 [R1+0xe0], R48 ;  /* 0x0000e03001007387 */ /* 0x000fe80000100a00 */
[----:B------:R2:W-:Y:S04]  /*1cca0*/  STL.64 [R1+0xe8], R50 ;  /* 0x0000e83201007387 */ /* 0x0005e80000100a00 */
[----:B------:R-:W-:Y:S04]  /*1ccb0*/  STL.64 [R1+0x110], R76 ;  /* 0x0001104c01007387 */ /* 0x000fe80000100a00 */
[----:B------:R-:W-:Y:S01]  /*1ccc0*/  STL.64 [R1+0x118], R78 ;  /* 0x0001184e01007387 */ /* 0x000fe20000100a00 */
[----:B--2---:R-:W-:Y:S01]  /*1ccd0*/  HMMA.1688.F32.TF32 R48, R236, R32, R52 ;  /* 0x00000020ec30723c */ /* 0x004fe20000081034 */
[----:B------:R-:W-:Y:S01]  /*1cce0*/  MOV R196, R116 ;  /* 0x0000007400c47202 */ /* 0x000fe20000000f00 */
[----:B------:R-:W-:-:S02]  /*1ccf0*/  IMAD.MOV.U32 R203, RZ, RZ, R112 ;  /* 0x000000ffffcb7224 */ /* 0x000fc400078e0070 */
[----:B------:R-:W-:Y:S02]  /*1cd00*/  IMAD.MOV.U32 R140, RZ, RZ, R232 ;  /* 0x000000ffff8c7224 */ /* 0x000fe400078e00e8 */
[----:B------:R-:W-:Y:S02]  /*1cd10*/  IMAD.MOV.U32 R141, RZ, RZ, R233 ;  /* 0x000000ffff8d7224 */ /* 0x000fe400078e00e9 */
[----:B------:R-:W-:Y:S01]  /*1cd20*/  STL.64 [R1+0x1e0], R28 ;  /* 0x0001e01c01007387 */ /* 0x000fe20000100a00 */
[----:B------:R-:W-:Y:S03]  /*1cd30*/  HMMA.1688.F32.TF32 R52, R4, R32, R84 ;  /* 0x000000200434723c */ /* 0x000fe60000081054 */
[----:B------:R2:W-:Y:S01]  /*1cd40*/  STL.64 [R1+0x1e8], R30 ;  /* 0x0001e81e01007387 */ /* 0x0005e20000100a00 */
[----:B------:R-:W-:Y:S01]  /*1cd50*/  IMAD.MOV.U32 R142, RZ, RZ, R234 ;  /* 0x000000ffff8e7224 */ /* 0x000fe200078e00ea */
[----:B------:R-:W-:-:S02]  /*1cd60*/  MOV R143, R235 ;  /* 0x000000eb008f7202 */ /* 0x000fc40000000f00 */
[----:B------:R-:W-:Y:S01]  /*1cd70*/  LDSM.16.M88.4 R76, [R159+0x45000] ;  /* 0x045000009f4c783b */ /* 0x000fe20000000200 */
[----:B--2---:R-:W-:Y:S06]  /*1cd80*/  HMMA.1688.F32.TF32 R28, R8, R32, R100 ;  /* 0x00000020081c723c */ /* 0x004fec0000081064 */
[----:B------:R-:W-:Y:S04]  /*1cd90*/  STL.64 [R1+0x300], R48 ;  /* 0x0003003001007387 */ /* 0x000fe80000100a00 */
[----:B------:R-:W-:Y:S05]  /*1cda0*/  STL.64 [R1+0x308], R50 ;  /* 0x0003083201007387 */ /* 0x000fea0000100a00 */
[----:B------:R-:W-:Y:S04]  /*1cdb0*/  STL.64 [R1+0x440], R52 ;  /* 0x0004403401007387 */ /* 0x000fe80000100a00 */
[----:B------:R-:W-:Y:S04]  /*1cdc0*/  STL.64 [R1+0x448], R54 ;  /* 0x0004483601007387 */ /* 0x000fe80000100a00 */
[----:B------:R-:W-:Y:S04]  /*1cdd0*/  STL.64 [R1+0x1928], R34 ;  /* 0x0019282201007387 */ /* 0x000fe80000100a00 */
[----:B------:R-:W-:Y:S04]  /*1cde0*/  STL.64 [R1+0x4d0], R28 ;  /* 0x0004d01c01007387 */ /* 0x000fe80000100a00 */
[----:B------:R1:W-:Y:S02]  /*1cdf0*/  STL.64 [R1+0x4d8], R30 ;  /* 0x0004d81e01007387 */ /* 0x0003e40000100a00 */
[----:B-1----:R-:W-:Y:S01]  /*1ce00*/  HMMA.1688.F32.TF32 R28, R172, R36, R160 ;  /* 0x00000024ac1c723c */ /* 0x002fe200000810a0 */
[----:B------:R-:W-:-:S07]  /*1ce10*/  IMAD.MOV.U32 R215, RZ, RZ, R0 ;  /* 0x000000ffffd77224 */ /* 0x000fce00078e0000 */
[----:B------:R-:W-:Y:S11]  /*1ce20*/  HMMA.1688.F32.TF32 R48, R16, R32, R132 ;  /* 0x000000201030723c */ /* 0x000ff60000081084 */
[----:B------:R-:W-:Y:S05]  /*1ce30*/  @!UPT UIADD3 URZ, URZ, URZ, URZ ;  /* 0x0000003f3f3ff290 */ /* 0x000fea000fffe03f */
[----:B------:R-:W-:Y:S01]  /*1ce40*/  MOV R20, R28 ;  /* 0x0000001c00147202 */ /* 0x000fe20000000f00 */
[----:B------:R-:W-:Y:S02]  /*1ce50*/  IMAD.MOV.U32 R13, RZ, RZ, R29 ;  /* 0x000000ffff0d7224 */ /* 0x000fe400078e001d */
[----:B------:R-:W-:Y:S02]  /*1ce60*/  IMAD.MOV.U32 R12, RZ, RZ, R30 ;  /* 0x000000ffff0c7224 */ /* 0x000fe400078e001e */
[----:B------:R-:W-:Y:S02]  /*1ce70*/  IMAD.MOV.U32 R0, RZ, RZ, R31 ;  /* 0x000000ffff007224 */ /* 0x000fe400078e001f */
[-C--:B------:R-:W-:Y:S01]  /*1ce80*/  HMMA.1688.F32.TF32 R28, R188, R36.reuse, R88 ;  /* 0x00000024bc1c723c */ /* 0x080fe20000081058 */
[----:B------:R-:W-:Y:S04]  /*1ce90*/  STL.64 [R1+0x730], R48 ;  /* 0x0007303001007387 */ /* 0x000fe80000100a00 */
[----:B------:R-:W-:Y:S04]  /*1cea0*/  STL.64 [R1+0x738], R50 ;  /* 0x0007383201007387 */ /* 0x000fe80000100a00 */
[----:B------:R-:W-:Y:S04]  /*1ceb0*/  STL.64 [R1+0x1960], R14 ;  /* 0x0019600e01007387 */ /* 0x000fe80000100a00 */
[----:B------:R1:W-:Y:S11]  /*1cec0*/  STL.64 [R1+0x1958], R12 ;  /* 0x0019580c01007387 */ /* 0x0003f60000100a00 */
[----:B------:R-:W-:Y:S01]  /*1ced0*/  IMAD.MOV.U32 R21, RZ, RZ, R31 ;  /* 0x000000ffff157224 */ /* 0x000fe200078e001f */
[----:B------:R-:W-:Y:S01]  /*1cee0*/  MOV R25, R29 ;  /* 0x0000001d00197202 */ /* 0x000fe20000000f00 */
[----:B------:R-:W-:Y:S01]  /*1cef0*/  IMAD.MOV.U32 R24, RZ, RZ, R30 ;  /* 0x000000ffff187224 */ /* 0x000fe200078e001e */
[----:B------:R-:W-:Y:S04]  /*1cf00*/  STL [R1+0x30], R28 ;  /* 0x0000301c01007387 */ /* 0x000fe80000100800 */
[----:B------:R-:W-:Y:S04]  /*1cf10*/  STL.64 [R1+0x1970], R22 ;  /* 0x0019701601007387 */ /* 0x000fe80000100a00 */
[----:B------:R2:W-:Y:S04]  /*1cf20*/  STL.64 [R1+0x1968], R20 ;  /* 0x0019681401007387 */ /* 0x0005e80000100a00 */
[----:B------:R-:W-:Y:S04]  /*1cf30*/  STL.64 [R1+0x1940], R26 ;  /* 0x0019401a01007387 */ /* 0x000fe80000100a00 */
[----:B------:R3:W-:Y:S01]  /*1cf40*/  STL.64 [R1+0x1938], R24 ;  /* 0x0019381801007387 */ /* 0x0007e20000100a00 */
[-C--:B-1----:R-:W-:Y:S08]  /*1cf50*/  HMMA.1688.F32.TF32 R12, R236, R36.reuse, R56 ;  /* 0x00000024ec0c723c */ /* 0x082ff00000081038 */
[-C--:B--2---:R-:W-:Y:S08]  /*1cf60*/  HMMA.1688.F32.TF32 R20, R220, R36.reuse, R248 ;  /* 0x00000024dc14723c */ /* 0x084ff000000810f8 */
[-C--:B---3--:R-:W-:Y:S11]  /*1cf70*/  HMMA.1688.F32.TF32 R24, R204, R36.reuse, R212 ;  /* 0x00000024cc18723c */ /* 0x088ff600000810d4 */
[----:B------:R-:W-:Y:S11]  /*1cf80*/  @!UPT UIADD3 URZ, URZ, URZ, URZ ;  /* 0x0000003f3f3ff290 */ /* 0x000ff6000fffe03f */
[----:B------:R-:W-:Y:S01]  /*1cf90*/  @!UPT UIADD3 URZ, URZ, URZ, URZ ;  /* 0x0000003f3f3ff290 */ /* 0x000fe2000fffe03f */
[----:B------:R-:W-:Y:S04]  /*1cfa0*/  STL.64 [R1+0x20], R24 ;  /* 0x0000201801007387 */ /* 0x000fe80000100a00 */
[----:B------:R1:W-:Y:S04]  /*1cfb0*/  STL.64 [R1+0x28], R26 ;  /* 0x0000281a01007387 */ /* 0x0003e80000100a00 */
[----:B------:R-:W-:Y:S04]  /*1cfc0*/  STL.64 [R1+0x100], R20 ;  /* 0x0001001401007387 */ /* 0x000fe80000100a00 */
[----:B------:R2:W-:Y:S01]  /*1cfd0*/  STL.64 [R1+0x108], R22 ;  /* 0x0001081601007387 */ /* 0x0005e20000100a00 */
[-C--:B-1----:R-:W-:Y:S03]  /*1cfe0*/  HMMA.1688.F32.TF32 R24, R4, R36.reuse, R92 ;  /* 0x000000240418723c */ /* 0x082fe6000008105c */
[----:B------:R-:W-:Y:S04]  /*1cff0*/  STL.64 [R1+0x230], R12 ;  /* 0x0002300c01007387 */ /* 0x000fe80000100a00 */
[----:B------:R1:W-:Y:S01]  /*1d000*/  STL.64 [R1+0x238], R14 ;  /* 0x0002380e01007387 */ /* 0x0003e20000100a00 */
[-C--:B--2---:R-:W-:Y:S08]  /*1d010*/  HMMA.1688.F32.TF32 R20, R8, R36.reuse, R104 ;  /* 0x000000240814723c */ /* 0x084ff00000081068 */
[----:B-1----:R-:W-:Y:S07]  /*1d020*/  HMMA.1688.F32.TF32 R12, R16, R36, R192 ;  /* 0x00000024100c723c */ /* 0x002fee00000810c0 */
[----:B------:R-:W-:Y:S04]  /*1d030*/  STL.64 [R1+0x3b0], R24 ;  /* 0x0003b01801007387 */ /* 0x000fe80000100a00 */
[----:B------:R1:W-:Y:S04]  /*1d040*/  STL.64 [R1+0x3b8], R26 ;  /* 0x0003b81a01007387 */ /* 0x0003e80000100a00 */
[----:B------:R-:W2:Y:S04]  /*1d050*/  LDL.LU R176, [R1+0x6d0] ;  /* 0x0006d00001b07983 */ /* 0x000ea80000300800 */
[----:B------:R-:W-:Y:S04]  /*1d060*/  STL.64 [R1+0x4a0], R20 ;  /* 0x0004a01401007387 */ /* 0x000fe80000100a00 */
[----:B------:R-:W-:Y:S04]  /*1d070*/  STL.64 [R1+0x4a8], R22 ;  /* 0x0004a81601007387 */ /* 0x000fe80000100a00 */
[----:B------:R-:W-:Y:S04]  /*1d080*/  STL.64 [R1+0x660], R12 ;  /* 0x0006600c01007387 */ /* 0x000fe80000100a00 */
[----:B------:R2:W-:Y:S04]  /*1d090*/  STL.64 [R1+0x668], R14 ;  /* 0x0006680e01007387 */ /* 0x0005e80000100a00 */
[----:B------:R-:W2:Y:S04]  /*1d0a0*/  LDL.LU R177, [R1+0x6d4] ;  /* 0x0006d40001b17983 */ /* 0x000ea80000300800 */
[----:B------:R-:W2:Y:S04]  /*1d0b0*/  LDL.LU R178, [R1+0x6d8] ;  /* 0x0006d80001b27983 */ /* 0x000ea80000300800 */
[----:B------:R-:W2:Y:S04]  /*1d0c0*/  LDL.LU R179, [R1+0x6dc] ;  /* 0x0006dc0001b37983 */ /* 0x000ea80000300800 */
        /* <DEDUP_REMOVED lines=32> */
[----:B------:R-:W-:Y:S01]  /*1d2d0*/  STL.64 [R1+0x1920], R38 ;  /* 0x0019202601007387 */ /* 0x000fe20000100a00 */
[-C--:B-1----:R-:W-:Y:S08]  /*1d2e0*/  HMMA.1688.F32.TF32 R24, R4, R40.reuse, R60 ;  /* 0x000000280418723c */ /* 0x082ff0000008103c */
[-C--:B--2---:R-:W-:Y:S08]  /*1d2f0*/  HMMA.1688.F32.TF32 R12, R172, R40.reuse, R176 ;  /* 0x00000028ac0c723c */ /* 0x084ff000000810b0 */
[-C--:B---3--:R-:W-:Y:S01]  /*1d300*/  HMMA.1688.F32.TF32 R52, R204, R40.reuse, R80 ;  /* 0x00000028cc34723c */ /* 0x088fe20000081050 */
[----:B------:R-:W-:Y:S11]  /*1d310*/  LDSM.16.M88.4 R80, [R159+0x45800] ;  /* 0x045800009f50783b */ /* 0x000ff60000000200 */
[----:B------:R-:W-:Y:S04]  /*1d320*/  @!UPT UIADD3 URZ, URZ, URZ, URZ ;  /* 0x0000003f3f3ff290 */ /* 0x000fe8000fffe03f */
[----:B------:R-:W-:Y:S01]  /*1d330*/  MOV R47, R12 ;  /* 0x0000000c002f7202 */ /* 0x000fe20000000f00 */
[----:B------:R-:W-:Y:S02]  /*1d340*/  IMAD.MOV.U32 R42, RZ, RZ, R13 ;  /* 0x000000ffff2a7224 */ /* 0x000fe400078e000d */
[----:B------:R-:W-:Y:S01]  /*1d350*/  IMAD.MOV.U32 R43, RZ, RZ, R14 ;  /* 0x000000ffff2b7224 */ /* 0x000fe200078e000e */
[----:B----4-:R-:W-:Y:S01]  /*1d360*/  HMMA.1688.F32.TF32 R48, R188, R40, R48 ;  /* 0x00000028bc30723c */ /* 0x010fe20000081030 */
[----:B------:R-:W-:-:S07]  /*1d370*/  IMAD.MOV.U32 R252, RZ, RZ, R15 ;  /* 0x000000fffffc7224 */ /* 0x000fce00078e000f */
[-C--:B------:R-:W-:Y:S08]  /*1d380*/  HMMA.1688.F32.TF32 R12, R236, R40.reuse, R228 ;  /* 0x00000028ec0c723c */ /* 0x080ff000000810e4 */
[-C--:B------:R-:W-:Y:S07]  /*1d390*/  HMMA.1688.F32.TF32 R20, R220, R40.reuse, R180 ;  /* 0x00000028dc14723c */ /* 0x080fee00000810b4 */
[----:B------:R-:W-:Y:S04]  /*1d3a0*/  STL.64 [R1+0x1950], R50 ;  /* 0x0019503201007387 */ /* 0x000fe80000100a00 */
        /* <DEDUP_REMOVED lines=11> */
[-C--:B------:R-:W-:Y:S01]  /*1d460*/  HMMA.1688.F32.TF32 R248, R172, R44.reuse, R248 ;  /* 0x0000002cacf8723c */ /* 0x080fe200000810f8 */
[----:B------:R-:W-:Y:S07]  /*1d470*/  STL.64 [R1+0x1998], R42 ;  /* 0x0019982a01007387 */ /* 0x000fee0000100a00 */
[-C--:B------:R-:W-:Y:S01]  /*1d480*/  HMMA.1688.F32.TF32 R56, R188, R44.reuse, R164 ;  /* 0x0000002cbc38723c */ /* 0x080fe200000810a4 */
[----:B------:R-:W-:Y:S04]  /*1d490*/  STL.64 [R1+0x430], R20 ;  /* 0x0004301401007387 */ /* 0x000fe80000100a00 */
[----:B------:R-:W-:Y:S03]  /*1d4a0*/  STL.64 [R1+0x438], R22 ;  /* 0x0004381601007387 */ /* 0x000fe60000100a00 */
[-C--:B------:R-:W-:Y:S01]  /*1d4b0*/  HMMA.1688.F32.TF32 R60, R204, R44.reuse, R160 ;  /* 0x0000002ccc3c723c */ /* 0x080fe200000810a0 */
[----:B------:R-:W-:Y:S04]  /*1d4c0*/  STL.64 [R1+0x5a0], R12 ;  /* 0x0005a00c01007387 */ /* 0x000fe80000100a00 */
[----:B------:R1:W-:Y:S03]  /*1d4d0*/  STL.64 [R1+0x5a8], R14 ;  /* 0x0005a80e01007387 */ /* 0x0003e60000100a00 */
[-C--:B------:R-:W-:Y:S08]  /*1d4e0*/  HMMA.1688.F32.TF32 R64, R220, R44.reuse, R88 ;  /* 0x0000002cdc40723c */ /* 0x080ff00000081058 */
[-C--:B-1----:R-:W-:Y:S01]  /*1d4f0*/  HMMA.1688.F32.TF32 R12, R236, R44.reuse, R212 ;  /* 0x0000002cec0c723c */ /* 0x082fe200000810d4 */
[----:B------:R-:W-:Y:S04]  /*1d500*/  STL.64 [R1+0x19a8], R250 ;  /* 0x0019a8fa01007387 */ /* 0x000fe80000100a00 */
[----:B------:R-:W-:Y:S04]  /*1d510*/  STL.64 [R1+0x19a0], R248 ;  /* 0x0019a0f801007387 */ /* 0x000fe80000100a00 */
[----:B------:R-:W-:Y:S01]  /*1d520*/  STL.64 [R1+0x19b8], R58 ;  /* 0x0019b83a01007387 */ /* 0x000fe20000100a00 */
[-C--:B------:R-:W-:Y:S03]  /*1d530*/  HMMA.1688.F32.TF32 R24, R4, R44.reuse, R68 ;  /* 0x0000002c0418723c */ /* 0x080fe60000081044 */
[----:B------:R-:W-:Y:S04]  /*1d540*/  STL.64 [R1+0x19b0], R56 ;  /* 0x0019b03801007387 */ /* 0x000fe80000100a00 */
[----:B------:R-:W-:Y:S01]  /*1d550*/  STL.64 [R1+0x19c8], R62 ;  /* 0x0019c83e01007387 */ /* 0x000fe20000100a00 */
[----:B------:R-:W-:Y:S03]  /*1d560*/  HMMA.1688.F32.TF32 R20, R8, R44, R72 ;  /* 0x0000002c0814723c */ /* 0x000fe60000081048 */
[----:B------:R-:W-:Y:S04]  /*1d570*/  STL.64 [R1+0x19c0], R60 ;  /* 0x0019c03c01007387 */ /* 0x000fe80000100a00 */
[----:B------:R-:W-:Y:S04]  /*1d580*/  STL.64 [R1+0x19d8], R66 ;  /* 0x0019d84201007387 */ /* 0x000fe80000100a00 */
[----:B------:R-:W-:Y:S04]  /*1d590*/  STL.64 [R1+0x19d0], R64 ;  /* 0x0019d04001007387 */ /* 0x000fe80000100a00 */
[----:B------:R-:W-:Y:S04]  /*1d5a0*/  STL.64 [R1+0xf0], R12 ;  /* 0x0000f00c01007387 */ /* 0x000fe80000100a00 */
[----:B------:R1:W-:Y:S01]  /*1d5b0*/  STL.64 [R1+0xf8], R14 ;  /* 0x0000f80e01007387 */ /* 0x0003e20000100a00 */
[----:B------:R-:W-:Y:S01]  /*1d5c0*/  MOV R160, R113 ;  /* 0x0000007100a07202 */ /* 0x000fe20000000f00 */
[----:B------:R-:W-:-:S02]  /*1d5d0*/  IMAD.MOV.U32 R161, RZ, RZ, R121 ;  /* 0x000000ffffa17224 */ /* 0x000fc400078e0079 */
[----:B------:R-:W-:Y:S02]  /*1d5e0*/  IMAD.MOV.U32 R162, RZ, RZ, R120 ;  /* 0x000000ffffa27224 */ /* 0x000fe400078e0078 */
[----:B------:R-:W-:Y:S01]  /*1d5f0*/  IMAD.MOV.U32 R163, RZ, RZ, R117 ;  /* 0x000000ffffa37224 */ /* 0x000fe200078e0075 */
[----:B------:R-:W-:Y:S01]  /*1d600*/  MOV R212, R247 ;  /* 0x000000f700d47202 */ /* 0x000fe20000000f00 */
[----:B------:R-:W-:Y:S01]  /*1d610*/  IMAD.MOV.U32 R215, RZ, RZ, R244 ;  /* 0x000000ffffd77224 */ /* 0x000fe200078e00f4 */
[----:B------:R-:W2:Y:S01]  /*1d620*/  LDSM.16.M88.4 R68, [R159+0x44000] ;  /* 0x044000009f44783b */ /* 0x000ea20000000200 */
[----:B-1----:R-:W-:Y:S03]  /*1d630*/  HMMA.1688.F32.TF32 R12, R16, R44, R108 ;  /* 0x0000002c100c723c */ /* 0x002fe6000008106c */
[----:B------:R-:W-:Y:S04]  /*1d640*/  STL.64 [R1+0x2b0], R24 ;  /* 0x0002b01801007387 */ /* 0x000fe80000100a00 */
[----:B------:R-:W-:Y:S04]  /*1d650*/  STL.64 [R1+0x2b8], R26 ;  /* 0x0002b81a01007387 */ /* 0x000fe80000100a00 */
[----:B------:R-:W-:Y:S04]  /*1d660*/  STL.64 [R1+0x3f0], R20 ;  /* 0x0003f01401007387 */ /* 0x000fe80000100a00 */
[----:B------:R-:W-:Y:S01]  /*1d670*/  STL.64 [R1+0x3f8], R22 ;  /* 0x0003f81601007387 */ /* 0x000fe20000100a00 */
[----:B------:R-:W-:-:S02]  /*1d680*/  IMAD.MOV.U32 R214, RZ, RZ, R245 ;  /* 0x000000ffffd67224 */ /* 0x000fc400078e00f5 */
[----:B------:R-:W-:Y:S01]  /*1d690*/  IMAD.MOV.U32 R213, RZ, RZ, R246 ;  /* 0x000000ffffd57224 */ /* 0x000fe200078e00f6 */
[----:B------:R-:W1:Y:S04]  /*1d6a0*/  LDSM.16.M88.4 R72, [R159+0x44800] ;  /* 0x044800009f48783b */ /* 0x000e680000000200 */
[----:B------:R3:W-:Y:S04]  /*1d6b0*/  STL.64 [R1+0x490], R12 ;  /* 0x0004900c01007387 */ /* 0x0007e80000100a00 */
        /* <DEDUP_REMOVED lines=25> */
[----:B------:R-:W4:Y:S01]  /*1d850*/  LDL.LU R168, [R1+0x2a0] ;  /* 0x0002a00001a87983 */ /* 0x000f220000300800 */
[----:B--2---:R-:W-:-:S03]  /*1d860*/  IMAD.MOV.U32 R169, RZ, RZ, R117 ;  /* 0x000000ffffa97224 */ /* 0x004fc600078e0075 */
[----:B------:R-:W2:Y:S01]  /*1d870*/  LDL.LU R117, [R1+0x1a2c] ;  /* 0x001a2c0001757983 */ /* 0x000ea20000300800 */
[----:B------:R-:W-:Y:S01]  /*1d880*/  IMAD.MOV.U32 R200, RZ, RZ, R120 ;  /* 0x000000ffffc87224 */ /* 0x000fe200078e0078 */
[----:B------:R-:W-:Y:S01]  /*1d890*/  MOV R201, R121 ;  /* 0x0000007900c97202 */ /* 0x000fe20000000f00 */
[----:B------:R-:W-:Y:S02]  /*1d8a0*/  IMAD.MOV.U32 R202, RZ, RZ, R113 ;  /* 0x000000ffffca7224 */ /* 0x000fe400078e0071 */
[----:B---3--:R-:W-:Y:S02]  /*1d8b0*/  IMAD.MOV.U32 R170, RZ, RZ, R116 ;  /* 0x000000ffffaa7224 */ /* 0x008fe400078e0074 */
[----:B------:R-:W2:Y:S04]  /*1d8c0*/  LDL.LU R116, [R1+0x1a28] ;  /* 0x001a280001747983 */ /* 0x000ea80000300800 */
[----:B------:R-:W3:Y:S04]  /*1d8d0*/  LDL.LU R171, [R1+0x2ac] ;  /* 0x0002ac0001ab7983 */ /* 0x000ee80000300800 */
[----:B------:R-:W2:Y:S04]  /*1d8e0*/  LDL.LU R152, [R1+0x5b0] ;  /* 0x0005b00001987983 */ /* 0x000ea80000300800 */
[----:B------:R-:W2:Y:S04]  /*1d8f0*/  LDL.LU R153, [R1+0x5b4] ;  /* 0x0005b40001997983 */ /* 0x000ea80000300800 */
[----:B------:R-:W2:Y:S04]  /*1d900*/  LDL.LU R154, [R1+0x5b8] ;  /* 0x0005b800019a7983 */ /* 0x000ea80000300800 */
[----:B------:R-:W2:Y:S04]  /*1d910*/  LDL.LU R155, [R1+0x5bc] ;  /* 0x0005bc00019b7983 */ /* 0x000ea80000300800 */
[----:B------:R-:W2:Y:S04]  /*1d920*/  LDL.LU R118, [R1+0x788] ;  /* 0x0007880001767983 */ /* 0x000ea80000300800 */
[----:B------:R-:W2:Y:S04]  /*1d930*/  LDL.LU R119, [R1+0x78c] ;  /* 0x00078c0001777983 */ /* 0x000ea80000300800 */
[----:B------:R-:W2:Y:S04]  /*1d940*/  LDL.LU R120, [R1+0x1a24] ;  /* 0x001a240001787983 */ /* 0x000ea80000300800 */
[----:B------:R-:W3:Y:S04]  /*1d950*/  LDL.LU R121, [R1+0x1a20] ;  /* 0x001a200001797983 */ /* 0x000ee80000300800 */
[----:B------:R-:W4:Y:S04]  /*1d960*/  LDL.LU R113, [R1+0x1a1c] ;  /* 0x001a1c0001717983 */ /* 0x000f280000300800 */
[----:B------:R-:W4:Y:S04]  /*1d970*/  LDL.LU R112, [R1+0x1a18] ;  /* 0x001a180001707983 */ /* 0x000f280000300800 */
[----:B------:R-:W4:Y:S04]  /*1d980*/  LDL.LU R28, [R1+0x190] ;  /* 0x00019000011c7983 */ /* 0x000f280000300800 */
[----:B------:R-:W4:Y:S01]  /*1d990*/  LDL.LU R29, [R1+0x194] ;  /* 0x00019400011d7983 */ /* 0x000f220000300800 */
[----:B--2---:R-:W-:-:S03]  /*1d9a0*/  IMAD.MOV.U32 R30, RZ, RZ, R120 ;  /* 0x000000ffff1e7224 */ /* 0x004fc600078e0078 */
[----:B------:R-:W2:Y:S01]  /*1d9b0*/  LDL.LU R120, [R1+0x1a14] ;  /* 0x001a140001787983 */ /* 0x000ea20000300800 */
[----:B---3--:R-:W-:-:S03]  /*1d9c0*/  MOV R31, R121 ;  /* 0x00000079001f7202 */ /* 0x008fc60000000f00 */
[----:B------:R-:W3:Y:S04]  /*1d9d0*/  LDL.LU R121, [R1+0x1a10] ;  /* 0x001a100001797983 */ /* 0x000ee80000300800 */
[----:B------:R-:W1:Y:S04]  /*1d9e0*/  LDL.LU R240, [R1+0x530] ;  /* 0x0005300001f07983 */ /* 0x000e680000300800 */
[----:B------:R-:W1:Y:S04]  /*1d9f0*/  LDL.LU R241, [R1+0x534] ;  /* 0x0005340001f17983 */ /* 0x000e680000300800 */
[----:B------:R-:W1:Y:S04]  /*1da00*/  LDL.LU R242, [R1+0x538] ;  /* 0x0005380001f27983 */ /* 0x000e680000300800 */
[----:B------:R-:W1:Y:S01]  /*1da10*/  LDL.LU R243, [R1+0x53c] ;  /* 0x00053c0001f37983 */ /* 0x000e620000300800 */
[----:B----4-:R-:W-:-:S03]  /*1da20*/  IMAD.MOV.U32 R12, RZ, RZ, R112 ;  /* 0x000000ffff0c7224 */ /* 0x010fc600078e0070 */
[----:B------:R-:W4:Y:S01]  /*1da30*/  LDL.LU R100, [R1+0x720] ;  /* 0x0007200001647983 */ /* 0x000f220000300800 */
[----:B------:R-:W-:-:S03]  /*1da40*/  IMAD.MOV.U32 R13, RZ, RZ, R113 ;  /* 0x000000ffff0d7224 */ /* 0x000fc600078e0071 */
[----:B------:R-:W4:Y:S04]  /*1da50*/  LDL.LU R101, [R1+0x724] ;  /* 0x0007240001657983 */ /* 0x000f280000300800 */
[----:B------:R-:W4:Y:S04]  /*1da60*/  LDL.LU R102, [R1+0x728] ;  /* 0x0007280001667983 */ /* 0x000f280000300800 */
[----:B------:R-:W4:Y:S04]  /*1da70*/  LDL.LU R103, [R1+0x72c] ;  /* 0x00072c0001677983 */ /* 0x000f280000300800 */
[----:B------:R-:W4:Y:S04]  /*1da80*/  LDL.LU R112, [R1+0x1a0c] ;  /* 0x001a0c0001707983 */ /* 0x000f280000300800 */
[----:B------:R-:W4:Y:S04]  /*1da90*/  LDL.LU R113, [R1+0x1a08] ;  /* 0x001a080001717983 */ /* 0x000f280000300800 */
[----:B------:R-:W4:Y:S04]  /*1daa0*/  LDL.LU R14, [R1+0x148] ;  /* 0x00014800010e7983 */ /* 0x000f280000300800 */
[----:B------:R-:W4:Y:S01]  /*1dab0*/  LDL.LU R15, [R1+0x14c] ;  /* 0x00014c00010f7983 */ /* 0x000f220000300800 */
[----:B--2---:R-:W-:Y:S01]  /*1dac0*/  MOV R21, R120 ;  /* 0x0000007800157202 */ /* 0x004fe20000000f00 */
[----:B---3--:R-:W-:-:S02]  /*1dad0*/  IMAD.MOV.U32 R20, RZ, RZ, R121 ;  /* 0x000000ffff147224 */ /* 0x008fc400078e0079 */
[----:B------:R-:W2:Y:S04]  /*1dae0*/  LDL.LU R121, [R1+0x1a04] ;  /* 0x001a040001797983 */ /* 0x000ea80000300800 */
[----:B------:R-:W2:Y:S01]  /*1daf0*/  LDL.LU R120, [R1+0x1a00] ;  /* 0x001a000001787983 */ /* 0x000ea20000300800 */
[----:B----4-:R-:W-:-:S03]  /*1db00*/  IMAD.MOV.U32 R22, RZ, RZ, R112 ;  /* 0x000000ffff167224 */ /* 0x010fc600078e0070 */
[----:B------:R-:W3:Y:S01]  /*1db10*/  LDL.LU R112, [R1+0x19fc] ;  /* 0x0019fc0001707983 */ /* 0x000ee20000300800 */
[----:B------:R-:W-:-:S03]  /*1db20*/  IMAD.MOV.U32 R23, RZ, RZ, R113 ;  /* 0x000000ffff177224 */ /* 0x000fc600078e0071 */
        /* <DEDUP_REMOVED lines=11> */
[----:B---3--:R-:W-:Y:S01]  /*1dbe0*/  MOV R91, R112 ;  /* 0x00000070005b7202 */ /* 0x008fe20000000f00 */
[----:B----4-:R-:W-:-:S02]  /*1dbf0*/  IMAD.MOV.U32 R90, RZ, RZ, R113 ;  /* 0x000000ffff5a7224 */ /* 0x010fc400078e0071 */
[----:B------:R-:W3:Y:S04]  /*1dc00*/  LDL.LU R113, [R1+0x19f4] ;  /* 0x0019f40001717983 */ /* 0x000ee80000300800 */
[----:B------:R-:W3:Y:S04]  /*1dc10*/  LDL.LU R112, [R1+0x19f0] ;  /* 0x0019f00001707983 */ /* 0x000ee80000300800 */
[----:B------:R-:W4:Y:S04]  /*1dc20*/  LDL.LU R32, [R1+0x810] ;  /* 0x0008100001207983 */ /* 0x000f280000300800 */
[----:B------:R-:W4:Y:S04]  /*1dc30*/  LDL.LU R33, [R1+0x814] ;  /* 0x0008140001217983 */ /* 0x000f280000300800 */
[----:B------:R-:W4:Y:S04]  /*1dc40*/  LDL.LU R34, [R1+0x818] ;  /* 0x0008180001227983 */ /* 0x000f280000300800 */
[----:B------:R-:W4:Y:S04]  /*1dc50*/  LDL.LU R35, [R1+0x81c] ;  /* 0x00081c0001237983 */ /* 0x000f280000300800 */
[----:B------:R-:W2:Y:S04]  /*1dc60*/  LDL.LU R132, [R1+0x650] ;  /* 0x0006500001847983 */ /* 0x000ea80000300800 */
[----:B------:R-:W2:Y:S04]  /*1dc70*/  LDL.LU R133, [R1+0x654] ;  /* 0x0006540001857983 */ /* 0x000ea80000300800 */
[----:B------:R-:W2:Y:S04]  /*1dc80*/  LDL.LU R134, [R1+0x658] ;  /* 0x0006580001867983 */ /* 0x000ea80000300800 */
[----:B------:R-:W2:Y:S04]  /*1dc90*/  LDL.LU R135, [R1+0x65c] ;  /* 0x00065c0001877983 */ /* 0x000ea80000300800 */
[----:B------:R-:W3:Y:S04]  /*1dca0*/  LDL.LU R114, [R1+0x828] ;  /* 0x0008280001727983 */ /* 0x000ee80000300800 */
[----:B------:R-:W3:Y:S04]  /*1dcb0*/  LDL.LU R115, [R1+0x82c] ;  /* 0x00082c0001737983 */ /* 0x000ee80000300800 */
[----:B------:R-:W2:Y:S04]  /*1dcc0*/  LDL.LU R122, [R1+0x6c8] ;  /* 0x0006c800017a7983 */ /* 0x000ea80000300800 */
[----:B------:R-:W2:Y:S04]  /*1dcd0*/  LDL.LU R123, [R1+0x6cc] ;  /* 0x0006cc00017b7983 */ /* 0x000ea80000300800 */
[----:B------:R-:W2:Y:S04]  /*1dce0*/  LDL.LU R232, [R1+0x19ec] ;  /* 0x0019ec0001e87983 */ /* 0x000ea80000300800 */
[----:B------:R-:W2:Y:S04]  /*1dcf0*/  LDL.LU R233, [R1+0x19e8] ;  /* 0x0019e80001e97983 */ /* 0x000ea80000300800 */
[----:B------:R-:W2:Y:S04]  /*1dd00*/  LDL.LU R234, [R1+0x19e4] ;  /* 0x0019e40001ea7983 */ /* 0x000ea80000300800 */
[----:B------:R-:W2:Y:S04]  /*1dd10*/  LDL.LU R235, [R1+0x19e0] ;  /* 0x0019e00001eb7983 */ /* 0x000ea80000300800 */
[----:B------:R-:W3:Y:S04]  /*1dd20*/  LDL.LU R176, [R1+0x6f0] ;  /* 0x0006f00001b07983 */ /* 0x000ee80000300800 */
[----:B------:R-:W3:Y:S04]  /*1dd30*/  LDL.LU R177, [R1+0x6f4] ;  /* 0x0006f40001b17983 */ /* 0x000ee80000300800 */
[----:B------:R-:W3:Y:S04]  /*1dd40*/  LDL.LU R178, [R1+0x6f8] ;  /* 0x0006f80001b27983 */ /* 0x000ee80000300800 */
[----:B------:R-:W3:Y:S01]  /*1dd50*/  LDL.LU R179, [R1+0x6fc] ;  /* 0x0006fc0001b37983 */ /* 0x000ee20000300800 */
[-C--:B------:R-:W-:Y:S08]  /*1dd60*/  HMMA.1688.F32.TF32 R12, R236, R68.reuse, R12 ;  /* 0x00000044ec0c723c */ /* 0x080ff0000008100c */
[-C--:B------:R-:W-:Y:S08]  /*1dd70*/  HMMA.1688.F32.TF32 R92, R220, R68.reuse, R20 ;  /* 0x00000044dc5c723c */ /* 0x080ff00000081014 */
[-C--:B------:R-:W-:Y:S07]  /*1dd80*/  HMMA.1688.F32.TF32 R20, R8, R68.reuse, R216 ;  /* 0x000000440814723c */ /* 0x080fee00000810d8 */
[----:B------:R-:W-:Y:S04]  /*1dd90*/  STL.64 [R1+0xd0], R12 ;  /* 0x0000d00c01007387 */ /* 0x000fe80000100a00 */
[----:B------:R1:W-:Y:S02]  /*1dda0*/  STL.64 [R1+0xd8], R14 ;  /* 0x0000d80e01007387 */ /* 0x0003e40000100a00 */
[----:B-1----:R-:W-:Y:S08]  /*1ddb0*/  HMMA.1688.F32.TF32 R12, R16, R68, R96 ;  /* 0x00000044100c723c */ /* 0x002ff00000081060 */
[----:B------:R-:W-:Y:S08]  /*1ddc0*/  HMMA.1688.F32.TF32 R108, R220, R72, R240 ;  /* 0x00000048dc6c723c */ /* 0x000ff000000810f0 */
[----:B------:R-:W-:Y:S08]  /*1ddd0*/  HMMA.1688.F32.TF32 R128, R172, R80, R136 ;  /* 0x00000050ac80723c */ /* 0x000ff00000081088 */
[----:B--2---:R-:W-:Y:S11]  /*1dde0*/  HMMA.1688.F32.TF32 R24, R4, R68, R232 ;  /* 0x000000440418723c */ /* 0x004ff600000810e8 */
[----:B------:R-:W-:Y:S11]  /*1ddf0*/  @!UPT UIADD3 URZ, URZ, URZ, URZ ;  /* 0x0000003f3f3ff290 */ /* 0x000ff6000fffe03f */
[----:B------:R-:W-:Y:S01]  /*1de00*/  @!UPT UIADD3 URZ, URZ, URZ, URZ ;  /* 0x0000003f3f3ff290 */ /* 0x000fe2000fffe03f */
[----:B------:R-:W-:Y:S04]  /*1de10*/  STL.64 [R1+0x220], R24 ;  /* 0x0002201801007387 */ /* 0x000fe80000100a00 */
[----:B------:R-:W-:Y:S04]  /*1de20*/  STL.64 [R1+0x228], R26 ;  /* 0x0002281a01007387 */ /* 0x000fe80000100a00 */
[----:B------:R-:W-:Y:S04]  /*1de30*/  STL.64 [R1+0x370], R20 ;  /* 0x0003701401007387 */ /* 0x000fe80000100a00 */
[----:B------:R-:W-:Y:S04]  /*1de40*/  STL.64 [R1+0x378], R22 ;  /* 0x0003781601007387 */ /* 0x000fe80000100a00 */
[----:B------:R-:W-:Y:S04]  /*1de50*/  STL.64 [R1+0x480], R12 ;  /* 0x0004800c01007387 */ /* 0x000fe80000100a00 */
[----:B------:R1:W-:Y:S02]  /*1de60*/  STL.64 [R1+0x488], R14 ;  /* 0x0004880e01007387 */ /* 0x0003e40000100a00 */
[-C--:B-1----:R-:W-:Y:S08]  /*1de70*/  HMMA.1688.F32.TF32 R12, R236, R72.reuse, R28 ;  /* 0x00000048ec0c723c */ /* 0x082ff0000008101c */
[-C--:B------:R-:W-:Y:S08]  /*1de80*/  HMMA.1688.F32.TF32 R24, R4, R72.reuse, R200 ;  /* 0x000000480418723c */ /* 0x080ff000000810c8 */
[-C--:B------:R-:W-:Y:S07]  /*1de90*/  HMMA.1688.F32.TF32 R20, R8, R72.reuse, R224 ;  /* 0x000000480814723c */ /* 0x080fee00000810e0 */
[----:B------:R-:W-:Y:S04]  /*1dea0*/  STL.64 [R1+0x60], R12 ;  /* 0x0000600c01007387 */ /* 0x000fe80000100a00 */
[----:B------:R1:W-:Y:S02]  /*1deb0*/  STL.64 [R1+0x68], R14 ;  /* 0x0000680e01007387 */ /* 0x0003e40000100a00 */
[----:B-1----:R-:W-:Y:S02]  /*1dec0*/  HMMA.1688.F32.TF32 R12, R16, R72, R124 ;  /* 0x00000048100c723c */ /* 0x002fe4000008107c */
[----:B------:R-:W-:Y:S04]  /*1ded0*/  STL.64 [R1+0x1c0], R24 ;  /* 0x0001c01801007387 */ /* 0x000fe80000100a00 */
[----:B------:R-:W-:Y:S04]  /*1dee0*/  STL.64 [R1+0x1c8], R26 ;  /* 0x0001c81a01007387 */ /* 0x000fe80000100a00 */
[----:B------:R-:W-:Y:S04]  /*1def0*/  STL.64 [R1+0x330], R20 ;  /* 0x0003301401007387 */ /* 0x000fe80000100a00 */
[----:B------:R-:W-:Y:S09]  /*1df00*/  STL.64 [R1+0x338], R22 ;  /* 0x0003381601007387 */ /* 0x000ff20000100a00 */
        /* <DEDUP_REMOVED lines=20> */
[----:B------:R1:W-:Y:S04]  /*1e050*/  STL.64 [R1+0x150], R24 ;  /* 0x0001501801007387 */ /* 0x0003e80000100a00 */
[----:B------:R2:W-:Y:S02]  /*1e060*/  STL.64 [R1+0x158], R26 ;  /* 0x0001581a01007387 */ /* 0x0005e40000100a00 */
[----:B----4-:R-:W-:Y:S02]  /*1e070*/  HMMA.1688.F32.TF32 R96, R172, R72, R32 ;  /* 0x00000048ac60723c */ /* 0x010fe40000081020 */
[----:B------:R-:W4:Y:S04]  /*1e080*/  LDL.LU R32, [R1+0x5d0] ;  /* 0x0005d00001207983 */ /* 0x000f280000300800 */
[----:B------:R1:W-:Y:S04]  /*1e090*/  STL.64 [R1+0x290], R20 ;  /* 0x0002901401007387 */ /* 0x0003e80000100a00 */
[----:B------:R1:W-:Y:S01]  /*1e0a0*/  STL.64 [R1+0x298], R22 ;  /* 0x0002981601007387 */ /* 0x0003e20000100a00 */
[-C--:B------:R-:W-:Y:S08]  /*1e0b0*/  HMMA.1688.F32.TF32 R140, R220, R80.reuse, R180 ;  /* 0x00000050dc8c723c */ /* 0x080ff000000810b4 */
[C---:B---3--:R-:W-:Y:S01]  /*1e0c0*/  HMMA.1688.F32.TF32 R136, R204.reuse, R80, R176 ;  /* 0x00000050cc88723c */ /* 0x048fe200000810b0 */
[----:B------:R3:W-:Y:S04]  /*1e0d0*/  STL.64 [R1+0x3a0], R12 ;  /* 0x0003a00c01007387 */ /* 0x0007e80000100a00 */
[----:B------:R1:W-:Y:S04]  /*1e0e0*/  STL.64 [R1+0x3a8], R14 ;  /* 0x0003a80e01007387 */ /* 0x0003e80000100a00 */
[----:B------:R-:W4:Y:S04]  /*1e0f0*/  LDL.LU R33, [R1+0x5d4] ;  /* 0x0005d40001217983 */ /* 0x000f280000300800 */
[----:B------:R-:W4:Y:S04]  /*1e100*/  LDL.LU R34, [R1+0x5d8] ;  /* 0x0005d80001227983 */ /* 0x000f280000300800 */
[----:B------:R-:W4:Y:S04]  /*1e110*/  LDL.LU R35, [R1+0x5dc] ;  /* 0x0005dc0001237983 */ /* 0x000f280000300800 */
        /* <DEDUP_REMOVED lines=59> */
[----:B------:R-:W-:Y:S03]  /*1e4d0*/  HMMA.1688.F32.TF32 R104, R204, R72, R132 ;  /* 0x00000048cc68723c */ /* 0x000fe60000081084 */
        /* <DEDUP_REMOVED lines=22> */
[----:B---3--:R-:W3:Y:S04]  /*1e640*/  LDL.LU R12, [R1+0x5e0] ;  /* 0x0005e000010c7983 */ /* 0x008ee80000300800 */
[----:B------:R-:W3:Y:S04]  /*1e650*/  LDL.LU R13, [R1+0x5e4] ;  /* 0x0005e400010d7983 */ /* 0x000ee80000300800 */
[----:B------:R-:W3:Y:S04]  /*1e660*/  LDL.LU R14, [R1+0x5e8] ;  /* 0x0005e800010e7983 */ /* 0x000ee80000300800 */
[----:B------:R-:W3:Y:S04]  /*1e670*/  LDL.LU R15, [R1+0x5ec] ;  /* 0x0005ec00010f7983 */ /* 0x000ee80000300800 */
[----:B------:R-:W3:Y:S04]  /*1e680*/  LDL.LU R28, [R1+0x520] ;  /* 0x00052000011c7983 */ /* 0x000ee80000300800 */
[----:B------:R-:W3:Y:S01]  /*1e690*/  LDL.LU R29, [R1+0x524] ;  /* 0x00052400011d7983 */ /* 0x000ee20000300800 */
[----:B------:R-:W-:-:S02]  /*1e6a0*/  IMAD.MOV.U32 R30, RZ, RZ, R145 ;  /* 0x000000ffff1e7224 */ /* 0x000fc400078e0091 */
[----:B------:R-:W-:Y:S01]  /*1e6b0*/  IMAD.MOV.U32 R31, RZ, RZ, R144 ;  /* 0x000000ffff1f7224 */ /* 0x000fe200078e0090 */
[----:B------:R-:W-:Y:S01]  /*1e6c0*/  LDSM.16.M88.4 R148, [R159+0x46800] ;  /* 0x046800009f94783b */ /* 0x000fe20000000200 */
[C---:B------:R-:W-:Y:S03]  /*1e6d0*/  HMMA.1688.F32.TF32 R124, R220.reuse, R76, R152 ;  /* 0x0000004cdc7c723c */ /* 0x040fe60000081098 */
[----:B------:R-:W2:Y:S04]  /*1e6e0*/  LDSM.16.M88.4 R144, [R159+0x46000] ;  /* 0x046000009f90783b */ /* 0x000ea80000000200 */
[----:B------:R-:W1:Y:S04]  /*1e6f0*/  LDSM.16.M88.4 R152, [R159+0x47000] ;  /* 0x047000009f98783b */ /* 0x000e680000000200 */
[----:B------:R-:W1:Y:S01]  /*1e700*/  LDSM.16.M88.4 R156, [R159+0x47800] ;  /* 0x047800009f9c783b */ /* 0x000e620000000200 */
[----:B--2---:R-:W-:Y:S08]  /*1e710*/  HMMA.1688.F32.TF32 R208, R220, R144, R228 ;  /* 0x00000090dcd0723c */ /* 0x004ff000000810e4 */
[----:B------:R-:W-:Y:S08]  /*1e720*/  HMMA.1688.F32.TF32 R228, R236, R148, R24 ;  /* 0x00000094ece4723c */ /* 0x000ff00000081018 */
[C---:B------:R-:W-:Y:S08]  /*1e730*/  HMMA.1688.F32.TF32 R88, R204.reuse, R68, R88 ;  /* 0x00000044cc58723c */ /* 0x040ff00000081058 */
[C---:B------:R-:W-:Y:S08]  /*1e740*/  HMMA.1688.F32.TF32 R120, R204.reuse, R76, R120 ;  /* 0x0000004ccc78723c */ /* 0x040ff00000081078 */
[----:B----4-:R-:W-:Y:S08]  /*1e750*/  HMMA.1688.F32.TF32 R196, R204, R148, R196 ;  /* 0x00000094ccc4723c */ /* 0x010ff000000810c4 */
[----:B------:R-:W-:Y:S08]  /*1e760*/  HMMA.1688.F32.TF32 R84, R188, R68, R84 ;  /* 0x00000044bc54723c */ /* 0x000ff00000081054 */
[----:B------:R-:W-:Y:S08]  /*1e770*/  HMMA.1688.F32.TF32 R192, R204, R144, R192 ;  /* 0x00000090ccc0723c */ /* 0x000ff000000810c0 */
[C---:B------:R-:W-:Y:S08]  /*1e780*/  HMMA.1688.F32.TF32 R100, R188.reuse, R72, R100 ;  /* 0x00000048bc64723c */ /* 0x040ff00000081064 */
[C---:B------:R-:W-:Y:S08]  /*1e790*/  HMMA.1688.F32.TF32 R116, R188.reuse, R76, R116 ;  /* 0x0000004cbc74723c */ /* 0x040ff00000081074 */
[C---:B------:R-:W-:Y:S08]  /*1e7a0*/  HMMA.1688.F32.TF32 R180, R188.reuse, R148, R180 ;  /* 0x00000094bcb4723c */ /* 0x040ff000000810b4 */
[----:B------:R-:W-:Y:S08]  /*1e7b0*/  HMMA.1688.F32.TF32 R176, R188, R144, R176 ;  /* 0x00000090bcb0723c */ /* 0x000ff000000810b0 */
[C---:B------:R-:W-:Y:S08]  /*1e7c0*/  HMMA.1688.F32.TF32 R244, R172.reuse, R68, R244 ;  /* 0x00000044acf4723c */ /* 0x040ff000000810f4 */
[C---:B------:R-:W-:Y:S08]  /*1e7d0*/  HMMA.1688.F32.TF32 R112, R172.reuse, R76, R112 ;  /* 0x0000004cac70723c */ /* 0x040ff00000081070 */
[C---:B------:R-:W-:Y:S08]  /*1e7e0*/  HMMA.1688.F32.TF32 R164, R172.reuse, R148, R164 ;  /* 0x00000094aca4723c */ /* 0x040ff000000810a4 */
[C---:B------:R-:W-:Y:S08]  /*1e7f0*/  HMMA.1688.F32.TF32 R160, R172.reuse, R144, R160 ;  /* 0x00000090aca0723c */ /* 0x040ff000000810a0 */
[-C--:B-1----:R-:W-:Y:S08]  /*1e800*/  HMMA.1688.F32.TF32 R168, R172, R152.reuse, R168 ;  /* 0x00000098aca8723c */ /* 0x082ff000000810a8 */
[C---:B------:R-:W-:Y:S08]  /*1e810*/  HMMA.1688.F32.TF32 R184, R188.reuse, R152, R184 ;  /* 0x00000098bcb8723c */ /* 0x040ff000000810b8 */
[----:B------:R-:W-:Y:S08]  /*1e820*/  HMMA.1688.F32.TF32 R188, R188, R156, R248 ;  /* 0x0000009cbcbc723c */ /* 0x000ff000000810f8 */
[----:B------:R-:W-:Y:S08]  /*1e830*/  HMMA.1688.F32.TF32 R232, R236, R152, R20 ;  /* 0x00000098ece8723c */ /* 0x000ff00000081014 */
[C---:B------:R-:W-:Y:S08]  /*1e840*/  HMMA.1688.F32.TF32 R20, R4.reuse, R148, R32 ;  /* 0x000000940414723c */ /* 0x040ff00000081020 */
[C---:B---3--:R-:W-:Y:S08]  /*1e850*/  HMMA.1688.F32.TF32 R24, R4.reuse, R144, R12 ;  /* 0x000000900418723c */ /* 0x048ff0000008100c */
[-C--:B------:R-:W-:Y:S11]  /*1e860*/  HMMA.1688.F32.TF32 R12, R4, R152.reuse, R28 ;  /* 0x00000098040c723c */ /* 0x080ff6000008101c */
[----:B------:R-:W-:Y:S04]  /*1e870*/  @!UPT UIADD3 URZ, URZ, URZ, URZ ;  /* 0x0000003f3f3ff290 */ /* 0x000fe8000fffe03f */
[----:B------:R-:W-:Y:S04]  /*1e880*/  STL.64 [R1+0xa0], R24 ;  /* 0x0000a01801007387 */ /* 0x000fe80000100a00 */
[----:B------:R-:W-:Y:S04]  /*1e890*/  STL.64 [R1+0xa8], R26 ;  /* 0x0000a81a01007387 */ /* 0x000fe80000100a00 */
[----:B------:R-:W2:Y:S04]  /*1e8a0*/  LDL.LU R32, [R1+0x120] ;  /* 0x0001200001207983 */ /* 0x000ea80000300800 */
[----:B------:R-:W-:Y:S04]  /*1e8b0*/  STL.64 [R1+0x90], R20 ;  /* 0x0000901401007387 */ /* 0x000fe80000100a00 */
[----:B------:R-:W-:Y:S04]  /*1e8c0*/  STL.64 [R1+0x98], R22 ;  /* 0x0000981601007387 */ /* 0x000fe80000100a00 */
[----:B------:R1:W-:Y:S04]  /*1e8d0*/  STL.64 [R1+0x80], R12 ;  /* 0x0000800c01007387 */ /* 0x0003e80000100a00 */
[----:B------:R3:W-:Y:S04]  /*1e8e0*/  STL.64 [R1+0x88], R14 ;  /* 0x0000880e01007387 */ /* 0x0007e80000100a00 */
[----:B------:R-:W2:Y:S04]  /*1e8f0*/  LDL.LU R33, [R1+0x124] ;  /* 0x0001240001217983 */ /* 0x000ea80000300800 */
[----:B------:R-:W2:Y:S01]  /*1e900*/  LDL.LU R34, [R1+0x128] ;  /* 0x0001280001227983 */ /* 0x000ea20000300800 */
[C---:B------:R-:W-:Y:S03]  /*1e910*/  HMMA.1688.F32.TF32 R200, R204.reuse, R152, R200 ;  /* 0x00000098ccc8723c */ /* 0x040fe600000810c8 */
[----:B------:R-:W2:Y:S04]  /*1e920*/  LDL.LU R35, [R1+0x12c] ;  /* 0x00012c0001237983 */ /* 0x000ea80000300800 */
[----:B-1----:R-:W4:Y:S01]  /*1e930*/  LDL.LU R12, [R1+0x2d0] ;  /* 0x0002d000010c7983 */ /* 0x002f220000300800 */
[-C--:B------:R-:W-:Y:S03]  /*1e940*/  HMMA.1688.F32.TF32 R204, R204, R156.reuse, R40 ;  /* 0x0000009ccccc723c */ /* 0x080fe60000081028 */
[----:B------:R-:W4:Y:S04]  /*1e950*/  LDL.LU R13, [R1+0x2d4] ;  /* 0x0002d400010d7983 */ /* 0x000f280000300800 */
[----:B---3--:R-:W4:Y:S04]  /*1e960*/  LDL.LU R14, [R1+0x2d8] ;  /* 0x0002d800010e7983 */ /* 0x008f280000300800 */
[----:B------:R-:W4:Y:S04]  /*1e970*/  LDL.LU R15, [R1+0x2dc] ;  /* 0x0002dc00010f7983 */ /* 0x000f280000300800 */
[----:B------:R-:W3:Y:S04]  /*1e980*/  LDL.LU R40, [R1+0x460] ;  /* 0x0004600001287983 */ /* 0x000ee80000300800 */
[----:B------:R-:W3:Y:S04]  /*1e990*/  LDL.LU R41, [R1+0x464] ;  /* 0x0004640001297983 */ /* 0x000ee80000300800 */
[----:B------:R-:W3:Y:S04]  /*1e9a0*/  LDL.LU R42, [R1+0x468] ;  /* 0x00046800012a7983 */ /* 0x000ee80000300800 */
[----:B------:R-:W3:Y:S04]  /*1e9b0*/  LDL.LU R43, [R1+0x46c] ;  /* 0x00046c00012b7983 */ /* 0x000ee80000300800 */
        /* <DEDUP_REMOVED lines=20> */
[----:B------:R-:W4:Y:S01]  /*1eb00*/  LDL.LU R54, [R1+0x2f8] ;  /* 0x0002f80001367983 */ /* 0x000f220000300800 */
[C---:B------:R-:W-:Y:S03]  /*1eb10*/  HMMA.1688.F32.TF32 R212, R220.reuse, R148, R212 ;  /* 0x00000094dcd4723c */ /* 0x040fe600000810d4 */
        /* <DEDUP_REMOVED lines=23> */
[----:B--2---:R-:W-:Y:S08]  /*1ec90*/  HMMA.1688.F32.TF32 R248, R8, R152, R248 ;  /* 0x0000009808f8723c */ /* 0x004ff000000810f8 */
[----:B---3--:R-:W-:Y:S01]  /*1eca0*/  HMMA.1688.F32.TF32 R4, R4, R156, R64 ;  /* 0x0000009c0404723c */ /* 0x008fe20000081040 */
[----:B------:R-:W2:Y:S04]  /*1ecb0*/  LDL.LU.64 R66, [R1+0x19d8] ;  /* 0x0019d80001427983 */ /* 0x000ea80000300a00 */
[----:B------:R-:W2:Y:S03]  /*1ecc0*/  LDL.LU.64 R64, [R1+0x19d0] ;  /* 0x0019d00001407983 */ /* 0x000ea60000300a00 */
[C---:B----4-:R-:W-:Y:S08]  /*1ecd0*/  HMMA.1688.F32.TF32 R60, R8.reuse, R144, R60 ;  /* 0x00000090083c723c */ /* 0x050ff0000008103c */
[C---:B------:R-:W-:Y:S07]  /*1ece0*/  HMMA.1688.F32.TF32 R56, R8.reuse, R148, R56 ;  /* 0x000000940838723c */ /* 0x040fee0000081038 */
[----:B------:R1:W-:Y:S04]  /*1ecf0*/  STL.64 [R1+0x70], R4 ;  /* 0x0000700401007387 */ /* 0x0003e80000100a00 */
[----:B------:R3:W-:Y:S04]  /*1ed00*/  STL.64 [R1+0x78], R6 ;  /* 0x0000780601007387 */ /* 0x0007e80000100a00 */
[----:B-1----:R-:W4:Y:S04]  /*1ed10*/  LDL.LU R4, [R1+0x260] ;  /* 0x0002600001047983 */ /* 0x002f280000300800 */
[----:B------:R-:W4:Y:S04]  /*1ed20*/  LDL.LU R5, [R1+0x264] ;  /* 0x0002640001057983 */ /* 0x000f280000300800 */
[----:B---3--:R-:W4:Y:S04]  /*1ed30*/  LDL.LU R6, [R1+0x268] ;  /* 0x0002680001067983 */ /* 0x008f280000300800 */
[----:B------:R-:W4:Y:S04]  /*1ed40*/  LDL.LU R7, [R1+0x26c] ;  /* 0x00026c0001077983 */ /* 0x000f280000300800 */
[----:B------:R-:W-:Y:S04]  /*1ed50*/  STL.64 [R1+0x1b0], R60 ;  /* 0x0001b03c01007387 */ /* 0x000fe80000100a00 */
[----:B------:R1:W-:Y:S01]  /*1ed60*/  STL.64 [R1+0x1b8], R62 ;  /* 0x0001b83e01007387 */ /* 0x0003e20000100a00 */
[----:B------:R-:W-:Y:S03]  /*1ed70*/  HMMA.1688.F32.TF32 R8, R8, R156, R40 ;  /* 0x0000009c0808723c */ /* 0x000fe60000081028 */
[----:B-1----:R-:W3:Y:S04]  /*1ed80*/  LDL.LU.64 R62, [R1+0x19c8] ;  /* 0x0019c800013e7983 */ /* 0x002ee80000300a00 */
[----:B------:R-:W3:Y:S04]  /*1ed90*/  LDL.LU.64 R60, [R1+0x19c0] ;  /* 0x0019c000013c7983 */ /* 0x000ee80000300a00 */
        /* <DEDUP_REMOVED lines=8> */
[----:B------:R-:W2:Y:S01]  /*1ee20*/  LDL.LU.64 R42, [R1+0x1998] ;  /* 0x00199800012a7983 */ /* 0x000ea20000300a00 */
[C---:B------:R-:W-:Y:S08]  /*1ee30*/  HMMA.1688.F32.TF32 R52, R16.reuse, R144, R52 ;  /* 0x000000901034723c */ /* 0x040ff00000081034 */
[C---:B------:R-:W-:Y:S08]  /*1ee40*/  HMMA.1688.F32.TF32 R20, R16.reuse, R148, R20 ;  /* 0x000000941014723c */ /* 0x040ff00000081014 */
[----:B------:R-:W-:Y:S01]  /*1ee50*/  HMMA.1688.F32.TF32 R12, R16, R152, R12 ;  /* 0x00000098100c723c */ /* 0x000fe2000008100c */
[----:B------:R1:W-:Y:S04]  /*1ee60*/  STL.64 [R1+0x180], R8 ;  /* 0x0001800801007387 */ /* 0x0003e80000100a00 */
[----:B------:R2:W-:Y:S01]  /*1ee70*/  STL.64 [R1+0x188], R10 ;  /* 0x0001880a01007387 */ /* 0x0005e20000100a00 */
[----:B-1----:R-:W-:-:S03]  /*1ee80*/  IMAD.MOV.U32 R8, RZ, RZ, R47 ;  /* 0x000000ffff087224 */ /* 0x002fc600078e002f */
[----:B------:R-:W3:Y:S01]  /*1ee90*/  LDL.LU R47, [R1+0x1990] ;  /* 0x00199000012f7983 */ /* 0x000ee20000300800 */
[----:B--2---:R-:W-:Y:S01]  /*1eea0*/  MOV R9, R42 ;  /* 0x0000002a00097202 */ /* 0x004fe20000000f00 */
[----:B------:R-:W-:Y:S02]  /*1eeb0*/  IMAD.MOV.U32 R10, RZ, RZ, R43 ;  /* 0x000000ffff0a7224 */ /* 0x000fe400078e002b */
[----:B------:R-:W2:Y:S04]  /*1eec0*/  LDL.LU R42, [R1+0x198c] ;  /* 0x00198c00012a7983 */ /* 0x000ea80000300800 */
[----:B------:R-:W2:Y:S04]  /*1eed0*/  LDL.LU R43, [R1+0x1988] ;  /* 0x00198800012b7983 */ /* 0x000ea80000300800 */
[----:B------:R-:W-:Y:S04]  /*1eee0*/  STL.64 [R1+0x2f0], R52 ;  /* 0x0002f03401007387 */ /* 0x000fe80000100a00 */
[----:B------:R1:W-:Y:S04]  /*1eef0*/  STL.64 [R1+0x2f8], R54 ;  /* 0x0002f83601007387 */ /* 0x0003e80000100a00 */
[----:B-1----:R-:W2:Y:S04]  /*1ef00*/  LDL.LU.64 R54, [R1+0x1980] ;  /* 0x0019800001367983 */ /* 0x002ea80000300a00 */
[----:B------:R-:W2:Y:S04]  /*1ef10*/  LDL.LU.64 R52, [R1+0x1978] ;  /* 0x0019780001347983 */ /* 0x000ea80000300a00 */
[----:B------:R-:W-:Y:S04]  /*1ef20*/  STL.64 [R1+0x2e0], R20 ;  /* 0x0002e01401007387 */ /* 0x000fe80000100a00 */
[----:B------:R1:W-:Y:S04]  /*1ef30*/  STL.64 [R1+0x2e8], R22 ;  /* 0x0002e81601007387 */ /* 0x0003e80000100a00 */
[----:B-1----:R-:W2:Y:S04]  /*1ef40*/  LDL.LU.64 R22, [R1+0x1970] ;  /* 0x0019700001167983 */ /* 0x002ea80000300a00 */
[----:B------:R-:W3:Y:S04]  /*1ef50*/  LDL.LU.64 R20, [R1+0x1968] ;  /* 0x0019680001147983 */ /* 0x000ee80000300a00 */
[----:B------:R-:W-:Y:S04]  /*1ef60*/  STL.64 [R1+0x2d0], R12 ;  /* 0x0002d00c01007387 */ /* 0x000fe80000100a00 */
[----:B------:R1:W-:Y:S04]  /*1ef70*/  STL.64 [R1+0x2d8], R14 ;  /* 0x0002d80e01007387 */ /* 0x0003e80000100a00 */
[----:B-1----:R-:W3:Y:S04]  /*1ef80*/  LDL.LU.64 R14, [R1+0x1960] ;  /* 0x00196000010e7983 */ /* 0x002ee80000300a00 */
[----:B------:R-:W3:Y:S01]  /*1ef90*/  LDL.LU.64 R12, [R1+0x1958] ;  /* 0x00195800010c7983 */ /* 0x000ee20000300a00 */
[-C--:B------:R-:W-:Y:S03]  /*1efa0*/  HMMA.1688.F32.TF32 R236, R236, R156.reuse, R240 ;  /* 0x0000009cecec723c */ /* 0x080fe600000810f0 */
[----:B------:R-:W-:Y:S04]  /*1efb0*/  LDS R240, [R2+0xc000] ;  /* 0x00c0000002f07984 */ /* 0x000fe80000000800 */
[----:B------:R-:W-:Y:S04]  /*1efc0*/  LDS R242, [R2+0xe000] ;  /* 0x00e0000002f27984 */ /* 0x000fe80000000800 */
[----:B------:R-:W-:Y:S04]  /*1efd0*/  LDS R241, [R3+0xc000] ;  /* 0x00c0000003f17984 */ /* 0x000fe80000000800 */
[----:B------:R-:W2:Y:S01]  /*1efe0*/  LDS R243, [R3+0xe000] ;  /* 0x00e0000003f37984 */ /* 0x000ea20000000800 */
[----:B----4-:R-:W-:Y:S01]  /*1eff0*/  HMMA.1688.F32.TF32 R4, R16, R156, R4 ;  /* 0x0000009c1004723c */ /* 0x010fe20000081004 */
[----:B------:R-:W-:-:S06]  /*1f000*/  IMAD.MOV.U32 R11, RZ, RZ, R252 ;  /* 0x000000ffff0b7224 */ /* 0x000fcc00078e00fc */
[----:B------:R-:W-:Y:S11]  /*1f010*/  IMAD.MOV.U32 R19, RZ, RZ, R0 ;  /* 0x000000ffff137224 */ /* 0x000ff600078e0000 */
[----:B------:R-:W-:Y:S05]  /*1f020*/  @!UPT UIADD3 URZ, URZ, URZ, URZ ;  /* 0x0000003f3f3ff290 */ /* 0x000fea000fffe03f */
[----:B------:R-:W-:Y:S04]  /*1f030*/  STL.64 [R1+0x2a0], R4 ;  /* 0x0002a00401007387 */ /* 0x000fe80000100a00 */
[----:B------:R-:W-:Y:S04]  /*1f040*/  STL.64 [R1+0x2a8], R6 ;  /* 0x0002a80601007387 */ /* 0x000fe80000100a00 */
[----:B------:R-:W-:Y:S04]  /*1f050*/  LDS R4, [R2+0xc100] ;  /* 0x00c1000002047984 */ /* 0x000fe80000000800 */
[----:B------:R-:W-:Y:S04]  /*1f060*/  LDS R6, [R2+0xe100] ;  /* 0x00e1000002067984 */ /* 0x000fe80000000800 */
[----:B------:R-:W-:Y:S04]  /*1f070*/  LDS R5, [R3+0xc100] ;  /* 0x00c1000003057984 */ /* 0x000fe80000000800 */
[----:B------:R-:W1:Y:S01]  /*1f080*/  LDS R7, [R3+0xe100] ;  /* 0x00e1000003077984 */ /* 0x000e620000000800 */
[C---:B--2---:R-:W-:Y:S08]  /*1f090*/  HMMA.1688.F32.TF32 R24, R240.reuse, R22, R24 ;  /* 0x00000016f018723c */ /* 0x044ff00000081018 */
[----:B---3--:R-:W-:Y:S01]  /*1f0a0*/  HMMA.1688.F32.TF32 R48, R240, R14, R48 ;  /* 0x0000000ef030723c */ /* 0x008fe20000081030 */
[----:B------:R-:W-:-:S02]  /*1f0b0*/  IMAD.MOV.U32 R16, RZ, RZ, R20 ;  /* 0x000000ffff107224 */ /* 0x000fc400078e0014 */
[----:B------:R-:W-:Y:S01]  /*1f0c0*/  IMAD.MOV.U32 R18, RZ, RZ, R12 ;  /* 0x000000ffff127224 */ /* 0x000fe200078e000c */
[----:B------:R-:W-:Y:S11]  /*1f0d0*/  MOV R17, R13 ;  /* 0x0000000d00117202 */ /* 0x000ff60000000f00 */
[----:B------:R-:W-:Y:S01]  /*1f0e0*/  @!UPT UIADD3 URZ, URZ, URZ, URZ ;  /* 0x0000003f3f3ff290 */ /* 0x000fe2000fffe03f */
[----:B------:R-:W-:-:S08]  /*1f0f0*/  IMAD.MOV.U32 R252, RZ, RZ, R27 ;  /* 0x000000fffffc7224 */ /* 0x000fd000078e001b */
[----:B------:R-:W-:Y:S01]  /*1f100*/  IMAD.MOV.U32 R12, RZ, RZ, R50 ;  /* 0x000000ffff0c7224 */ /* 0x000fe200078e0032 */
[----:B------:R-:W-:Y:S01]  /*1f110*/  MOV R13, R49 ;  /* 0x00000031000d7202 */ /* 0x000fe20000000f00 */
[----:B------:R-:W-:Y:S02]  /*1f120*/  IMAD.MOV.U32 R0, RZ, RZ, R51 ;  /* 0x000000ffff007224 */ /* 0x000fe400078e0033 */
[----:B------:R-:W-:Y:S01]  /*1f130*/  IMAD.MOV.U32 R20, RZ, RZ, R48 ;  /* 0x000000ffff147224 */ /* 0x000fe200078e0030 */
[----:B------:R-:W1:Y:S04]  /*1f140*/  LDL.LU.64 R50, [R1+0x1950] ;  /* 0x0019500001327983 */ /* 0x000e680000300a00 */
[----:B------:R-:W1:Y:S04]  /*1f150*/  LDL.LU.64 R48, [R1+0x1948] ;  /* 0x0019480001307983 */ /* 0x000e680000300a00 */
[----:B------:R-:W-:Y:S04]  /*1f160*/  STL.64 [R1+0x400], R24 ;  /* 0x0004001801007387 */ /* 0x000fe80000100a00 */
[----:B------:R2:W-:Y:S04]  /*1f170*/  STL [R1+0x408], R26 ;  /* 0x0004081a01007387 */ /* 0x0005e80000100800 */
[----:B--2---:R-:W2:Y:S04]  /*1f180*/  LDL.LU.64 R26, [R1+0x1940] ;  /* 0x00194000011a7983 */ /* 0x004ea80000300a00 */
[----:B------:R-:W3:Y:S01]  /*1f190*/  LDL.LU.64 R24, [R1+0x1938] ;  /* 0x0019380001187983 */ /* 0x000ee20000300a00 */
[C---:B--2---:R-:W-:Y:S11]  /*1f1a0*/  HMMA.1688.F32.TF32 R28, R240.reuse, R26, R28 ;  /* 0x0000001af01c723c */ /* 0x044ff6000008101c */
[----:B------:R-:W-:Y:S11]  /*1f1b0*/  @!UPT UIADD3 URZ, URZ, URZ, URZ ;  /* 0x0000003f3f3ff290 */ /* 0x000ff6000fffe03f */
[----:B------:R-:W-:Y:S01]  /*1f1c0*/  @!UPT UIADD3 URZ, URZ, URZ, URZ ;  /* 0x0000003f3f3ff290 */ /* 0x000fe2000fffe03f */
[----:B------:R-:W-:Y:S04]  /*1f1d0*/  STL.64 [R1+0x460], R28 ;  /* 0x0004601c01007387 */ /* 0x000fe80000100a00 */
[----:B------:R2:W-:Y:S04]  /*1f1e0*/  STL.64 [R1+0x468], R30 ;  /* 0x0004681e01007387 */ /* 0x0005e80000100a00 */
[----:B--2---:R-:W2:Y:S02]  /*1f1f0*/  LDL.LU.64 R30, [R1+0x1930] ;  /* 0x00193000011e7983 */ /* 0x004ea40000300a00 */
        /* <DEDUP_REMOVED lines=11> */
[----:B--2---:R-:W2:Y:S01]  /*1f2b0*/  LDL.LU.64 R38, [R1+0x1920] ;  /* 0x0019200001267983 */ /* 0x004ea20000300a00 */
[C---:B------:R-:W-:Y:S08]  /*1f2c0*/  HMMA.1688.F32.TF32 R8, R240.reuse, R42, R8 ;  /* 0x0000002af008723c */ /* 0x040ff00000081008 */
[C---:B--2---:R-:W-:Y:S11]  /*1f2d0*/  HMMA.1688.F32.TF32 R16, R240.reuse, R38, R16 ;  /* 0x00000026f010723c */ /* 0x044ff60000081010 */
[----:B------:R-:W-:Y:S11]  /*1f2e0*/  @!UPT UIADD3 URZ, URZ, URZ, URZ ;  /* 0x0000003f3f3ff290 */ /* 0x000ff6000fffe03f */
[----:B------:R-:W-:Y:S02]  /*1f2f0*/  @!UPT UIADD3 URZ, URZ, URZ, URZ ;  /* 0x0000003f3f3ff290 */ /* 0x000fe4000fffe03f */
[----:B------:R-:W-:Y:S02]  /*1f300*/  IMAD.MOV.U32 R28, RZ, RZ, R19 ;  /* 0x000000ffff1c7224 */ /* 0x000fe400078e0013 */
[----:B------:R-:W-:Y:S01]  /*1f310*/  IMAD.MOV.U32 R29, RZ, RZ, R18 ;  /* 0x000000ffff1d7224 */ /* 0x000fe200078e0012 */
[----:B------:R-:W-:Y:S01]  /*1f320*/  MOV R33, R16 ;  /* 0x0000001000217202 */ /* 0x000fe20000000f00 */
[----:B------:R-:W-:Y:S01]  /*1f330*/  IMAD.MOV.U32 R32, RZ, RZ, R17 ;  /* 0x000000ffff207224 */ /* 0x000fe200078e0011 */
[----:B------:R-:W-:Y:S01]  /*1f340*/  STL [R1+0x1880], R28 ;  /* 0x0018801c01007387 */ /* 0x000fe20000100800 */
[C---:B------:R-:W-:Y:S03]  /*1f350*/  HMMA.1688.F32.TF32 R16, R240.reuse, R46, R248 ;  /* 0x0000002ef010723c */ /* 0x040fe600000810f8 */
[----:B------:R-:W-:Y:S04]  /*1f360*/  STL [R1+0x187c], R29 ;  /* 0x00187c1d01007387 */ /* 0x000fe80000100800 */
[----:B------:R-:W-:Y:S04]  /*1f370*/  STL [R1+0x1878], R32 ;  /* 0x0018782001007387 */ /* 0x000fe80000100800 */
[----:B------:R-:W-:Y:S04]  /*1f380*/  STL [R1+0x1874], R33 ;  /* 0x0018742101007387 */ /* 0x000fe80000100800 */
[----:B------:R-:W-:Y:S04]  /*1f390*/  STL.64 [R1+0x680], R8 ;  /* 0x0006800801007387 */ /* 0x000fe80000100a00 */
[----:B------:R2:W-:Y:S02]  /*1f3a0*/  STL.64 [R1+0x688], R10 ;  /* 0x0006880a01007387 */ /* 0x0005e40000100a00 */
[C---:B--2---:R-:W-:Y:S02]  /*1f3b0*/  HMMA.1688.F32.TF32 R8, R240.reuse, R70, R244 ;  /* 0x00000046f008723c */ /* 0x044fe400000810f4 */
[----:B------:R-:W-:Y:S04]  /*1f3c0*/  STL.64 [R1+0x720], R16 ;  /* 0x0007201001007387 */ /* 0x000fe80000100a00 */
[----:B------:R2:W-:Y:S02]  /*1f3d0*/  STL.64 [R1+0x728], R18 ;  /* 0x0007281201007387 */ /* 0x0005e40000100a00 */
[C---:B--2---:R-:W-:Y:S11]  /*1f3e0*/  HMMA.1688.F32.TF32 R16, R240.reuse, R74, R96 ;  /* 0x0000004af010723c */ /* 0x044ff60000081060 */
[----:B------:R-:W-:Y:S04]  /*1f3f0*/  @!UPT UIADD3 URZ, URZ, URZ, URZ ;  /* 0x0000003f3f3ff290 */ /* 0x000fe8000fffe03f */
[----:B------:R2:W-:Y:S01]  /*1f400*/  STL.64 [R1+0x768], R10 ;  /* 0x0007680a01007387 */ /* 0x0005e20000100a00 */
[----:B------:R-:W-:Y:S01]  /*1f410*/  MOV R72, R8 ;  /* 0x0000000800487202 */ /* 0x000fe20000000f00 */
[----:B------:R-:W-:Y:S02]  /*1f420*/  IMAD.MOV.U32 R73, RZ, RZ, R9 ;  /* 0x000000ffff497224 */ /* 0x000fe400078e0009 */
[C---:B--2---:R-:W-:Y:S03]  /*1f430*/  HMMA.1688.F32.TF32 R8, R240.reuse, R78, R112 ;  /* 0x0000004ef008723c */ /* 0x044fe60000081070 */
[----:B------:R-:W-:Y:S04]  /*1f440*/  STL [R1+0x1868], R73 ;  /* 0x0018684901007387 */ /* 0x000fe80000100800 */
[----:B------:R-:W-:Y:S04]  /*1f450*/  STL [R1+0x1864], R72 ;  /* 0x0018644801007387 */ /* 0x000fe80000100800 */
[----:B------:R-:W2:Y:S04]  /*1f460*/  LDL.LU R248, [R1+0xe0] ;  /* 0x0000e00001f87983 */ /* 0x000ea80000300800 */
[----:B------:R-:W-:Y:S04]  /*1f470*/  STL.64 [R1+0x7e0], R16 ;  /* 0x0007e01001007387 */ /* 0x000fe80000100a00 */
[----:B------:R-:W-:Y:S04]  /*1f480*/  STL.64 [R1+0x7e8], R18 ;  /* 0x0007e81201007387 */ /* 0x000fe80000100a00 */
[----:B------:R-:W-:Y:S04]  /*1f490*/  STL.64 [R1+0x870], R8 ;  /* 0x0008700801007387 */ /* 0x000fe80000100a00 */
[----:B------:R4:W-:Y:S04]  /*1f4a0*/  STL.64 [R1+0x878], R10 ;  /* 0x0008780a01007387 */ /* 0x0009e80000100a00 */
[----:B------:R-:W2:Y:S04]  /*1f4b0*/  LDL.LU R249, [R1+0xe4] ;  /* 0x0000e40001f97983 */ /* 0x000ea80000300800 */
[----:B------:R-:W2:Y:S01]  /*1f4c0*/  LDL.LU R250, [R1+0xe8] ;  /* 0x0000e80001fa7983 */ /* 0x000ea20000300800 */
[C---:B----4-:R-:W-:Y:S03]  /*1f4d0*/  HMMA.1688.F32.TF32 R8, R240.reuse, R82, R128 ;  /* 0x00000052f008723c */ /* 0x050fe60000081080 */
[----:B------:R-:W2:Y:S04]  /*1f4e0*/  LDL.LU R251, [R1+0xec] ;  /* 0x0000ec0001fb7983 */ /* 0x000ea80000300800 */
        /* <DEDUP_REMOVED lines=14> */
[----:B------:R-:W-:Y:S04]  /*1f5d0*/  STL.64 [R1+0x8f0], R8 ;  /* 0x0008f00801007387 */ /* 0x000fe80000100a00 */
[----:B------:R1:W-:Y:S04]  /*1f5e0*/  STL.64 [R1+0x8f8], R10 ;  /* 0x0008f80a01007387 */ /* 0x0003e80000100a00 */
[----:B------:R-:W4:Y:S04]  /*1f5f0*/  LDL.LU R129, [R1+0x344] ;  /* 0x0003440001817983 */ /* 0x000f280000300800 */
[----:B------:R-:W4:Y:S04]  /*1f600*/  LDL.LU R130, [R1+0x348] ;  /* 0x0003480001827983 */ /* 0x000f280000300800 */
[----:B------:R-:W4:Y:S01]  /*1f610*/  LDL.LU R131, [R1+0x34c] ;  /* 0x00034c0001837983 */ /* 0x000f220000300800 */
[C---:B-1----:R-:W-:Y:S11]  /*1f620*/  HMMA.1688.F32.TF32 R8, R240.reuse, R146, R160 ;  /* 0x00000092f008723c */ /* 0x042ff600000810a0 */
[----:B------:R-:W-:Y:S11]  /*1f630*/  @!UPT UIADD3 URZ, URZ, URZ, URZ ;  /* 0x0000003f3f3ff290 */ /* 0x000ff6000fffe03f */
[----:B------:R-:W-:Y:S01]  /*1f640*/  @!UPT UIADD3 URZ, URZ, URZ, URZ ;  /* 0x0000003f3f3ff290 */ /* 0x000fe2000fffe03f */
[----:B------:R1:W-:Y:S01]  /*1f650*/  STL.64 [R1+0x8e8], R10 ;  /* 0x0008e80a01007387 */ /* 0x0003e20000100a00 */
[----:B------:R-:W-:Y:S02]  /*1f660*/  IMAD.MOV.U32 R144, RZ, RZ, R8 ;  /* 0x000000ffff907224 */ /* 0x000fe400078e0008 */
[----:B------:R-:W-:Y:S02]  /*1f670*/  IMAD.MOV.U32 R145, RZ, RZ, R9 ;  /* 0x000000ffff917224 */ /* 0x000fe400078e0009 */
[C---:B-1----:R-:W-:Y:S03]  /*1f680*/  HMMA.1688.F32.TF32 R8, R240.reuse, R150, R164 ;  /* 0x00000096f008723c */ /* 0x042fe600000810a4 */
[----:B------:R-:W-:Y:S04]  /*1f690*/  STL [R1+0x1810], R145 ;  /* 0x0018109101007387 */ /* 0x000fe80000100800 */
[----:B------:R-:W-:Y:S01]  /*1f6a0*/  STL [R1+0x180c], R144 ;  /* 0x00180c9001007387 */ /* 0x000fe20000100800 */
[C---:B------:R-:W-:Y:S01]  /*1f6b0*/  HMMA.1688.F32.TF32 R160, R240.reuse, R158, R172 ;  /* 0x0000009ef0a0723c */ /* 0x040fe200000810ac */
[----:B---3--:R-:W-:Y:S11]  /*1f6c0*/  IMAD.MOV.U32 R17, RZ, RZ, R25 ;  /* 0x000000ffff117224 */ /* 0x008ff600078e0019 */
[----:B------:R-:W-:Y:S03]  /*1f6d0*/  @!UPT UIADD3 URZ, URZ, URZ, URZ ;  /* 0x0000003f3f3ff290 */ /* 0x000fe6000fffe03f */
[----:B------:R1:W-:Y:S01]  /*1f6e0*/  STL.64 [R1+0x8d8], R10 ;  /* 0x0008d80a01007387 */ /* 0x0003e20000100a00 */
[----:B------:R-:W-:Y:S01]  /*1f6f0*/  IMAD.MOV.U32 R148, RZ, RZ, R8 ;  /* 0x000000ffff947224 */ /* 0x000fe200078e0008 */
[----:B------:R-:W-:Y:S02]  /*1f700*/  MOV R149, R9 ;  /* 0x0000000900957202 */ /* 0x000fe40000000f00 */
[----:B-1----:R-:W-:Y:S01]  /*1f710*/  HMMA.1688.F32.TF32 R8, R240, R154, R168 ;  /* 0x0000009af008723c */ /* 0x002fe200000810a8 */
[----:B------:R-:W-:Y:S01]  /*1f720*/  IMAD.MOV.U32 R18, RZ, RZ, R24 ;  /* 0x000000ffff127224 */ /* 0x000fe200078e0018 */
[----:B------:R-:W-:Y:S01]  /*1f730*/  MOV R19, R21 ;  /* 0x0000001500137202 */ /* 0x000fe20000000f00 */
[----:B------:R-:W-:Y:S04]  /*1f740*/  STL [R1+0x1808], R149 ;  /* 0x0018089501007387 */ /* 0x000fe80000100800 */
[----:B------:R-:W-:Y:S11]  /*1f750*/  STL [R1+0x1804], R148 ;  /* 0x0018049401007387 */ /* 0x000ff60000100800 */
[----:B------:R-:W-:Y:S06]  /*1f760*/  @!UPT UIADD3 URZ, URZ, URZ, URZ ;  /* 0x0000003f3f3ff290 */ /* 0x000fec000fffe03f */
[----:B------:R-:W-:Y:S02]  /*1f770*/  IMAD.MOV.U32 R153, RZ, RZ, R9 ;  /* 0x000000ffff997224 */ /* 0x000fe400078e0009 */
[----:B------:R-:W-:Y:S01]  /*1f780*/  IMAD.MOV.U32 R152, RZ, RZ, R8 ;  /* 0x000000ffff987224 */ /* 0x000fe200078e0008 */
[----:B------:R-:W-:Y:S04]  /*1f790*/  STL.64 [R1+0x8c8], R10 ;  /* 0x0008c80a01007387 */ /* 0x000fe80000100a00 */
[----:B------:R-:W-:Y:S04]  /*1f7a0*/  STL [R1+0x17b0], R153 ;  /* 0x0017b09901007387 */ /* 0x000fe80000100800 */
[----:B------:R-:W-:Y:S04]  /*1f7b0*/  STL [R1+0x17ac], R152 ;  /* 0x0017ac9801007387 */ /* 0x000fe80000100800 */
[----:B------:R-:W-:Y:S04]  /*1f7c0*/  STL.64 [R1+0x8b0], R160 ;  /* 0x0008b0a001007387 */ /* 0x000fe80000100a00 */
[----:B------:R1:W-:Y:S01]  /*1f7d0*/  STL.64 [R1+0x8b8], R162 ;  /* 0x0008b8a201007387 */ /* 0x0003e20000100a00 */
[C---:B------:R-:W-:Y:S03]  /*1f7e0*/  HMMA.1688.F32.TF32 R48, R4.reuse, R42, R48 ;  /* 0x0000002a0430723c */ /* 0x040fe60000081030 */
[----:B------:R-:W-:Y:S04]  /*1f7f0*/  LDS R8, [R2+0xc200] ;  /* 0x00c2000002087984 */ /* 0x000fe80000000800 */
[----:B------:R-:W-:Y:S04]  /*1f800*/  LDS R10, [R2+0xe200] ;  /* 0x00e20000020a7984 */ /* 0x000fe80000000800 */
[----:B------:R-:W-:Y:S04]  /*1f810*/  LDS R9, [R3+0xc200] ;  /* 0x00c2000003097984 */ /* 0x000fe80000000800 */
[----:B------:R-:W3:Y:S01]  /*1f820*/  LDS R11, [R3+0xe200] ;  /* 0x00e20000030b7984 */ /* 0x000ee20000000800 */
[C---:B--2---:R-:W-:Y:S08]  /*1f830*/  HMMA.1688.F32.TF32 R16, R4.reuse, R38, R16 ;  /* 0x000000260410723c */ /* 0x044ff00000081010 */
[C---:B----4-:R-:W-:Y:S08]  /*1f840*/  HMMA.1688.F32.TF32 R128, R4.reuse, R14, R128 ;  /* 0x0000000e0480723c */ /* 0x050ff00000081080 */
[C---:B-1----:R-:W-:Y:S08]  /*1f850*/  HMMA.1688.F32.TF32 R160, R4.reuse, R22, R112 ;  /* 0x0000001604a0723c */ /* 0x042ff00000081070 */
[----:B------:R-:W-:Y:S01]  /*1f860*/  IMAD.MOV.U32 R41, RZ, RZ, R16 ;  /* 0x000000ffff297224 */ /* 0x000fe200078e0010 */
[----:B------:R-:W-:Y:S07]  /*1f870*/  HMMA.1688.F32.TF32 R112, R4, R30, R244 ;  /* 0x0000001e0470723c */ /* 0x000fee00000810f4 */
[----:B------:R-:W-:Y:S01]  /*1f880*/  IMAD.MOV.U32 R156, RZ, RZ, R128 ;  /* 0x000000ffff9c7224 */ /* 0x000fe200078e0080 */
[----:B------:R-:W-:Y:S01]  /*1f890*/  MOV R25, R129 ;  /* 0x0000008100197202 */ /* 0x000fe20000000f00 */
[----:B------:R-:W-:-:S02]  /*1f8a0*/  IMAD.MOV.U32 R24, RZ, RZ, R130 ;  /* 0x000000ffff187224 */ /* 0x000fc400078e0082 */
[----:B------:R-:W-:Y:S02]  /*1f8b0*/  IMAD.MOV.U32 R21, RZ, RZ, R131 ;  /* 0x000000ffff157224 */ /* 0x000fe400078e0083 */
[----:B------:R-:W-:Y:S01]  /*1f8c0*/  HMMA.1688.F32.TF32 R128, R4, R26, R96 ;  /* 0x0000001a0480723c */ /* 0x000fe20000081060 */
[----:B------:R-:W-:Y:S01]  /*1f8d0*/  MOV R40, R17 ;  /* 0x0000001100287202 */ /* 0x000fe20000000f00 */
[----:B------:R-:W-:-:S06]  /*1f8e0*/  IMAD.MOV.U32 R37, RZ, RZ, R18 ;  /* 0x000000ffff257224 */ /* 0x000fcc00078e0012 */
[----:B------:R-:W-:Y:S01]  /*1f8f0*/  HMMA.1688.F32.TF32 R96, R4, R34, R248 ;  /* 0x000000220460723c */ /* 0x000fe200000810f8 */
[----:B------:R-:W-:-:S07]  /*1f900*/  IMAD.MOV.U32 R36, RZ, RZ, R19 ;  /* 0x000000ffff247224 */ /* 0x000fce00078e0013 */
        /* <DEDUP_REMOVED lines=9> */
[----:B------:R-:W-:Y:S04]  /*1f9a0*/  STL [R1+0x1890], R36 ;  /* 0x0018902401007387 */ /* 0x000fe80000100800 */
[----:B------:R-:W-:Y:S04]  /*1f9b0*/  STL [R1+0x188c], R37 ;  /* 0x00188c2501007387 */ /* 0x000fe80000100800 */
[----:B------:R-:W-:Y:S04]  /*1f9c0*/  STL [R1+0x1888], R40 ;  /* 0x0018882801007387 */ /* 0x000fe80000100800 */
[----:B------:R-:W-:Y:S01]  /*1f9d0*/  STL [R1+0x1884], R41 ;  /* 0x0018842901007387 */ /* 0x000fe20000100800 */
[----:B------:R-:W-:-:S03]  /*1f9e0*/  IMAD.MOV.U32 R73, RZ, RZ, R19 ;  /* 0x000000ffff497224 */ /* 0x000fc600078e0013 */
[----:B------:R-:W-:Y:S04]  /*1f9f0*/  STL.64 [R1+0x600], R16 ;  /* 0x0006001001007387 */ /* 0x000fe80000100a00 */
[----:B------:R-:W-:Y:S04]  /*1fa00*/  STL.64 [R1+0x520], R48 ;  /* 0x0005203001007387 */ /* 0x000fe80000100a00 */
[----:B------:R-:W-:Y:S04]  /*1fa10*/  STL.64 [R1+0x528], R50 ;  /* 0x0005283201007387 */ /* 0x000fe80000100a00 */
[----:B------:R1:W-:Y:S02]  /*1fa20*/  STL [R1+0x608], R18 ;  /* 0x0006081201007387 */ /* 0x0003e40000100800 */
[----:B-1----:R-:W-:Y:S02]  /*1fa30*/  HMMA.1688.F32.TF32 R16, R4, R70, R84 ;  /* 0x000000460410723c */ /* 0x002fe40000081054 */
[----:B------:R-:W-:Y:S11]  /*1fa40*/  STL [R1+0x186c], R73 ;  /* 0x00186c4901007387 */ /* 0x000ff60000100800 */
[----:B------:R-:W-:Y:S10]  /*1fa50*/  @!UPT UIADD3 URZ, URZ, URZ, URZ ;  /* 0x0000003f3f3ff290 */ /* 0x000ff4000fffe03f */
        /* <DEDUP_REMOVED lines=17> */
[----:B------:R-:W4:Y:S04]  /*1fb70*/  LDL.LU R244, [R1+0x1f0] ;  /* 0x0001f00001f47983 */ /* 0x000f280000300800 */
[----:B------:R-:W4:Y:S04]  /*1fb80*/  LDL.LU R245, [R1+0x1f4] ;  /* 0x0001f40001f57983 */ /* 0x000f280000300800 */
[----:B------:R-:W4:Y:S04]  /*1fb90*/  LDL.LU R246, [R1+0x1f8] ;  /* 0x0001f80001f67983 */ /* 0x000f280000300800 */
[----:B------:R-:W4:Y:S01]  /*1fba0*/  LDL.LU R247, [R1+0x1fc] ;  /* 0x0001fc0001f77983 */ /* 0x000f220000300800 */
[----:B------:R-:W-:Y:S01]  /*1fbb0*/  MOV R76, R16 ;  /* 0x00000010004c7202 */ /* 0x000fe20000000f00 */
[----:B------:R-:W-:-:S02]  /*1fbc0*/  IMAD.MOV.U32 R77, RZ, RZ, R17 ;  /* 0x000000ffff4d7224 */ /* 0x000fc400078e0011 */
[----:B------:R-:W4:Y:S04]  /*1fbd0*/  LDL.LU R16, [R1+0x20] ;  /* 0x0000200001107983 */ /* 0x000f280000300800 */
[----:B------:R-:W4:Y:S04]  /*1fbe0*/  LDL.LU R17, [R1+0x24] ;  /* 0x0000240001117983 */ /* 0x000f280000300800 */
[----:B-1----:R-:W4:Y:S04]  /*1fbf0*/  LDL.LU R18, [R1+0x28] ;  /* 0x0000280001127983 */ /* 0x002f280000300800 */
[----:B------:R-:W4:Y:S01]  /*1fc00*/  LDL.LU R19, [R1+0x2c] ;  /* 0x00002c0001137983 */ /* 0x000f220000300800 */
[C---:B------:R-:W-:Y:S08]  /*1fc10*/  HMMA.1688.F32.TF32 R56, R4.reuse, R74, R100 ;  /* 0x0000004a0438723c */ /* 0x040ff00000081064 */
[C---:B------:R-:W-:Y:S01]  /*1fc20*/  HMMA.1688.F32.TF32 R48, R4.reuse, R78, R116 ;  /* 0x0000004e0430723c */ /* 0x040fe20000081074 */
[----:B------:R-:W-:Y:S04]  /*1fc30*/  STL [R1+0x1820], R77 ;  /* 0x0018204d01007387 */ /* 0x000fe80000100800 */
[----:B------:R-:W-:Y:S03]  /*1fc40*/  STL [R1+0x181c], R76 ;  /* 0x00181c4c01007387 */ /* 0x000fe60000100800 */
[C---:B------:R-:W-:Y:S07]  /*1fc50*/  HMMA.1688.F32.TF32 R84, R4.reuse, R82, R132 ;  /* 0x000000520454723c */ /* 0x040fee0000081084 */
[----:B------:R-:W-:Y:S04]  /*1fc60*/  STL.64 [R1+0x700], R56 ;  /* 0x0007003801007387 */ /* 0x000fe80000100a00 */
[----:B------:R1:W-:Y:S04]  /*1fc70*/  STL.64 [R1+0x708], R58 ;  /* 0x0007083a01007387 */ /* 0x0003e80000100a00 */
[----:B------:R-:W-:Y:S04]  /*1fc80*/  STL.64 [R1+0x740], R48 ;  /* 0x0007403001007387 */ /* 0x000fe80000100a00 */
[----:B------:R1:W-:Y:S02]  /*1fc90*/  STL.64 [R1+0x748], R50 ;  /* 0x0007483201007387 */ /* 0x0003e40000100a00 */
[C---:B-1----:R-:W-:Y:S08]  /*1fca0*/  HMMA.1688.F32.TF32 R56, R4.reuse, R146, R176 ;  /* 0x000000920438723c */ /* 0x042ff000000810b0 */
[----:B------:R-:W-:Y:S01]  /*1fcb0*/  HMMA.1688.F32.TF32 R48, R4, R150, R180 ;  /* 0x000000960430723c */ /* 0x000fe200000810b4 */
[----:B------:R-:W-:Y:S04]  /*1fcc0*/  STL.64 [R1+0x860], R84 ;  /* 0x0008605401007387 */ /* 0x000fe80000100a00 */
[----:B------:R-:W-:Y:S10]  /*1fcd0*/  STL.64 [R1+0x868], R86 ;  /* 0x0008685601007387 */ /* 0x000ff40000100a00 */
[----:B------:R-:W-:Y:S04]  /*1fce0*/  STL.64 [R1+0x850], R56 ;  /* 0x0008503801007387 */ /* 0x000fe80000100a00 */
[----:B------:R1:W-:Y:S04]  /*1fcf0*/  STL.64 [R1+0x858], R58 ;  /* 0x0008583a01007387 */ /* 0x0003e80000100a00 */
[----:B------:R-:W-:Y:S01]  /*1fd00*/  STL [R1+0x840], R48 ;  /* 0x0008403001007387 */ /* 0x000fe20000100800 */
[----:B------:R-:W-:-:S02]  /*1fd10*/  IMAD.MOV.U32 R153, RZ, RZ, R49 ;  /* 0x000000ffff997224 */ /* 0x000fc400078e0031 */
[----:B------:R-:W-:Y:S01]  /*1fd20*/  IMAD.MOV.U32 R152, RZ, RZ, R50 ;  /* 0x000000ffff987224 */ /* 0x000fe200078e0032 */
[----:B------:R1:W-:Y:S02]  /*1fd30*/  STL [R1+0x84c], R51 ;  /* 0x00084c3301007387 */ /* 0x0003e40000100800 */
[C---:B-1----:R-:W-:Y:S08]  /*1fd40*/  HMMA.1688.F32.TF32 R56, R4.reuse, R154, R184 ;  /* 0x0000009a0438723c */ /* 0x042ff000000810b8 */
[----:B------:R-:W-:Y:S01]  /*1fd50*/  HMMA.1688.F32.TF32 R48, R4, R158, R188 ;  /* 0x0000009e0430723c */ /* 0x000fe200000810bc */
[----:B------:R-:W-:Y:S04]  /*1fd60*/  STL [R1+0x17b8], R152 ;  /* 0x0017b89801007387 */ /* 0x000fe80000100800 */
[----:B------:R-:W-:Y:S04]  /*1fd70*/  STL [R1+0x17b4], R153 ;  /* 0x0017b49901007387 */ /* 0x000fe80000100800 */
[----:B------:R-:W-:Y:S04]  /*1fd80*/  LDS R4, [R2+0xc300] ;  /* 0x00c3000002047984 */ /* 0x000fe80000000800 */
[----:B------:R-:W-:Y:S04]  /*1fd90*/  LDS R6, [R2+0xe300] ;  /* 0x00e3000002067984 */ /* 0x000fe80000000800 */
[----:B------:R-:W-:Y:S04]  /*1fda0*/  STL.64 [R1+0x830], R56 ;  /* 0x0008303801007387 */ /* 0x000fe80000100a00 */
[----:B------:R-:W-:Y:S04]  /*1fdb0*/  STL.64 [R1+0x838], R58 ;  /* 0x0008383a01007387 */ /* 0x000fe80000100a00 */
[----:B------:R-:W-:Y:S04]  /*1fdc0*/  STL.64 [R1+0x810], R48 ;  /* 0x0008103001007387 */ /* 0x000fe80000100a00 */
[----:B------:R3:W-:Y:S04]  /*1fdd0*/  STL.64 [R1+0x818], R50 ;  /* 0x0008183201007387 */ /* 0x0007e80000100a00 */
[----:B------:R-:W-:Y:S04]  /*1fde0*/  LDS R5, [R3+0xc300] ;  /* 0x00c3000003057984 */ /* 0x000fe80000000800 */
[----:B------:R-:W4:Y:S01]  /*1fdf0*/  LDS R7, [R3+0xe300] ;  /* 0x00e3000003077984 */ /* 0x000f220000000800 */
[C---:B---3--:R-:W-:Y:S11]  /*1fe00*/  HMMA.1688.F32.TF32 R48, R8.reuse, R14, R128 ;  /* 0x0000000e0830723c */ /* 0x048ff60000081080 */
[----:B------:R-:W-:Y:S11]  /*1fe10*/  @!UPT UIADD3 URZ, URZ, URZ, URZ ;  /* 0x0000003f3f3ff290 */ /* 0x000ff6000fffe03f */
[----:B------:R-:W-:Y:S02]  /*1fe20*/  @!UPT UIADD3 URZ, URZ, URZ, URZ ;  /* 0x0000003f3f3ff290 */ /* 0x000fe4000fffe03f */
[----:B------:R-:W-:Y:S01]  /*1fe30*/  MOV R178, R48 ;  /* 0x0000003000b27202 */ /* 0x000fe20000000f00 */
[----:B------:R-:W-:Y:S02]  /*1fe40*/  IMAD.MOV.U32 R177, RZ, RZ, R49 ;  /* 0x000000ffffb17224 */ /* 0x000fe400078e0031 */
[----:B------:R-:W-:Y:S02]  /*1fe50*/  IMAD.MOV.U32 R176, RZ, RZ, R50 ;  /* 0x000000ffffb07224 */ /* 0x000fe400078e0032 */
[----:B------:R-:W-:Y:S02]  /*1fe60*/  IMAD.MOV.U32 R157, RZ, RZ, R51 ;  /* 0x000000ffff9d7224 */ /* 0x000fe400078e0033 */
[C---:B--2---:R-:W-:Y:S01]  /*1fe70*/  HMMA.1688.F32.TF32 R48, R8.reuse, R22, R112 ;  /* 0x000000160830723c */ /* 0x044fe20000081070 */
[----:B------:R-:W-:Y:S04]  /*1fe80*/  STL [R1+0x18e8], R178 ;  /* 0x0018e8b201007387 */ /* 0x000fe80000100800 */
[----:B------:R-:W-:Y:S03]  /*1fe90*/  STL.64 [R1+0x18e0], R176 ;  /* 0x0018e0b001007387 */ /* 0x000fe60000100a00 */
[C---:B----4-:R-:W-:Y:S08]  /*1fea0*/  HMMA.1688.F32.TF32 R84, R8.reuse, R26, R96 ;  /* 0x0000001a0854723c */ /* 0x050ff00000081060 */
[C---:B------:R-:W-:Y:S07]  /*1feb0*/  HMMA.1688.F32.TF32 R56, R8.reuse, R30, R244 ;  /* 0x0000001e0838723c */ /* 0x040fee00000810f4 */
[----:B------:R-:W-:Y:S04]  /*1fec0*/  STL.64 [R1+0x120], R48 ;  /* 0x0001203001007387 */ /* 0x000fe80000100a00 */
[----:B------:R2:W-:Y:S02]  /*1fed0*/  STL.64 [R1+0x128], R50 ;  /* 0x0001283201007387 */ /* 0x0005e40000100a00 */
[C---:B--2---:R-:W-:Y:S02]  /*1fee0*/  HMMA.1688.F32.TF32 R48, R8.reuse, R34, R248 ;  /* 0x000000220830723c */ /* 0x044fe400000810f8 */
[----:B------:R-:W-:Y:S04]  /*1fef0*/  STL.64 [R1+0xe0], R84 ;  /* 0x0000e05401007387 */ /* 0x000fe80000100a00 */
[----:B------:R-:W-:Y:S04]  /*1ff00*/  STL.64 [R1+0xe8], R86 ;  /* 0x0000e85601007387 */ /* 0x000fe80000100a00 */
[----:B------:R-:W-:Y:S04]  /*1ff10*/  STL.64 [R1+0x160], R56 ;  /* 0x0001603801007387 */ /* 0x000fe80000100a00 */
[----:B------:R2:W-:Y:S02]  /*1ff20*/  STL.64 [R1+0x168], R58 ;  /* 0x0001683a01007387 */ /* 0x0005e40000100a00 */
[----:B--2---:R-:W-:Y:S08]  /*1ff30*/  HMMA.1688.F32.TF32 R56, R8, R38, R16 ;  /* 0x000000260838723c */ /* 0x004ff00000081010 */
[----:B------:R-:W-:Y:S01]  /*1ff40*/  MOV R28, R48 ;  /* 0x00000030001c7202 */ /* 0x000fe20000000f00 */
[----:B------:R-:W-:-:S02]  /*1ff50*/  IMAD.MOV.U32 R29, RZ, RZ, R49 ;  /* 0x000000ffff1d7224 */ /* 0x000fc400078e0031 */
[----:B------:R-:W-:Y:S02]  /*1ff60*/  IMAD.MOV.U32 R32, RZ, RZ, R50 ;  /* 0x000000ffff207224 */ /* 0x000fe400078e0032 */
[----:B------:R-:W-:Y:S01]  /*1ff70*/  IMAD.MOV.U32 R33, RZ, RZ, R51 ;  /* 0x000000ffff217224 */ /* 0x000fe200078e0033 */
[C---:B------:R-:W-:Y:S08]  /*1ff80*/  HMMA.1688.F32.TF32 R16, R8.reuse, R46, R60 ;  /* 0x0000002e0810723c */ /* 0x040ff0000008103c */
[----:B------:R-:W-:Y:S01]  /*1ff90*/  HMMA.1688.F32.TF32 R48, R8, R42, R52 ;  /* 0x0000002a0830723c */ /* 0x000fe20000081034 */
[----:B------:R-:W-:Y:S04]  /*1ffa0*/  STL.64 [R1+0x1f0], R56 ;  /* 0x0001f03801007387 */ /* 0x000fe80000100a00 */
[----:B------:R-:W-:Y:S10]  /*1ffb0*/  STL.64 [R1+0x1f8], R58 ;  /* 0x0001f83a01007387 */ /* 0x000ff40000100a00 */
[----:B------:R-:W-:Y:S01]  /*1ffc0*/  STL.64 [R1+0x450], R16 ;  /* 0x0004501001007387 */ /* 0x000fe20000100a00 */
[----:B------:R-:W-:-:S07]  /*1ffd0*/  MOV R73, R19 ;  /* 0x0000001300497202 */ /* 0x000fce0000000f00 */
[----:B------:R-:W-:Y:S04]  /*1ffe0*/  STL.64 [R1+0x240], R48 ;  /* 0x0002403001007387 */ /* 0x000fe80000100a00 */
[----:B------:R-:W-:Y:S04]  /*1fff0*/  STL.64 [R1+0x248], R50 ;  /* 0x0002483201007387 */ /* 0x000fe80000100a00 */
[----:B------:R2:W-:Y:S02]  /*20000*/  STL [R1+0x458], R18 ;  /* 0x0004581201007387 */ /* 0x0005e40000100800 */
[C---:B--2---:R-:W-:Y:S02]  /*20010*/  HMMA.1688.F32.TF32 R16, R8.reuse, R70, R88 ;  /* 0x000000460810723c */ /* 0x044fe40000081058 */
[----:B------:R-:W-:Y:S06]  /*20020*/  STL [R1+0x1870], R73 ;  /* 0x0018704901007387 */ /* 0x000fec0000100800 */
[C---:B------:R-:W-:Y:S08]  /*20030*/  HMMA.1688.F32.TF32 R52, R8.reuse, R74, R104 ;  /* 0x0000004a0834723c */ /* 0x040ff00000081068 */
[----:B------:R-:W-:Y:S07]  /*20040*/  HMMA.1688.F32.TF32 R48, R8, R78, R120 ;  /* 0x0000004e0830723c */ /* 0x000fee0000081078 */
[----:B------:R2:W-:Y:S01]  /*20050*/  STL.64 [R1+0x598], R18 ;  /* 0x0005981201007387 */ /* 0x0005e20000100a00 */
[----:B------:R-:W-:-:S02]  /*20060*/  IMAD.MOV.U32 R80, RZ, RZ, R16 ;  /* 0x000000ffff507224 */ /* 0x000fc400078e0010 */
[----:B------:R-:W-:Y:S02]  /*20070*/  IMAD.MOV.U32 R81, RZ, RZ, R17 ;  /* 0x000000ffff517224 */ /* 0x000fe400078e0011 */
[----:B--2---:R-:W-:Y:S03]  /*20080*/  HMMA.1688.F32.TF32 R16, R8, R82, R136 ;  /* 0x000000520810723c */ /* 0x004fe60000081088 */
[----:B------:R-:W-:Y:S04]  /*20090*/  STL [R1+0x182c], R81 ;  /* 0x00182c5101007387 */ /* 0x000fe80000100800 */
[----:B------:R-:W-:Y:S04]  /*200a0*/  STL [R1+0x1828], R80 ;  /* 0x0018285001007387 */ /* 0x000fe80000100800 */
[----:B------:R-:W-:Y:S04]  /*200b0*/  STL.64 [R1+0x5d0], R52 ;  /* 0x0005d03401007387 */ /* 0x000fe80000100a00 */
[----:B------:R-:W-:Y:S04]  /*200c0*/  STL.64 [R1+0x5d8], R54 ;  /* 0x0005d83601007387 */ /* 0x000fe80000100a00 */
[----:B------:R-:W-:Y:S04]  /*200d0*/  STL.64 [R1+0x670], R48 ;  /* 0x0006703001007387 */ /* 0x000fe80000100a00 */
[----:B------:R2:W-:Y:S01]  /*200e0*/  STL.64 [R1+0x678], R50 ;  /* 0x0006783201007387 */ /* 0x0005e20000100a00 */
[----:B------:R-:W-:-:S03]  /*200f0*/  IMAD.MOV.U32 R152, RZ, RZ, R18 ;  /* 0x000000ffff987224 */ /* 0x000fc600078e0012 */
[----:B------:R3:W-:Y:S01]  /*20100*/  STL.64 [R1+0x7c0], R16 ;  /* 0x0007c01001007387 */ /* 0x0007e20000100a00 */
[----:B------:R-:W-:Y:S01]  /*20110*/  MOV R153, R19 ;  /* 0x0000001300997202 */ /* 0x000fe20000000f00 */
[C---:B--2---:R-:W-:Y:S08]  /*20120*/  HMMA.1688.F32.TF32 R48, R8.reuse, R146, R192 ;  /* 0x000000920830723c */ /* 0x044ff000000810c0 */
[----:B---3--:R-:W-:Y:S01]  /*20130*/  HMMA.1688.F32.TF32 R16, R8, R150, R196 ;  /* 0x000000960810723c */ /* 0x008fe200000810c4 */
[----:B------:R2:W-:Y:S04]  /*20140*/  STL [R1+0x17c0], R153 ;  /* 0x0017c09901007387 */ /* 0x0005e80000100800 */
[----:B------:R3:W-:Y:S10]  /*20150*/  STL [R1+0x17bc], R152 ;  /* 0x0017bc9801007387 */ /* 0x0007f40000100800 */
[----:B------:R-:W-:Y:S04]  /*20160*/  STL.64 [R1+0x7b0], R48 ;  /* 0x0007b03001007387 */ /* 0x000fe80000100a00 */
[----:B------:R-:W-:Y:S04]  /*20170*/  STL.64 [R1+0x7b8], R50 ;  /* 0x0007b83201007387 */ /* 0x000fe80000100a00 */
        /* <DEDUP_REMOVED lines=23> */
[----:B--2---:R-:W-:-:S03]  /*202f0*/  IMAD.MOV.U32 R153, RZ, RZ, R18 ;  /* 0x000000ffff997224 */ /* 0x004fc600078e0012 */
[----:B------:R-:W2:Y:S01]  /*20300*/  LDL.LU R250, [R1+0x1e8] ;  /* 0x0001e80001fa7983 */ /* 0x000ea20000300800 */
[----:B---3--:R-:W-:-:S03]  /*20310*/  IMAD.MOV.U32 R152, RZ, RZ, R19 ;  /* 0x000000ffff987224 */ /* 0x008fc600078e0013 */
[----:B------:R-:W2:Y:S04]  /*20320*/  LDL.LU R251, [R1+0x1ec] ;  /* 0x0001ec0001fb7983 */ /* 0x000ea80000300800 */
[----:B------:R-:W3:Y:S04]  /*20330*/  LDL.LU R16, [R1+0xb0] ;  /* 0x0000b00001107983 */ /* 0x000ee80000300800 */
[----:B------:R-:W3:Y:S04]  /*20340*/  LDL.LU R17, [R1+0xb4] ;  /* 0x0000b40001117983 */ /* 0x000ee80000300800 */
[----:B------:R-:W3:Y:S04]  /*20350*/  LDL.LU R18, [R1+0xb8] ;  /* 0x0000b80001127983 */ /* 0x000ee80000300800 */
[----:B------:R-:W3:Y:S01]  /*20360*/  LDL.LU R19, [R1+0xbc] ;  /* 0x0000bc0001137983 */ /* 0x000ee20000300800 */
[C---:B------:R-:W-:Y:S08]  /*20370*/  HMMA.1688.F32.TF32 R52, R8.reuse, R154, R200 ;  /* 0x0000009a0834723c */ /* 0x040ff000000810c8 */
[----:B------:R-:W-:Y:S01]  /*20380*/  HMMA.1688.F32.TF32 R48, R8, R158, R204 ;  /* 0x0000009e0830723c */ /* 0x000fe200000810cc */
[----:B------:R1:W-:Y:S04]  /*20390*/  STL [R1+0x17c8], R153 ;  /* 0x0017c89901007387 */ /* 0x0003e80000100800 */
[----:B------:R1:W-:Y:S04]  /*203a0*/  STL [R1+0x17c4], R152 ;  /* 0x0017c49801007387 */ /* 0x0003e80000100800 */
[----:B------:R-:W-:Y:S04]  /*203b0*/  LDS R8, [R2+0xc400] ;  /* 0x00c4000002087984 */ /* 0x000fe80000000800 */
[----:B------:R-:W-:Y:S04]  /*203c0*/  LDS R10, [R2+0xe400] ;  /* 0x00e40000020a7984 */ /* 0x000fe80000000800 */
[----:B------:R-:W-:Y:S04]  /*203d0*/  STL.64 [R1+0x790], R52 ;  /* 0x0007903401007387 */ /* 0x000fe80000100a00 */
[----:B------:R1:W-:Y:S03]  /*203e0*/  STL.64 [R1+0x798], R54 ;  /* 0x0007983601007387 */ /* 0x0003e60000100a00 */
[----:B-1----:R-:W-:Y:S01]  /*203f0*/  IMAD.MOV.U32 R153, RZ, RZ, R48 ;  /* 0x000000ffff997224 */ /* 0x002fe200078e0030 */
[----:B------:R1:W-:Y:S01]  /*20400*/  STL.64 [R1+0x788], R50 ;  /* 0x0007883201007387 */ /* 0x0003e20000100a00 */
[----:B------:R-:W-:-:S03]  /*20410*/  MOV R152, R49 ;  /* 0x0000003100987202 */ /* 0x000fc60000000f00 */
[----:B------:R-:W-:Y:S04]  /*20420*/  STL [R1+0x17d0], R153 ;  /* 0x0017d09901007387 */ /* 0x000fe80000100800 */
[----:B------:R-:W-:Y:S04]  /*20430*/  STL [R1+0x17cc], R152 ;  /* 0x0017cc9801007387 */ /* 0x000fe80000100800 */
[----:B------:R-:W-:Y:S04]  /*20440*/  LDS R9, [R3+0xc400] ;  /* 0x00c4000003097984 */ /* 0x000fe80000000800 */
[----:B------:R-:W1:Y:S01]  /*20450*/  LDS R11, [R3+0xe400] ;  /* 0x00e40000030b7984 */ /* 0x000e620000000800 */
[C---:B----4-:R-:W-:Y:S08]  /*20460*/  HMMA.1688.F32.TF32 R240, R4.reuse, R14, R160 ;  /* 0x0000000e04f0723c */ /* 0x050ff000000810a0 */
[C---:B------:R-:W-:Y:S08]  /*20470*/  HMMA.1688.F32.TF32 R52, R4.reuse, R22, R128 ;  /* 0x000000160434723c */ /* 0x040ff00000081080 */
[C---:B-1----:R-:W-:Y:S07]  /*20480*/  HMMA.1688.F32.TF32 R48, R4.reuse, R26, R112 ;  /* 0x0000001a0430723c */ /* 0x042fee0000081070 */
[----:B------:R-:W-:Y:S01]  /*20490*/  STL.64 [R1+0x18b0], R242 ;  /* 0x0018b0f201007387 */ /* 0x000fe20000100a00 */
[C---:B------:R-:W-:Y:S08]  /*204a0*/  HMMA.1688.F32.TF32 R244, R4.reuse, R38, R244 ;  /* 0x0000002604f4723c */ /* 0x040ff000000810f4 */
[C---:B--2---:R-:W-:Y:S01]  /*204b0*/  HMMA.1688.F32.TF32 R248, R4.reuse, R34, R248 ;  /* 0x0000002204f8723c */ /* 0x044fe200000810f8 */
[----:B------:R-:W-:Y:S07]  /*204c0*/  STL.64 [R1+0x18a8], R240 ;  /* 0x0018a8f001007387 */ /* 0x000fee0000100a00 */
[----:B---3--:R-:W-:Y:S01]  /*204d0*/  HMMA.1688.F32.TF32 R16, R4, R42, R16 ;  /* 0x0000002a0410723c */ /* 0x008fe20000081010 */
[----:B------:R-:W-:Y:S04]  /*204e0*/  STL.64 [R1+0x18a0], R54 ;  /* 0x0018a03601007387 */ /* 0x000fe80000100a00 */
[----:B------:R-:W-:Y:S04]  /*204f0*/  STL.64 [R1+0x1898], R52 ;  /* 0x0018983401007387 */ /* 0x000fe80000100a00 */
[----:B------:R-:W-:Y:S04]  /*20500*/  STL.64 [R1+0x18c0], R50 ;  /* 0x0018c03201007387 */ /* 0x000fe80000100a00 */
[----:B------:R-:W-:Y:S04]  /*20510*/  STL.64 [R1+0x18b8], R48 ;  /* 0x0018b83001007387 */ /* 0x000fe80000100a00 */
[----:B------:R-:W-:Y:S04]  /*20520*/  STL.64 [R1+0x18d0], R250 ;  /* 0x0018d0fa01007387 */ /* 0x000fe80000100a00 */
[----:B------:R-:W-:Y:S04]  /*20530*/  STL.64 [R1+0x18c8], R248 ;  /* 0x0018c8f801007387 */ /* 0x000fe80000100a00 */
[----:B------:R-:W-:Y:S01]  /*20540*/  STL.64 [R1+0x18f8], R246 ;  /* 0x0018f8f601007387 */ /* 0x000fe20000100a00 */
[----:B------:R-:W-:-:S02]  /*20550*/  IMAD.MOV.U32 R44, RZ, RZ, R16 ;  /* 0x000000ffff2c7224 */ /* 0x000fc400078e0010 */
[----:B------:R-:W-:Y:S01]  /*20560*/  IMAD.MOV.U32 R45, RZ, RZ, R17 ;  /* 0x000000ffff2d7224 */ /* 0x000fe200078e0011 */
[----:B------:R-:W-:Y:S01]  /*20570*/  STL.64 [R1+0x18f0], R244 ;  /* 0x0018f0f401007387 */ /* 0x000fe20000100a00 */
[----:B------:R-:W-:-:S03]  /*20580*/  IMAD.MOV.U32 R73, RZ, RZ, R19 ;  /* 0x000000ffff497224 */ /* 0x000fc600078e0013 */
[----:B------:R1:W-:Y:S02]  /*20590*/  STL [R1+0xc8], R18 ;  /* 0x0000c81201007387 */ /* 0x0003e40000100800 */
[C---:B-1----:R-:W-:Y:S08]  /*205a0*/  HMMA.1688.F32.TF32 R16, R4.reuse, R46, R64 ;  /* 0x0000002e0410723c */ /* 0x042ff00000081040 */
[C---:B------:R-:W-:Y:S11]  /*205b0*/  HMMA.1688.F32.TF32 R48, R4.reuse, R70, R92 ;  /* 0x000000460430723c */ /* 0x040ff6000008105c */
[----:B------:R-:W-:Y:S04]  /*205c0*/  @!UPT UIADD3 URZ, URZ, URZ, URZ ;  /* 0x0000003f3f3ff290 */ /* 0x000fe8000fffe03f */
[----:B------:R1:W-:Y:S01]  /*205d0*/  STL [R1+0x1ec], R19 ;  /* 0x0001ec1301007387 */ /* 0x0003e20000100800 */
[----:B------:R-:W-:Y:S01]  /*205e0*/  MOV R68, R16 ;  /* 0x0000001000447202 */ /* 0x000fe20000000f00 */
[----:B------:R-:W-:Y:S02]  /*205f0*/  IMAD.MOV.U32 R69, RZ, RZ, R17 ;  /* 0x000000ffff457224 */ /* 0x000fe400078e0011 */
[----:B------:R-:W-:Y:S02]  /*20600*/  IMAD.MOV.U32 R72, RZ, RZ, R18 ;  /* 0x000000ffff487224 */ /* 0x000fe400078e0012 */
[C---:B-1----:R-:W-:Y:S02]  /*20610*/  HMMA.1688.F32.TF32 R16, R4.reuse, R74, R108 ;  /* 0x0000004a0410723c */ /* 0x042fe4000008106c */
[----:B------:R-:W-:Y:S04]  /*20620*/  STL.64 [R1+0x280], R48 ;  /* 0x0002803001007387 */ /* 0x000fe80000100a00 */
[----:B------:R-:W-:Y:S11]  /*20630*/  STL.64 [R1+0x288], R50 ;  /* 0x0002883201007387 */ /* 0x000ff60000100a00 */
[----:B------:R-:W-:Y:S06]  /*20640*/  @!UPT UIADD3 URZ, URZ, URZ, URZ ;  /* 0x0000003f3f3ff290 */ /* 0x000fec000fffe03f */
[----:B------:R1:W-:Y:S01]  /*20650*/  STL.64 [R1+0x3d0], R16 ;  /* 0x0003d01001007387 */ /* 0x0003e20000100a00 */
[----:B------:R-:W-:Y:S01]  /*20660*/  IMAD.MOV.U32 R145, RZ, RZ, R18 ;  /* 0x000000ffff917224 */ /* 0x000fe200078e0012 */
[----:B------:R-:W-:Y:S02]  /*20670*/  MOV R144, R19 ;  /* 0x0000001300907202 */ /* 0x000fe40000000f00 */
[C---:B-1----:R-:W-:Y:S03]  /*20680*/  HMMA.1688.F32.TF32 R16, R4.reuse, R78, R124 ;  /* 0x0000004e0410723c */ /* 0x042fe6000008107c */
[----:B------:R-:W-:Y:S04]  /*20690*/  STL [R1+0x1818], R144 ;  /* 0x0018189001007387 */ /* 0x000fe80000100800 */
[----:B------:R-:W-:Y:S01]  /*206a0*/  STL [R1+0x1814], R145 ;  /* 0x0018149101007387 */ /* 0x000fe20000100800 */
[C---:B------:R-:W-:Y:S11]  /*206b0*/  HMMA.1688.F32.TF32 R48, R4.reuse, R82, R140 ;  /* 0x000000520430723c */ /* 0x040ff6000008108c */
[----:B------:R-:W-:Y:S04]  /*206c0*/  @!UPT UIADD3 URZ, URZ, URZ, URZ ;  /* 0x0000003f3f3ff290 */ /* 0x000fe8000fffe03f */
[----:B------:R1:W-:Y:S01]  /*206d0*/  STL.64 [R1+0x510], R16 ;  /* 0x0005101001007387 */ /* 0x0003e20000100a00 */
[----:B------:R-:W-:Y:S02]  /*206e0*/  IMAD.MOV.U32 R149, RZ, RZ, R18 ;  /* 0x000000ffff957224 */ /* 0x000fe400078e0012 */
[----:B------:R-:W-:Y:S02]  /*206f0*/  IMAD.MOV.U32 R148, RZ, RZ, R19 ;  /* 0x000000ffff947224 */ /* 0x000fe400078e0013 */
[----:B-1----:R-:W-:Y:S03]  /*20700*/  HMMA.1688.F32.TF32 R16, R4, R146, R208 ;  /* 0x000000920410723c */ /* 0x002fe600000810d0 */
[----:B------:R-:W-:Y:S04]  /*20710*/  STL [R1+0x1830], R148 ;  /* 0x0018309401007387 */ /* 0x000fe80000100800 */
[----:B------:R-:W-:Y:S04]  /*20720*/  STL [R1+0x1824], R149 ;  /* 0x0018249501007387 */ /* 0x000fe80000100800 */
[----:B------:R-:W-:Y:S04]  /*20730*/  STL.64 [R1+0x6f0], R48 ;  /* 0x0006f03001007387 */ /* 0x000fe80000100a00 */
[----:B------:R-:W-:Y:S08]  /*20740*/  STL.64 [R1+0x6f8], R50 ;  /* 0x0006f83201007387 */ /* 0x000ff00000100a00 */
[----:B------:R1:W-:Y:S01]  /*20750*/  STL.64 [R1+0x6e0], R16 ;  /* 0x0006e01001007387 */ /* 0x0003e20000100a00 */
[----:B------:R-:W-:Y:S01]  /*20760*/  IMAD.MOV.U32 R153, RZ, RZ, R18 ;  /* 0x000000ffff997224 */ /* 0x000fe200078e0012 */
[----:B------:R-:W-:-:S02]  /*20770*/  MOV R152, R19 ;  /* 0x0000001300987202 */ /* 0x000fc40000000f00 */
[C---:B-1----:R-:W-:Y:S02]  /*20780*/  HMMA.1688.F32.TF32 R16, R4.reuse, R150, R212 ;  /* 0x000000960410723c */ /* 0x042fe400000810d4 */
        /* <DEDUP_REMOVED lines=50> */
[C---:B-1----:R-:W-:Y:S08]  /*20ab0*/  HMMA.1688.F32.TF32 R16, R4.reuse, R154, R216 ;  /* 0x0000009a0410723c */ /* 0x042ff000000810d8 */
[----:B------:R-:W-:Y:S11]  /*20ac0*/  HMMA.1688.F32.TF32 R4, R4, R158, R220 ;  /* 0x0000009e0404723c */ /* 0x000ff600000810dc */
[----:B------:R-:W-:Y:S05]  /*20ad0*/  @!UPT UIADD3 URZ, URZ, URZ, URZ ;  /* 0x0000003f3f3ff290 */ /* 0x000fea000fffe03f */
[----:B------:R-:W-:Y:S02]  /*20ae0*/  IMAD.MOV.U32 R153, RZ, RZ, R16 ;  /* 0x000000ffff997224 */ /* 0x000fe400078e0010 */
[----:B------:R-:W-:Y:S01]  /*20af0*/  IMAD.MOV.U32 R152, RZ, RZ, R17 ;  /* 0x000000ffff987224 */ /* 0x000fe200078e0011 */
[----:B------:R-:W-:Y:S04]  /*20b00*/  STL.64 [R1+0x6b8], R18 ;  /* 0x0006b81201007387 */ /* 0x000fe80000100a00 */
[----:B------:R-:W-:Y:S04]  /*20b10*/  STL [R1+0x17e0], R153 ;  /* 0x0017e09901007387 */ /* 0x000fe80000100800 */
[----:B------:R-:W-:Y:S04]  /*20b20*/  STL [R1+0x17dc], R152 ;  /* 0x0017dc9801007387 */ /* 0x000fe80000100800 */
[----:B------:R-:W-:Y:S04]  /*20b30*/  STL.64 [R1+0x6a0], R4 ;  /* 0x0006a00401007387 */ /* 0x000fe80000100a00 */
[----:B------:R1:W-:Y:S04]  /*20b40*/  STL.64 [R1+0x6a8], R6 ;  /* 0x0006a80601007387 */ /* 0x0003e80000100a00 */
[----:B------:R-:W-:Y:S04]  /*20b50*/  LDS R16, [R2+0xc500] ;  /* 0x00c5000002107984 */ /* 0x000fe80000000800 */
[----:B------:R-:W-:Y:S04]  /*20b60*/  LDS R18, [R2+0xe500] ;  /* 0x00e5000002127984 */ /* 0x000fe80000000800 */
[----:B------:R-:W-:Y:S04]  /*20b70*/  LDS R17, [R3+0xc500] ;  /* 0x00c5000003117984 */ /* 0x000fe80000000800 */
[----:B------:R-:W1:Y:S01]  /*20b80*/  LDS R19, [R3+0xe500] ;  /* 0x00e5000003137984 */ /* 0x000e620000000800 */
[C---:B--2---:R-:W-:Y:S08]  /*20b90*/  HMMA.1688.F32.TF32 R48, R8.reuse, R46, R164 ;  /* 0x0000002e0830723c */ /* 0x044ff000000810a4 */
[C---:B---3--:R-:W-:Y:S08]  /*20ba0*/  HMMA.1688.F32.TF32 R100, R8.reuse, R22, R100 ;  /* 0x000000160864723c */ /* 0x048ff00000081064 */
[C---:B----4-:R-:W-:Y:S11]  /*20bb0*/  HMMA.1688.F32.TF32 R124, R8.reuse, R14, R116 ;  /* 0x0000000e087c723c */ /* 0x050ff60000081074 */
[----:B------:R-:W-:Y:S11]  /*20bc0*/  @!UPT UIADD3 URZ, URZ, URZ, URZ ;  /* 0x0000003f3f3ff290 */ /* 0x000ff6000fffe03f */
[----:B------:R-:W-:Y:S01]  /*20bd0*/  @!UPT UIADD3 URZ, URZ, URZ, URZ ;  /* 0x0000003f3f3ff290 */ /* 0x000fe2000fffe03f */
[----:B------:R-:W-:Y:S04]  /*20be0*/  STL.64 [R1+0x1908], R126 ;  /* 0x0019087e01007387 */ /* 0x000fe80000100a00 */
[----:B------:R-:W-:Y:S01]  /*20bf0*/  STL.64 [R1+0x1900], R124 ;  /* 0x0019007c01007387 */ /* 0x000fe20000100a00 */
[----:B-1----:R-:W-:Y:S03]  /*20c00*/  HMMA.1688.F32.TF32 R4, R8, R70, R128 ;  /* 0x000000460804723c */ /* 0x002fe60000081080 */
[----:B------:R-:W-:Y:S04]  /*20c10*/  STL.64 [R1+0x1918], R102 ;  /* 0x0019186601007387 */ /* 0x000fe80000100a00 */
[----:B------:R-:W-:Y:S04]  /*20c20*/  STL.64 [R1+0x1910], R100 ;  /* 0x0019106401007387 */ /* 0x000fe80000100a00 */
[----:B------:R-:W-:Y:S04]  /*20c30*/  STL.64 [R1+0x30], R48 ;  /* 0x0000303001007387 */ /* 0x000fe80000100a00 */
[----:B------:R1:W-:Y:S09]  /*20c40*/  STL.64 [R1+0x38], R50 ;  /* 0x0000383201007387 */ /* 0x0003f20000100a00 */
[----:B------:R-:W-:Y:S01]  /*20c50*/  IMAD.MOV.U32 R77, RZ, RZ, R4 ;  /* 0x000000ffff4d7224 */ /* 0x000fe200078e0004 */
[----:B------:R-:W-:Y:S01]  /*20c60*/  MOV R76, R5 ;  /* 0x00000005004c7202 */ /* 0x000fe20000000f00 */
[----:B------:R-:W-:-:S02]  /*20c70*/  IMAD.MOV.U32 R144, RZ, RZ, R6 ;  /* 0x000000ffff907224 */ /* 0x000fc400078e0006 */
[----:B------:R-:W-:Y:S02]  /*20c80*/  IMAD.MOV.U32 R145, RZ, RZ, R7 ;  /* 0x000000ffff917224 */ /* 0x000fe400078e0007 */
[C---:B------:R-:W-:Y:S08]  /*20c90*/  HMMA.1688.F32.TF32 R4, R8.reuse, R78, R96 ;  /* 0x0000004e0804723c */ /* 0x040ff00000081060 */
[C---:B-1----:R-:W-:Y:S01]  /*20ca0*/  HMMA.1688.F32.TF32 R48, R8.reuse, R74, R112 ;  /* 0x0000004a0830723c */ /* 0x042fe20000081070 */
[----:B------:R-:W-:Y:S04]  /*20cb0*/  STL [R1+0x1840], R145 ;  /* 0x0018409101007387 */ /* 0x000fe80000100800 */
[----:B------:R-:W-:Y:S04]  /*20cc0*/  STL [R1+0x183c], R144 ;  /* 0x00183c9001007387 */ /* 0x000fe80000100800 */
[----:B------:R-:W-:Y:S04]  /*20cd0*/  STL [R1+0x1838], R77 ;  /* 0x0018384d01007387 */ /* 0x000fe80000100800 */
[----:B------:R-:W-:Y:S04]  /*20ce0*/  STL [R1+0x1834], R76 ;  /* 0x0018344c01007387 */ /* 0x000fe80000100800 */
[----:B------:R-:W2:Y:S06]  /*20cf0*/  LDL.LU R132, [R1+0x10] ;  /* 0x0000100001847983 */ /* 0x000eac0000300800 */
[----:B------:R-:W-:Y:S04]  /*20d00*/  STL.64 [R1+0x1d0], R48 ;  /* 0x0001d03001007387 */ /* 0x000fe80000100a00 */
[----:B------:R1:W-:Y:S04]  /*20d10*/  STL.64 [R1+0x1d8], R50 ;  /* 0x0001d83201007387 */ /* 0x0003e80000100a00 */
        /* <DEDUP_REMOVED lines=13> */
[C---:B------:R-:W-:Y:S03]  /*20df0*/  HMMA.1688.F32.TF32 R60, R8.reuse, R34, R84 ;  /* 0x00000022083c723c */ /* 0x040fe60000081054 */
[----:B------:R-:W3:Y:S04]  /*20e00*/  LDL.LU R112, [R1+0x440] ;  /* 0x0004400001707983 */ /* 0x000ee80000300800 */
[----:B------:R-:W3:Y:S04]  /*20e10*/  LDL.LU R113, [R1+0x444] ;  /* 0x0004440001717983 */ /* 0x000ee80000300800 */
[----:B------:R-:W3:Y:S04]  /*20e20*/  LDL.LU R114, [R1+0x448] ;  /* 0x0004480001727983 */ /* 0x000ee80000300800 */
[----:B------:R-:W3:Y:S04]  /*20e30*/  LDL.LU R115, [R1+0x44c] ;  /* 0x00044c0001737983 */ /* 0x000ee80000300800 */
[----:B------:R-:W3:Y:S04]  /*20e40*/  LDL.LU R84, [R1+0x4b0] ;  /* 0x0004b00001547983 */ /* 0x000ee80000300800 */
[----:B------:R-:W3:Y:S04]  /*20e50*/  LDL.LU R85, [R1+0x4b4] ;  /* 0x0004b40001557983 */ /* 0x000ee80000300800 */
[----:B------:R-:W3:Y:S04]  /*20e60*/  LDL.LU R86, [R1+0x4b8] ;  /* 0x0004b80001567983 */ /* 0x000ee80000300800 */
[----:B------:R-:W3:Y:S01]  /*20e70*/  LDL.LU R87, [R1+0x4bc] ;  /* 0x0004bc0001577983 */ /* 0x000ee20000300800 */
[C---:B------:R-:W-:Y:S03]  /*20e80*/  HMMA.1688.F32.TF32 R64, R8.reuse, R38, R172 ;  /* 0x000000260840723c */ /* 0x040fe600000810ac */
[----:B------:R-:W3:Y:S04]  /*20e90*/  LDL.LU R116, [R1+0x580] ;  /* 0x0005800001747983 */ /* 0x000ee80000300800 */
[----:B------:R-:W3:Y:S04]  /*20ea0*/  LDL.LU R117, [R1+0x584] ;  /* 0x0005840001757983 */ /* 0x000ee80000300800 */
[----:B------:R-:W3:Y:S04]  /*20eb0*/  LDL.LU R118, [R1+0x588] ;  /* 0x0005880001767983 */ /* 0x000ee80000300800 */
        /* <DEDUP_REMOVED lines=14> */
[----:B-1----:R-:W-:Y:S01]  /*20fa0*/  HMMA.1688.F32.TF32 R48, R8, R146, R224 ;  /* 0x000000920830723c */ /* 0x002fe200000810e0 */
[----:B------:R-:W-:-:S02]  /*20fb0*/  IMAD.MOV.U32 R36, RZ, RZ, R52 ;  /* 0x000000ffff247224 */ /* 0x000fc400078e0034 */
[----:B------:R-:W-:Y:S01]  /*20fc0*/  IMAD.MOV.U32 R37, RZ, RZ, R53 ;  /* 0x000000ffff257224 */ /* 0x000fe200078e0035 */
[----:B------:R-:W-:Y:S01]  /*20fd0*/  MOV R41, R55 ;  /* 0x0000003700297202 */ /* 0x000fe20000000f00 */
[----:B------:R-:W-:-:S03]  /*20fe0*/  IMAD.MOV.U32 R40, RZ, RZ, R54 ;  /* 0x000000ffff287224 */ /* 0x000fc600078e0036 */
[C---:B--2---:R-:W-:Y:S11]  /*20ff0*/  HMMA.1688.F32.TF32 R4, R8.reuse, R82, R132 ;  /* 0x000000520804723c */ /* 0x044ff60000081084 */
[----:B------:R-:W-:Y:S11]  /*21000*/  @!UPT UIADD3 URZ, URZ, URZ, URZ ;  /* 0x0000003f3f3ff290 */ /* 0x000ff6000fffe03f */
[----:B------:R-:W-:Y:S01]  /*21010*/  @!UPT UIADD3 URZ, URZ, URZ, URZ ;  /* 0x0000003f3f3ff290 */ /* 0x000fe2000fffe03f */
[----:B------:R1:W-:Y:S01]  /*21020*/  STL.64 [R1+0x650], R4 ;  /* 0x0006500401007387 */ /* 0x0003e20000100a00 */
[----:B------:R-:W-:Y:S01]  /*21030*/  IMAD.MOV.U32 R153, RZ, RZ, R6 ;  /* 0x000000ffff997224 */ /* 0x000fe200078e0006 */
[----:B------:R-:W-:Y:S02]  /*21040*/  MOV R152, R7 ;  /* 0x0000000700987202 */ /* 0x000fe40000000f00 */
[----:B-1----:R-:W-:Y:S02]  /*21050*/  HMMA.1688.F32.TF32 R4, R8, R150, R228 ;  /* 0x000000960804723c */ /* 0x002fe400000810e4 */
[----:B------:R1:W-:Y:S04]  /*21060*/  STL [R1+0x17e8], R153 ;  /* 0x0017e89901007387 */ /* 0x0003e80000100800 */
[----:B------:R2:W-:Y:S04]  /*21070*/  STL [R1+0x17e4], R152 ;  /* 0x0017e49801007387 */ /* 0x0005e80000100800 */
[----:B------:R-:W-:Y:S04]  /*21080*/  STL.64 [R1+0x640], R48 ;  /* 0x0006403001007387 */ /* 0x000fe80000100a00 */
[----:B------:R2:W-:Y:S09]  /*21090*/  STL.64 [R1+0x648], R50 ;  /* 0x0006483201007387 */ /* 0x0005f20000100a00 */
[----:B------:R3:W-:Y:S01]  /*210a0*/  STL.64 [R1+0x638], R6 ;  /* 0x0006380601007387 */ /* 0x0007e20000100a00 */
[----:B-1----:R-:W-:-:S02]  /*210b0*/  IMAD.MOV.U32 R153, RZ, RZ, R4 ;  /* 0x000000ffff997224 */ /* 0x002fc400078e0004 */
[----:B--2---:R-:W-:Y:S01]  /*210c0*/  IMAD.MOV.U32 R152, RZ, RZ, R5 ;  /* 0x000000ffff987224 */ /* 0x004fe200078e0005 */
[C---:B------:R-:W-:Y:S08]  /*210d0*/  HMMA.1688.F32.TF32 R48, R8.reuse, R154, R232 ;  /* 0x0000009a0830723c */ /* 0x040ff000000810e8 */
[----:B---3--:R-:W-:Y:S01]  /*210e0*/  HMMA.1688.F32.TF32 R4, R8, R158, R236 ;  /* 0x0000009e0804723c */ /* 0x008fe200000810ec */
[----:B------:R1:W-:Y:S04]  /*210f0*/  STL [R1+0x17f0], R153 ;  /* 0x0017f09901007387 */ /* 0x0003e80000100800 */
[----:B------:R2:W-:Y:S03]  /*21100*/  STL [R1+0x17ec], R152 ;  /* 0x0017ec9801007387 */ /* 0x0005e60000100800 */
[C---:B------:R-:W-:Y:S07]  /*21110*/  HMMA.1688.F32.TF32 R108, R16.reuse, R30, R84 ;  /* 0x0000001e106c723c */ /* 0x040fee0000081054 */
[----:B------:R3:W-:Y:S01]  /*21120*/  STL.64 [R1+0x610], R48 ;  /* 0x0006103001007387 */ /* 0x0007e20000100a00 */
[C---:B------:R-:W-:Y:S03]  /*21130*/  HMMA.1688.F32.TF32 R84, R16.reuse, R46, R96 ;  /* 0x0000002e1054723c */ /* 0x040fe60000081060 */
[----:B------:R3:W-:Y:S05]  /*21140*/  STL.64 [R1+0x618], R50 ;  /* 0x0006183201007387 */ /* 0x0007ea0000100a00 */
[----:B-1----:R-:W-:Y:S01]  /*21150*/  IMAD.MOV.U32 R153, RZ, RZ, R6 ;  /* 0x000000ffff997224 */ /* 0x002fe200078e0006 */
[----:B--2---:R-:W-:Y:S01]  /*21160*/  MOV R152, R7 ;  /* 0x0000000700987202 */ /* 0x004fe20000000f00 */
[----:B------:R-:W-:Y:S04]  /*21170*/  STL.64 [R1+0x5f0], R4 ;  /* 0x0005f00401007387 */ /* 0x000fe80000100a00 */
[----:B------:R-:W-:Y:S01]  /*21180*/  STL [R1+0x17f8], R153 ;  /* 0x0017f89901007387 */ /* 0x000fe20000100800 */
[C---:B----4-:R-:W-:Y:S03]  /*21190*/  HMMA.1688.F32.TF32 R180, R16.reuse, R14, R116 ;  /* 0x0000000e10b4723c */ /* 0x050fe60000081074 */
[----:B------:R-:W-:Y:S04]  /*211a0*/  STL [R1+0x17f4], R152 ;  /* 0x0017f49801007387 */ /* 0x000fe80000100800 */
[----:B------:R-:W2:Y:S04]  /*211b0*/  LDL.LU R96, [R1+0x370] ;  /* 0x0003700001607983 */ /* 0x000ea80000300800 */
[----:B------:R-:W2:Y:S04]  /*211c0*/  LDL.LU R97, [R1+0x374] ;  /* 0x0003740001617983 */ /* 0x000ea80000300800 */
[----:B------:R-:W2:Y:S04]  /*211d0*/  LDL.LU R98, [R1+0x378] ;  /* 0x0003780001627983 */ /* 0x000ea80000300800 */
[----:B------:R-:W2:Y:S01]  /*211e0*/  LDL.LU R99, [R1+0x37c] ;  /* 0x00037c0001637983 */ /* 0x000ea20000300800 */
[C---:B------:R-:W-:Y:S03]  /*211f0*/  HMMA.1688.F32.TF32 R120, R16.reuse, R42, R128 ;  /* 0x0000002a1078723c */ /* 0x040fe60000081080 */
[----:B------:R-:W-:Y:S04]  /*21200*/  LDS R4, [R2+0xc700] ;  /* 0x00c7000002047984 */ /* 0x000fe80000000800 */
[----:B------:R-:W-:Y:S01]  /*21210*/  LDS R6, [R2+0xe700] ;  /* 0x00e7000002067984 */ /* 0x000fe20000000800 */
[C---:B------:R-:W-:Y:S03]  /*21220*/  HMMA.1688.F32.TF32 R116, R16.reuse, R38, R164 ;  /* 0x000000261074723c */ /* 0x040fe600000810a4 */
        /* <DEDUP_REMOVED lines=28> */
[----:B---3--:R-:W3:Y:S04]  /*213f0*/  LDL.LU R48, [R1+0x220] ;  /* 0x0002200001307983 */ /* 0x008ee80000300800 */
[----:B------:R-:W3:Y:S04]  /*21400*/  LDL.LU R49, [R1+0x224] ;  /* 0x0002240001317983 */ /* 0x000ee80000300800 */
        /* <DEDUP_REMOVED lines=35> */
[----:B------:R-:W-:Y:S04]  /*21640*/  LDS R5, [R3+0xc700] ;  /* 0x00c7000003057984 */ /* 0x000fe80000000800 */
[----:B------:R-:W-:Y:S01]  /*21650*/  LDS R7, [R3+0xe700] ;  /* 0x00e7000003077984 */ /* 0x000fe20000000800 */
[C---:B------:R-:W-:Y:S08]  /*21660*/  HMMA.1688.F32.TF32 R172, R16.reuse, R26, R172 ;  /* 0x0000001a10ac723c */ /* 0x040ff000000810ac */
[----:B------:R-:W-:Y:S08]  /*21670*/  HMMA.1688.F32.TF32 R112, R16, R34, R112 ;  /* 0x000000221070723c */ /* 0x000ff00000081070 */
[C---:B------:R-:W-:Y:S08]  /*21680*/  HMMA.1688.F32.TF32 R160, R8.reuse, R26, R160 ;  /* 0x0000001a08a0723c */ /* 0x040ff000000810a0 */
[----:B------:R-:W-:Y:S01]  /*21690*/  HMMA.1688.F32.TF32 R56, R8, R30, R56 ;  /* 0x0000001e0838723c */ /* 0x000fe20000081038 */
[----:B------:R-:W-:Y:S04]  /*216a0*/  LDS R8, [R2+0xc600] ;  /* 0x00c6000002087984 */ /* 0x000fe80000000800 */
[----:B------:R-:W-:Y:S04]  /*216b0*/  LDS R10, [R2+0xe600] ;  /* 0x00e60000020a7984 */ /* 0x000fe80000000800 */
[----:B------:R-:W-:Y:S04]  /*216c0*/  LDS R9, [R3+0xc600] ;  /* 0x00c6000003097984 */ /* 0x000fe80000000800 */
[----:B------:R-:W1:Y:S01]  /*216d0*/  LDS R11, [R3+0xe600] ;  /* 0x00e60000030b7984 */ /* 0x000e620000000800 */
[C---:B---3--:R-:W-:Y:S11]  /*216e0*/  HMMA.1688.F32.TF32 R48, R16.reuse, R70, R48 ;  /* 0x000000461030723c */ /* 0x048ff60000081030 */
[----:B------:R-:W-:Y:S11]  /*216f0*/  @!UPT UIADD3 URZ, URZ, URZ, URZ ;  /* 0x0000003f3f3ff290 */ /* 0x000ff6000fffe03f */
[----:B------:R-:W-:Y:S02]  /*21700*/  @!UPT UIADD3 URZ, URZ, URZ, URZ ;  /* 0x0000003f3f3ff290 */ /* 0x000fe4000fffe03f */
[----:B------:R-:W-:Y:S01]  /*21710*/  IMAD.MOV.U32 R148, RZ, RZ, R48 ;  /* 0x000000ffff947224 */ /* 0x000fe200078e0030 */
[----:B------:R-:W-:Y:S01]  /*21720*/  MOV R149, R51 ;  /* 0x0000003300957202 */ /* 0x000fe20000000f00 */
[----:B------:R-:W-:Y:S02]  /*21730*/  IMAD.MOV.U32 R81, RZ, RZ, R49 ;  /* 0x000000ffff517224 */ /* 0x000fe400078e0031 */
[----:B------:R-:W-:Y:S02]  /*21740*/  IMAD.MOV.U32 R80, RZ, RZ, R50 ;  /* 0x000000ffff507224 */ /* 0x000fe400078e0032 */
[C---:B--2---:R-:W-:Y:S01]  /*21750*/  HMMA.1688.F32.TF32 R48, R16.reuse, R74, R52 ;  /* 0x0000004a1030723c */ /* 0x044fe20000081034 */
[----:B------:R-:W-:Y:S04]  /*21760*/  STL [R1+0x1850], R149 ;  /* 0x0018509501007387 */ /* 0x000fe80000100800 */
[----:B------:R-:W-:Y:S04]  /*21770*/  STL [R1+0x184c], R80 ;  /* 0x00184c5001007387 */ /* 0x000fe80000100800 */
[----:B------:R-:W-:Y:S01]  /*21780*/  STL [R1+0x1848], R81 ;  /* 0x0018485101007387 */ /* 0x000fe20000100800 */
[C---:B------:R-:W-:Y:S03]  /*21790*/  HMMA.1688.F32.TF32 R52, R16.reuse, R82, R204 ;  /* 0x000000521034723c */ /* 0x040fe600000810cc */
[----:B------:R-:W-:Y:S05]  /*217a0*/  STL [R1+0x1844], R148 ;  /* 0x0018449401007387 */ /* 0x000fea0000100800 */
[C---:B----4-:R-:W-:Y:S05]  /*217b0*/  HMMA.1688.F32.TF32 R100, R16.reuse, R78, R240 ;  /* 0x0000004e1064723c */ /* 0x050fea00000810f0 */
[----:B------:R-:W-:Y:S04]  /*217c0*/  STL.64 [R1+0x50], R48 ;  /* 0x0000503001007387 */ /* 0x000fe80000100a00 */
[----:B------:R2:W-:Y:S02]  /*217d0*/  STL.64 [R1+0x58], R50 ;  /* 0x0000583201007387 */ /* 0x0005e40000100a00 */
[----:B--2---:R-:W-:Y:S11]  /*217e0*/  HMMA.1688.F32.TF32 R48, R16, R146, R200 ;  /* 0x000000921030723c */ /* 0x004ff600000810c8 */
[----:B------:R-:W-:Y:S01]  /*217f0*/  @!UPT UIADD3 URZ, URZ, URZ, URZ ;  /* 0x0000003f3f3ff290 */ /* 0x000fe2000fffe03f */
[----:B------:R-:W-:Y:S04]  /*21800*/  STL.64 [R1+0x1c0], R100 ;  /* 0x0001c06401007387 */ /* 0x000fe80000100a00 */
[----:B------:R-:W-:Y:S04]  /*21810*/  STL.64 [R1+0x1c8], R102 ;  /* 0x0001c86601007387 */ /* 0x000fe80000100a00 */
[----:B------:R-:W-:Y:S04]  /*21820*/  STL.64 [R1+0x580], R52 ;  /* 0x0005803401007387 */ /* 0x000fe80000100a00 */
[----:B------:R2:W-:Y:S04]  /*21830*/  STL.64 [R1+0x588], R54 ;  /* 0x0005883601007387 */ /* 0x0005e80000100a00 */
[----:B------:R3:W-:Y:S01]  /*21840*/  STL.64 [R1+0x578], R50 ;  /* 0x0005783201007387 */ /* 0x0007e20000100a00 */
[----:B------:R-:W-:-:S02]  /*21850*/  IMAD.MOV.U32 R153, RZ, RZ, R48 ;  /* 0x000000ffff997224 */ /* 0x000fc400078e0030 */
[----:B------:R-:W-:Y:S01]  /*21860*/  IMAD.MOV.U32 R152, RZ, RZ, R49 ;  /* 0x000000ffff987224 */ /* 0x000fe200078e0031 */
[C---:B--2---:R-:W-:Y:S08]  /*21870*/  HMMA.1688.F32.TF32 R52, R16.reuse, R150, R196 ;  /* 0x000000961034723c */ /* 0x044ff000000810c4 */
[C---:B---3--:R-:W-:Y:S08]  /*21880*/  HMMA.1688.F32.TF32 R48, R16.reuse, R154, R192 ;  /* 0x0000009a1030723c */ /* 0x048ff000000810c0 */
[----:B------:R-:W-:Y:S01]  /*21890*/  HMMA.1688.F32.TF32 R16, R16, R158, R136 ;  /* 0x0000009e1010723c */ /* 0x000fe20000081088 */
[----:B------:R-:W-:Y:S04]  /*218a0*/  STL [R1+0x1800], R153 ;  /* 0x0018009901007387 */ /* 0x000fe80000100800 */
[----:B------:R2:W-:Y:S04]  /*218b0*/  STL [R1+0x17fc], R152 ;  /* 0x0017fc9801007387 */ /* 0x0005e80000100800 */
[----:B------:R-:W-:Y:S04]  /*218c0*/  STL.64 [R1+0x560], R52 ;  /* 0x0005603401007387 */ /* 0x000fe80000100a00 */
[----:B------:R-:W-:Y:S03]  /*218d0*/  STL.64 [R1+0x568], R54 ;  /* 0x0005683601007387 */ /* 0x000fe60000100a00 */
[----:B--2---:R-:W-:Y:S01]  /*218e0*/  MOV R152, R51 ;  /* 0x0000003300987202 */ /* 0x004fe20000000f00 */
[----:B------:R-:W-:Y:S01]  /*218f0*/  IMAD.MOV.U32 R153, RZ, RZ, R50 ;  /* 0x000000ffff997224 */ /* 0x000fe200078e0032 */
[----:B------:R2:W-:Y:S04]  /*21900*/  STL.64 [R1+0x550], R48 ;  /* 0x0005503001007387 */ /* 0x0005e80000100a00 */
[----:B------:R-:W-:Y:S04]  /*21910*/  STL [R1+0x1858], R152 ;  /* 0x0018589801007387 */ /* 0x000fe80000100800 */
[----:B------:R-:W-:Y:S04]  /*21920*/  STL [R1+0x1854], R153 ;  /* 0x0018549901007387 */ /* 0x000fe80000100800 */
        /* <DEDUP_REMOVED lines=10> */
[----:B--2---:R-:W2:Y:S04]  /*219d0*/  LDL.LU R48, [R1+0x2f0] ;  /* 0x0002f00001307983 */ /* 0x004ea80000300800 */
[----:B------:R-:W2:Y:S04]  /*219e0*/  LDL.LU R49, [R1+0x2f4] ;  /* 0x0002f40001317983 */ /* 0x000ea80000300800 */
[----:B------:R-:W2:Y:S04]  /*219f0*/  LDL.LU R50, [R1+0x2f8] ;  /* 0x0002f80001327983 */ /* 0x000ea80000300800 */
[----:B------:R-:W2:Y:S04]  /*21a00*/  LDL.LU R51, [R1+0x2fc] ;  /* 0x0002fc0001337983 */ /* 0x000ea80000300800 */
[----:B------:R-:W2:Y:S04]  /*21a10*/  LDL.LU R248, [R1+0x3a0] ;  /* 0x0003a00001f87983 */ /* 0x000ea80000300800 */
[----:B------:R-:W2:Y:S04]  /*21a20*/  LDL.LU R249, [R1+0x3a4] ;  /* 0x0003a40001f97983 */ /* 0x000ea80000300800 */
[----:B------:R-:W2:Y:S04]  /*21a30*/  LDL.LU R250, [R1+0x3a8] ;  /* 0x0003a80001fa7983 */ /* 0x000ea80000300800 */
[----:B------:R-:W2:Y:S01]  /*21a40*/  LDL.LU R251, [R1+0x3ac] ;  /* 0x0003ac0001fb7983 */ /* 0x000ea20000300800 */
[C---:B-1----:R-:W-:Y:S03]  /*21a50*/  HMMA.1688.F32.TF32 R16, R8.reuse, R70, R96 ;  /* 0x000000460810723c */ /* 0x042fe60000081060 */
        /* <DEDUP_REMOVED lines=59> */
[----:B------:R-:W-:-:S02]  /*21e10*/  IMAD.MOV.U32 R145, RZ, RZ, R16 ;  /* 0x000000ffff917224 */ /* 0x000fc400078e0010 */
[----:B------:R-:W-:Y:S01]  /*21e20*/  IMAD.MOV.U32 R144, RZ, RZ, R17 ;  /* 0x000000ffff907224 */ /* 0x000fe200078e0011 */
[----:B------:R-:W4:Y:S01]  /*21e30*/  LDL.LU R16, [R1+0x1a0] ;  /* 0x0001a00001107983 */ /* 0x000f220000300800 */
[----:B------:R-:W-:Y:S01]  /*21e40*/  IMAD.MOV.U32 R77, RZ, RZ, R18 ;  /* 0x000000ffff4d7224 */ /* 0x000fe200078e0012 */
[----:B------:R-:W-:Y:S02]  /*21e50*/  MOV R76, R19 ;  /* 0x00000013004c7202 */ /* 0x000fe40000000f00 */
        /* <DEDUP_REMOVED lines=20> */
[----:B------:R1:W-:Y:S04]  /*21fa0*/  STL [R1+0x1860], R144 ;  /* 0x0018609001007387 */ /* 0x0003e80000100800 */
[----:B------:R1:W-:Y:S01]  /*21fb0*/  STL [R1+0x185c], R145 ;  /* 0x00185c9101007387 */ /* 0x0003e20000100800 */
[C---:B------:R-:W-:Y:S08]  /*21fc0*/  HMMA.1688.F32.TF32 R188, R8.reuse, R14, R188 ;  /* 0x0000000e08bc723c */ /* 0x040ff000000810bc */
[C---:B------:R-:W-:Y:S08]  /*21fd0*/  HMMA.1688.F32.TF32 R184, R8.reuse, R26, R184 ;  /* 0x0000001a08b8723c */ /* 0x040ff000000810b8 */
[C---:B------:R-:W-:Y:S08]  /*21fe0*/  HMMA.1688.F32.TF32 R128, R8.reuse, R30, R128 ;  /* 0x0000001e0880723c */ /* 0x040ff00000081080 */
[----:B------:R-:W-:Y:S08]  /*21ff0*/  HMMA.1688.F32.TF32 R132, R8, R34, R132 ;  /* 0x000000220884723c */ /* 0x000ff00000081084 */
[C---:B--2---:R-:W-:Y:S08]  /*22000*/  HMMA.1688.F32.TF32 R48, R4.reuse, R146, R48 ;  /* 0x000000920430723c */ /* 0x044ff00000081030 */
[C---:B---3--:R-:W-:Y:S08]  /*22010*/  HMMA.1688.F32.TF32 R164, R4.reuse, R46, R164 ;  /* 0x0000002e04a4723c */ /* 0x048ff000000810a4 */
[C---:B------:R-:W-:Y:S08]  /*22020*/  HMMA.1688.F32.TF32 R96, R4.reuse, R70, R96 ;  /* 0x000000460460723c */ /* 0x040ff00000081060 */
[C---:B----4-:R-:W-:Y:S08]  /*22030*/  HMMA.1688.F32.TF32 R228, R4.reuse, R42, R228 ;  /* 0x0000002a04e4723c */ /* 0x050ff000000810e4 */
[----:B------:R-:W-:Y:S08]  /*22040*/  HMMA.1688.F32.TF32 R208, R4, R34, R208 ;  /* 0x0000002204d0723c */ /* 0x000ff000000810d0 */
[C---:B------:R-:W-:Y:S08]  /*22050*/  HMMA.1688.F32.TF32 R176, R8.reuse, R146, R176 ;  /* 0x0000009208b0723c */ /* 0x040ff000000810b0 */
[C---:B------:R-:W-:Y:S08]  /*22060*/  HMMA.1688.F32.TF32 R100, R8.reuse, R74, R100 ;  /* 0x0000004a0864723c */ /* 0x040ff00000081064 */
[C---:B------:R-:W-:Y:S08]  /*22070*/  HMMA.1688.F32.TF32 R124, R8.reuse, R78, R124 ;  /* 0x0000004e087c723c */ /* 0x040ff0000008107c */
[----:B------:R-:W-:Y:S08]  /*22080*/  HMMA.1688.F32.TF32 R244, R8, R82, R244 ;  /* 0x0000005208f4723c */ /* 0x000ff000000810f4 */
[----:B------:R-:W-:Y:S01]  /*22090*/  IMAD.MOV.U32 R81, RZ, RZ, R102 ;  /* 0x000000ffff517224 */ /* 0x000fe200078e0066 */
[----:B------:R-:W-:Y:S01]  /*220a0*/  MOV R148, R103 ;  /* 0x0000006700947202 */ /* 0x000fe20000000f00 */
[----:B------:R-:W-:Y:S01]  /*220b0*/  IMAD.MOV.U32 R149, RZ, RZ, R100 ;  /* 0x000000ffff957224 */ /* 0x000fe200078e0064 */
[----:B------:R-:W2:Y:S01]  /*220c0*/  LDL.LU.64 R102, [R1+0x1918] ;  /* 0x0019180001667983 */ /* 0x000ea20000300a00 */
[----:B------:R-:W-:-:S03]  /*220d0*/  IMAD.MOV.U32 R80, RZ, RZ, R101 ;  /* 0x000000ffff507224 */ /* 0x000fc600078e0065 */
[----:B------:R-:W2:Y:S01]  /*220e0*/  LDL.LU.64 R100, [R1+0x1910] ;  /* 0x0019100001647983 */ /* 0x000ea20000300a00 */
[----:B------:R-:W-:Y:S01]  /*220f0*/  HMMA.1688.F32.TF32 R16, R8, R150, R16 ;  /* 0x000000960810723c */ /* 0x000fe20000081010 */
[----:B------:R-:W-:Y:S01]  /*22100*/  IMAD.MOV.U32 R152, RZ, RZ, R126 ;  /* 0x000000ffff987224 */ /* 0x000fe200078e007e */
[----:B------:R-:W-:Y:S01]  /*22110*/  MOV R153, R127 ;  /* 0x0000007f00997202 */ /* 0x000fe20000000f00 */
[----:B-1----:R-:W-:Y:S01]  /*22120*/  IMAD.MOV.U32 R144, RZ, RZ, R124 ;  /* 0x000000ffff907224 */ /* 0x002fe200078e007c */
[----:B------:R-:W3:Y:S01]  /*22130*/  LDL.LU.64 R126, [R1+0x1908] ;  /* 0x00190800017e7983 */ /* 0x000ee20000300a00 */
[----:B------:R-:W-:-:S03]  /*22140*/  IMAD.MOV.U32 R145, RZ, RZ, R125 ;  /* 0x000000ffff917224 */ /* 0x000fc600078e007d */
[----:B------:R-:W3:Y:S04]  /*22150*/  LDL.LU.64 R124, [R1+0x1900] ;  /* 0x00190000017c7983 */ /* 0x000ee80000300a00 */
[----:B------:R-:W-:Y:S04]  /*22160*/  STL.64 [R1+0x4e0], R244 ;  /* 0x0004e0f401007387 */ /* 0x000fe80000100a00 */
[----:B------:R1:W-:Y:S04]  /*22170*/  STL.64 [R1+0x4e8], R246 ;  /* 0x0004e8f601007387 */ /* 0x0003e80000100a00 */
[----:B-1----:R-:W4:Y:S04]  /*22180*/  LDL.LU.64 R246, [R1+0x18f8] ;  /* 0x0018f80001f67983 */ /* 0x002f280000300a00 */
[----:B------:R-:W4:Y:S04]  /*22190*/  LDL.LU.64 R244, [R1+0x18f0] ;  /* 0x0018f00001f47983 */ /* 0x000f280000300a00 */
[----:B------:R-:W-:Y:S04]  /*221a0*/  STL.64 [R1+0x4d0], R176 ;  /* 0x0004d0b001007387 */ /* 0x000fe80000100a00 */
[----:B------:R1:W-:Y:S01]  /*221b0*/  STL.64 [R1+0x4d8], R178 ;  /* 0x0004d8b201007387 */ /* 0x0003e20000100a00 */
[C---:B------:R-:W-:Y:S03]  /*221c0*/  HMMA.1688.F32.TF32 R204, R4.reuse, R14, R204 ;  /* 0x0000000e04cc723c */ /* 0x040fe600000810cc */
[----:B------:R-:W-:Y:S04]  /*221d0*/  LDS R179, [R3+0x12100] ;  /* 0x0121000003b37984 */ /* 0x000fe80000000800 */
[----:B------:R-:W-:Y:S04]  /*221e0*/  LDS R14, [R2+0x12700] ;  /* 0x01270000020e7984 */ /* 0x000fe80000000800 */
[----:B-1----:R-:W2:Y:S04]  /*221f0*/  LDL.LU R178, [R1+0x18e8] ;  /* 0x0018e80001b27983 */ /* 0x002ea80000300800 */
[----:B------:R-:W3:Y:S04]  /*22200*/  LDL.LU.64 R176, [R1+0x18e0] ;  /* 0x0018e00001b07983 */ /* 0x000ee80000300a00 */
[----:B------:R-:W-:Y:S04]  /*22210*/  STL.64 [R1+0x4c0], R16 ;  /* 0x0004c01001007387 */ /* 0x000fe80000100a00 */
[----:B------:R1:W-:Y:S01]  /*22220*/  STL.64 [R1+0x4c8], R18 ;  /* 0x0004c81201007387 */ /* 0x0003e20000100a00 */
[----:B------:R-:W-:Y:S03]  /*22230*/  HMMA.1688.F32.TF32 R220, R4, R22, R220 ;  /* 0x0000001604dc723c */ /* 0x000fe600000810dc */
[----:B------:R-:W-:Y:S05]  /*22240*/  LDS R15, [R3+0x12700] ;  /* 0x01270000030f7984 */ /* 0x000fea0000000800 */
[C---:B-1----:R-:W-:Y:S01]  /*22250*/  HMMA.1688.F32.TF32 R16, R8.reuse, R154, R236 ;  /* 0x0000009a0810723c */ /* 0x042fe200000810ec */
[----:B------:R-:W-:Y:S04]  /*22260*/  LDS R236, [R2+0x10400] ;  /* 0x0104000002ec7984 */ /* 0x000fe80000000800 */
[----:B------:R-:W-:Y:S03]  /*22270*/  LDS R238, [R2+0x12400] ;  /* 0x0124000002ee7984 */ /* 0x000fe60000000800 */
[----:B------:R-:W-:Y:S01]  /*22280*/  HMMA.1688.F32.TF32 R8, R8, R158, R232 ;  /* 0x0000009e0808723c */ /* 0x000fe200000810e8 */
[----:B------:R-:W-:Y:S04]  /*22290*/  LDS R237, [R3+0x10400] ;  /* 0x0104000003ed7984 */ /* 0x000fe80000000800 */
[----:B------:R-:W-:Y:S10]  /*222a0*/  LDS R239, [R3+0x12400] ;  /* 0x0124000003ef7984 */ /* 0x000ff40000000800 */
[----:B------:R-:W-:Y:S04]  /*222b0*/  STL.64 [R1+0x360], R16 ;  /* 0x0003601001007387 */ /* 0x000fe80000100a00 */
[----:B------:R-:W-:Y:S04]  /*222c0*/  STL.64 [R1+0x368], R18 ;  /* 0x0003681201007387 */ /* 0x000fe80000100a00 */
[----:B------:R-:W-:Y:S04]  /*222d0*/  STL.64 [R1+0x1b0], R8 ;  /* 0x0001b00801007387 */ /* 0x000fe80000100a00 */
[----:B------:R1:W-:Y:S02]  /*222e0*/  STL.64 [R1+0x1b8], R10 ;  /* 0x0001b80a01007387 */ /* 0x0003e40000100a00 */
[C---:B-1----:R-:W-:Y:S08]  /*222f0*/  HMMA.1688.F32.TF32 R8, R4.reuse, R82, R248 ;  /* 0x000000520408723c */ /* 0x042ff000000810f8 */
[C---:B------:R-:W-:Y:S08]  /*22300*/  HMMA.1688.F32.TF32 R16, R4.reuse, R150, R52 ;  /* 0x000000960410723c */ /* 0x040ff00000081034 */
[C---:B------:R-:W-:Y:S07]  /*22310*/  HMMA.1688.F32.TF32 R224, R4.reuse, R26, R224 ;  /* 0x0000001a04e0723c */ /* 0x040fee00000810e0 */
[----:B------:R-:W-:Y:S01]  /*22320*/  STL.64 [R1+0x330], R8 ;  /* 0x0003300801007387 */ /* 0x000fe20000100a00 */
[C---:B------:R-:W-:Y:S03]  /*22330*/  HMMA.1688.F32.TF32 R200, R4.reuse, R30, R200 ;  /* 0x0000001e04c8723c */ /* 0x040fe600000810c8 */
[----:B------:R1:W-:Y:S05]  /*22340*/  STL.64 [R1+0x338], R10 ;  /* 0x0003380a01007387 */ /* 0x0003ea0000100a00 */
[C---:B------:R-:W-:Y:S08]  /*22350*/  HMMA.1688.F32.TF32 R212, R4.reuse, R38, R212 ;  /* 0x0000002604d4723c */ /* 0x040ff000000810d4 */
[C---:B-1----:R-:W-:Y:S08]  /*22360*/  HMMA.1688.F32.TF32 R8, R4.reuse, R154, R240 ;  /* 0x0000009a0408723c */ /* 0x042ff000000810f0 */
[C---:B------:R-:W-:Y:S08]  /*22370*/  HMMA.1688.F32.TF32 R104, R4.reuse, R74, R104 ;  /* 0x0000004a0468723c */ /* 0x040ff00000081068 */
[C---:B------:R-:W-:Y:S01]  /*22380*/  HMMA.1688.F32.TF32 R232, R4.reuse, R78, R216 ;  /* 0x0000004e04e8723c */ /* 0x040fe200000810d8 */
[----:B------:R1:W-:Y:S07]  /*22390*/  STL.64 [R1+0x320], R48 ;  /* 0x0003203001007387 */ /* 0x0003ee0000100a00 */
[----:B------:R-:W-:Y:S01]  /*223a0*/  HMMA.1688.F32.TF32 R4, R4, R158, R196 ;  /* 0x0000009e0404723c */ /* 0x000fe200000810c4 */
[----:B------:R1:W-:Y:S04]  /*223b0*/  STL.64 [R1+0x328], R50 ;  /* 0x0003283201007387 */ /* 0x0003e80000100a00 */
[----:B------:R-:W-:Y:S04]  /*223c0*/  STL.64 [R1+0x310], R16 ;  /* 0x0003101001007387 */ /* 0x000fe80000100a00 */
[----:B------:R-:W-:Y:S04]  /*223d0*/  STL.64 [R1+0x318], R18 ;  /* 0x0003181201007387 */ /* 0x000fe80000100a00 */
[----:B------:R-:W4:Y:S04]  /*223e0*/  LDL.LU R52, [R1+0x400] ;  /* 0x0004000001347983 */ /* 0x000f280000300800 */
[----:B------:R-:W-:Y:S04]  /*223f0*/  STL.64 [R1+0x300], R8 ;  /* 0x0003000801007387 */ /* 0x000fe80000100a00 */
[----:B------:R-:W-:Y:S01]  /*22400*/  STL.64 [R1+0x308], R10 ;  /* 0x0003080a01007387 */ /* 0x000fe20000100a00 */
[----:B------:R-:W-:-:S03]  /*22410*/  IMAD.MOV.U32 R55, RZ, RZ, R252 ;  /* 0x000000ffff377224 */ /* 0x000fc600078e00fc */
[----:B------:R-:W-:Y:S04]  /*22420*/  STL.64 [R1+0x2c0], R4 ;  /* 0x0002c00401007387 */ /* 0x000fe80000100a00 */
[----:B------:R-:W-:Y:S04]  /*22430*/  STL.64 [R1+0x2c8], R6 ;  /* 0x0002c80601007387 */ /* 0x000fe80000100a00 */
[----:B------:R-:W4:Y:S04]  /*22440*/  LDL.LU R53, [R1+0x404] ;  /* 0x0004040001357983 */ /* 0x000f280000300800 */
[----:B------:R-:W4:Y:S04]  /*22450*/  LDL.LU R54, [R1+0x408] ;  /* 0x0004080001367983 */ /* 0x000f280000300800 */
[----:B------:R-:W4:Y:S01]  /*22460*/  LDL.LU R252, [R1+0x18d8] ;  /* 0x0018d80001fc7983 */ /* 0x000f220000300800 */
[----:B------:R-:W-:-:S02]  /*22470*/  IMAD.MOV.U32 R243, RZ, RZ, R157 ;  /* 0x000000fffff37224 */ /* 0x000fc400078e009d */
[----:B-1----:R-:W-:Y:S01]  /*22480*/  IMAD.MOV.U32 R48, RZ, RZ, R156 ;  /* 0x000000ffff307224 */ /* 0x002fe200078e009c */
        /* <DEDUP_REMOVED lines=8> */
[----:B------:R-:W-:Y:S01]  /*22510*/  IMAD.MOV.U32 R248, RZ, RZ, R20 ;  /* 0x000000fffff87224 */ /* 0x000fe200078e0014 */
[----:B------:R-:W-:Y:S01]  /*22520*/  MOV R250, R12 ;  /* 0x0000000c00fa7202 */ /* 0x000fe20000000f00 */
[----:B------:R-:W-:-:S02]  /*22530*/  IMAD.MOV.U32 R249, RZ, RZ, R13 ;  /* 0x000000fffff97224 */ /* 0x000fc400078e000d */
[----:B------:R-:W-:Y:S01]  /*22540*/  IMAD.MOV.U32 R251, RZ, RZ, R0 ;  /* 0x000000fffffb7224 */ /* 0x000fe200078e0000 */
[----:B------:R-:W-:Y:S01]  /*22550*/  MOV R50, R24 ;  /* 0x0000001800327202 */ /* 0x000fe20000000f00 */
[----:B------:R-:W-:Y:S01]  /*22560*/  IMAD.MOV.U32 R49, RZ, RZ, R25 ;  /* 0x000000ffff317224 */ /* 0x000fe200078e0019 */
[----:B------:R-:W-:Y:S01]  /*22570*/  LDS R216, [R2+0x10300] ;  /* 0x0103000002d87984 */ /* 0x000fe20000000800 */
[----:B------:R-:W-:-:S03]  /*22580*/  IMAD.MOV.U32 R51, RZ, RZ, R21 ;  /* 0x000000ffff337224 */ /* 0x000fc600078e0015 */
        /* <DEDUP_REMOVED lines=13> */
[----:B--2---:R-:W-:-:S03]  /*22660*/  IMAD.MOV.U32 R240, RZ, RZ, R178 ;  /* 0x000000fffff07224 */ /* 0x004fc600078e00b2 */
[----:B------:R-:W-:Y:S01]  /*22670*/  LDS R178, [R2+0x12100] ;  /* 0x0121000002b27984 */ /* 0x000fe20000000800 */
[----:B---3--:R-:W-:Y:S01]  /*22680*/  IMAD.MOV.U32 R241, RZ, RZ, R177 ;  /* 0x000000fffff17224 */ /* 0x008fe200078e00b1 */
[----:B------:R-:W-:Y:S02]  /*22690*/  MOV R242, R176 ;  /* 0x000000b000f27202 */ /* 0x000fe40000000f00 */
[----:B------:R-:W-:Y:S04]  /*226a0*/  LDS R177, [R3+0x10100] ;  /* 0x0101000003b17984 */ /* 0x000fe80000000800 */
[----:B------:R-:W-:Y:S04]  /*226b0*/  LDS R176, [R2+0x10100] ;  /* 0x0101000002b07984 */ /* 0x000fe80000000800 */
[----:B----4-:R-:W1:Y:S04]  /*226c0*/  LDSM.16.M88.4 R16, [R252+0x40080] ;  /* 0x04008000fc10783b */ /* 0x010e680000000200 */
[----:B------:R-:W2:Y:S04]  /*226d0*/  LDSM.16.M88.4 R20, [R252+0x40880] ;  /* 0x04088000fc14783b */ /* 0x000ea80000000200 */
[----:B------:R-:W3:Y:S01]  /*226e0*/  LDSM.16.M88.4 R24, [R252+0x41080] ;  /* 0x04108000fc18783b */ /* 0x000ee20000000200 */
[-C--:B-1----:R-:W-:Y:S08]  /*226f0*/  HMMA.1688.F32.TF32 R248, R156, R16.reuse, R248 ;  /* 0x000000109cf8723c */ /* 0x082ff000000810f8 */
[-C--:B------:R-:W-:Y:S08]  /*22700*/  HMMA.1688.F32.TF32 R48, R176, R16.reuse, R48 ;  /* 0x00000010b030723c */ /* 0x080ff00000081030 */
[-C--:B------:R-:W-:Y:S07]  /*22710*/  HMMA.1688.F32.TF32 R240, R196, R16.reuse, R240 ;  /* 0x00000010c4f0723c */ /* 0x080fee00000810f0 */
[----:B------:R-:W-:Y:S04]  /*22720*/  STL.64 [R1+0x2e0], R248 ;  /* 0x0002e0f801007387 */ /* 0x000fe80000100a00 */
[----:B------:R1:W-:Y:S05]  /*22730*/  STL.64 [R1+0x2e8], R250 ;  /* 0x0002e8fa01007387 */ /* 0x0003ea0000100a00 */
[----:B------:R-:W-:Y:S01]  /*22740*/  IMAD.MOV.U32 R0, RZ, RZ, R51 ;  /* 0x000000ffff007224 */ /* 0x000fe200078e0033 */
[----:B-1----:R-:W4:Y:S04]  /*22750*/  LDL.LU.64 R250, [R1+0x18d0] ;  /* 0x0018d00001fa7983 */ /* 0x002f280000300a00 */
[----:B------:R-:W4:Y:S04]  /*22760*/  LDL.LU.64 R248, [R1+0x18c8] ;  /* 0x0018c80001f87983 */ /* 0x000f280000300a00 */
[----:B------:R-:W-:Y:S04]  /*22770*/  STL.64 [R1+0x2d0], R48 ;  /* 0x0002d03001007387 */ /* 0x000fe80000100a00 */
[----:B------:R1:W-:Y:S04]  /*22780*/  STL [R1+0x2d8], R50 ;  /* 0x0002d83201007387 */ /* 0x0003e80000100800 */
[----:B-1----:R-:W3:Y:S04]  /*22790*/  LDL.LU.64 R50, [R1+0x18c0] ;  /* 0x0018c00001327983 */ /* 0x002ee80000300a00 */
[----:B------:R-:W3:Y:S04]  /*227a0*/  LDL.LU.64 R48, [R1+0x18b8] ;  /* 0x0018b80001307983 */ /* 0x000ee80000300a00 */
[----:B------:R-:W-:Y:S04]  /*227b0*/  STL [R1+0x16d8], R0 ;  /* 0x0016d80001007387 */ /* 0x000fe80000100800 */
[----:B------:R-:W-:Y:S04]  /*227c0*/  STL.64 [R1+0x390], R240 ;  /* 0x000390f001007387 */ /* 0x000fe80000100a00 */
[----:B------:R1:W-:Y:S04]  /*227d0*/  STL.64 [R1+0x398], R242 ;  /* 0x000398f201007387 */ /* 0x0003e80000100a00 */
[----:B-1----:R-:W3:Y:S04]  /*227e0*/  LDL.LU.64 R242, [R1+0x18b0] ;  /* 0x0018b00001f27983 */ /* 0x002ee80000300a00 */
[----:B------:R-:W3:Y:S01]  /*227f0*/  LDL.LU.64 R240, [R1+0x18a8] ;  /* 0x0018a80001f07983 */ /* 0x000ee20000300a00 */
[-C--:B------:R-:W-:Y:S08]  /*22800*/  HMMA.1688.F32.TF32 R124, R236, R16.reuse, R124 ;  /* 0x00000010ec7c723c */ /* 0x080ff0000008107c */
[-C--:B------:R-:W-:Y:S08]  /*22810*/  HMMA.1688.F32.TF32 R180, R4, R16.reuse, R180 ;  /* 0x0000001004b4723c */ /* 0x080ff000000810b4 */
[-C--:B------:R-:W-:Y:S08]  /*22820*/  HMMA.1688.F32.TF32 R188, R8, R16.reuse, R188 ;  /* 0x0000001008bc723c */ /* 0x080ff000000810bc */
[----:B------:R-:W-:Y:S08]  /*22830*/  HMMA.1688.F32.TF32 R204, R12, R16, R204 ;  /* 0x000000100ccc723c */ /* 0x000ff000000810cc */
[----:B--2---:R-:W-:Y:S08]  /*22840*/  HMMA.1688.F32.TF32 R52, R156, R20, R52 ;  /* 0x000000149c34723c */ /* 0x004ff00000081034 */
[----:B---3--:R-:W-:Y:S11]  /*22850*/  HMMA.1688.F32.TF32 R240, R216, R16, R240 ;  /* 0x00000010d8f0723c */ /* 0x008ff600000810f0 */
        /* <DEDUP_REMOVED lines=35> */
[----:B------:R-:W2:Y:S01]  /*22a90*/  LDL.LU.64 R52, [R1+0x1898] ;  /* 0x0018980001347983 */ /* 0x000ea20000300a00 */
[----:B------:R-:W-:Y:S08]  /*22aa0*/  HMMA.1688.F32.TF32 R100, R236, R20, R100 ;  /* 0x00000014ec64723c */ /* 0x000ff00000081064 */
[C---:B---3--:R-:W-:Y:S08]  /*22ab0*/  HMMA.1688.F32.TF32 R124, R176.reuse, R24, R124 ;  /* 0x00000018b07c723c */ /* 0x048ff0000008107c */
[-C--:B----4-:R-:W-:Y:S11]  /*22ac0*/  HMMA.1688.F32.TF32 R204, R176, R20.reuse, R204 ;  /* 0x00000014b0cc723c */ /* 0x090ff600000810cc */
[----:B------:R-:W-:Y:S11]  /*22ad0*/  @!UPT UIADD3 URZ, URZ, URZ, URZ ;  /* 0x0000003f3f3ff290 */ /* 0x000ff6000fffe03f */
[----:B------:R-:W-:Y:S01]  /*22ae0*/  @!UPT UIADD3 URZ, URZ, URZ, URZ ;  /* 0x0000003f3f3ff290 */ /* 0x000fe2000fffe03f */
[----:B------:R-:W-:Y:S04]  /*22af0*/  STL.64 [R1+0x250], R204 ;  /* 0x000250cc01007387 */ /* 0x000fe80000100a00 */
[----:B------:R1:W-:Y:S02]  /*22b00*/  STL.64 [R1+0x258], R206 ;  /* 0x000258ce01007387 */ /* 0x0003e40000100a00 */
[-C--:B-1----:R-:W-:Y:S08]  /*22b10*/  HMMA.1688.F32.TF32 R204, R196, R20.reuse, R188 ;  /* 0x00000014c4cc723c */ /* 0x082ff000000810bc */
[-C--:B--2---:R-:W-:Y:S08]  /*22b20*/  HMMA.1688.F32.TF32 R188, R216, R20.reuse, R52 ;  /* 0x00000014d8bc723c */ /* 0x084ff00000081034 */
        /* <DEDUP_REMOVED lines=10> */
[----:B-1----:R-:W-:Y:S08]  /*22bd0*/  HMMA.1688.F32.TF32 R100, R12, R20, R220 ;  /* 0x000000140c64723c */ /* 0x002ff000000810dc */
[-C--:B--2---:R-:W-:Y:S01]  /*22be0*/  HMMA.1688.F32.TF32 R52, R156, R24.reuse, R180 ;  /* 0x000000189c34723c */ /* 0x084fe200000810b4 */
[----:B------:R-:W-:Y:S04]  /*22bf0*/  STL.64 [R1+0x800], R168 ;  /* 0x000800a801007387 */ /* 0x000fe80000100a00 */
[----:B------:R-:W-:Y:S10]  /*22c00*/  STL.64 [R1+0x808], R170 ;  /* 0x000808aa01007387 */ /* 0x000ff40000100a00 */
[----:B------:R-:W-:Y:S04]  /*22c10*/  STL.64 [R1+0x900], R100 ;  /* 0x0009006401007387 */ /* 0x000fe80000100a00 */
[----:B------:R1:W-:Y:S04]  /*22c20*/  STL.64 [R1+0x908], R102 ;  /* 0x0009086601007387 */ /* 0x0003e80000100a00 */
[----:B------:R-:W-:Y:S04]  /*22c30*/  STL.64 [R1+0x180], R52 ;  /* 0x0001803401007387 */ /* 0x000fe80000100a00 */
[----:B------:R2:W-:Y:S01]  /*22c40*/  STL.64 [R1+0x188], R54 ;  /* 0x0001883601007387 */ /* 0x0005e20000100a00 */
[-C--:B-1----:R-:W-:Y:S08]  /*22c50*/  HMMA.1688.F32.TF32 R100, R196, R24.reuse, R240 ;  /* 0x00000018c464723c */ /* 0x082ff000000810f0 */
[-C--:B--2---:R-:W-:Y:S08]  /*22c60*/  HMMA.1688.F32.TF32 R52, R216, R24.reuse, R48 ;  /* 0x00000018d834723c */ /* 0x084ff00000081030 */
[-C--:B------:R-:W-:Y:S01]  /*22c70*/  HMMA.1688.F32.TF32 R48, R236, R24.reuse, R160 ;  /* 0x00000018ec30723c */ /* 0x080fe200000810a0 */
[----:B------:R-:W-:Y:S04]  /*22c80*/  STL.64 [R1+0x190], R124 ;  /* 0x0001907c01007387 */ /* 0x000fe80000100a00 */
[----:B------:R-:W-:Y:S04]  /*22c90*/  STL.64 [R1+0x198], R126 ;  /* 0x0001987e01007387 */ /* 0x000fe80000100a00 */
[----:B------:R1:W-:Y:S04]  /*22ca0*/  STL.64 [R1+0x220], R100 ;  /* 0x0002206401007387 */ /* 0x0003e80000100a00 */
[----:B------:R2:W-:Y:S04]  /*22cb0*/  STL.64 [R1+0x228], R102 ;  /* 0x0002286601007387 */ /* 0x0005e80000100a00 */
[----:B-1----:R-:W3:Y:S04]  /*22cc0*/  LDL.LU R100, [R1+0x160] ;  /* 0x0001600001647983 */ /* 0x002ee80000300800 */
[----:B------:R-:W-:Y:S04]  /*22cd0*/  STL.64 [R1+0x2b0], R52 ;  /* 0x0002b03401007387 */ /* 0x000fe80000100a00 */
[----:B------:R-:W-:Y:S04]  /*22ce0*/  STL.64 [R1+0x2b8], R54 ;  /* 0x0002b83601007387 */ /* 0x000fe80000100a00 */
[----:B------:R-:W-:Y:S04]  /*22cf0*/  STL.64 [R1+0x420], R48 ;  /* 0x0004203001007387 */ /* 0x000fe80000100a00 */
[----:B------:R1:W-:Y:S04]  /*22d00*/  STL.64 [R1+0x428], R50 ;  /* 0x0004283201007387 */ /* 0x0003e80000100a00 */
[----:B------:R-:W3:Y:S04]  /*22d10*/  LDL.LU R101, [R1+0x164] ;  /* 0x0001640001657983 */ /* 0x000ee80000300800 */
[----:B--2---:R-:W3:Y:S01]  /*22d20*/  LDL.LU R102, [R1+0x168] ;  /* 0x0001680001667983 */ /* 0x004ee20000300800 */
[----:B-1----:R-:W-:Y:S03]  /*22d30*/  HMMA.1688.F32.TF32 R48, R4, R24, R172 ;  /* 0x000000180430723c */ /* 0x002fe600000810ac */
[----:B------:R-:W3:Y:S04]  /*22d40*/  LDL.LU R103, [R1+0x16c] ;  /* 0x00016c0001677983 */ /* 0x000ee80000300800 */
[----:B------:R-:W2:Y:S04]  /*22d50*/  LDL.LU R168, [R1+0x210] ;  /* 0x0002100001a87983 */ /* 0x000ea80000300800 */
[----:B------:R-:W2:Y:S04]  /*22d60*/  LDL.LU R169, [R1+0x214] ;  /* 0x0002140001a97983 */ /* 0x000ea80000300800 */
[----:B------:R-:W2:Y:S04]  /*22d70*/  LDL.LU R170, [R1+0x218] ;  /* 0x0002180001aa7983 */ /* 0x000ea80000300800 */
[----:B------:R-:W2:Y:S01]  /*22d80*/  LDL.LU R171, [R1+0x21c] ;  /* 0x00021c0001ab7983 */ /* 0x000ea20000300800 */
[----:B------:R-:W-:-:S03]  /*22d90*/  IMAD.MOV.U32 R180, RZ, RZ, R36 ;  /* 0x000000ffffb47224 */ /* 0x000fc600078e0024 */
[----:B------:R-:W4:Y:S01]  /*22da0*/  LDL.LU R192, [R1+0x4f0] ;  /* 0x0004f00001c07983 */ /* 0x000f220000300800 */
[----:B------:R-:W-:-:S03]  /*22db0*/  MOV R181, R37 ;  /* 0x0000002500b57202 */ /* 0x000fc60000000f00 */
[----:B------:R-:W4:Y:S01]  /*22dc0*/  LDL.LU R193, [R1+0x4f4] ;  /* 0x0004f40001c17983 */ /* 0x000f220000300800 */
[----:B------:R-:W-:-:S03]  /*22dd0*/  IMAD.MOV.U32 R182, RZ, RZ, R40 ;  /* 0x000000ffffb67224 */ /* 0x000fc600078e0028 */
[----:B------:R-:W4:Y:S01]  /*22de0*/  LDL.LU R194, [R1+0x4f8] ;  /* 0x0004f80001c27983 */ /* 0x000f220000300800 */
[----:B------:R-:W-:-:S03]  /*22df0*/  IMAD.MOV.U32 R183, RZ, RZ, R41 ;  /* 0x000000ffffb77224 */ /* 0x000fc600078e0029 */
[----:B------:R-:W4:Y:S04]  /*22e00*/  LDL.LU R195, [R1+0x4fc] ;  /* 0x0004fc0001c37983 */ /* 0x000f280000300800 */
[----:B------:R-:W2:Y:S04]  /*22e10*/  LDL.LU R36, [R1+0x1890] ;  /* 0x0018900001247983 */ /* 0x000ea80000300800 */
[----:B------:R-:W2:Y:S04]  /*22e20*/  LDL.LU R37, [R1+0x188c] ;  /* 0x00188c0001257983 */ /* 0x000ea80000300800 */
[----:B------:R-:W2:Y:S04]  /*22e30*/  LDL.LU R40, [R1+0x1888] ;  /* 0x0018880001287983 */ /* 0x000ea80000300800 */
[----:B------:R-:W2:Y:S04]  /*22e40*/  LDL.LU R41, [R1+0x1884] ;  /* 0x0018840001297983 */ /* 0x000ea80000300800 */
[----:B------:R-:W2:Y:S04]  /*22e50*/  LDL.LU R204, [R1+0x340] ;  /* 0x0003400001cc7983 */ /* 0x000ea80000300800 */
[----:B------:R-:W-:Y:S04]  /*22e60*/  STL.64 [R1+0x530], R48 ;  /* 0x0005303001007387 */ /* 0x000fe80000100a00 */
[----:B------:R1:W-:Y:S04]  /*22e70*/  STL.64 [R1+0x538], R50 ;  /* 0x0005383201007387 */ /* 0x0003e80000100a00 */
[----:B------:R-:W2:Y:S04]  /*22e80*/  LDL.LU R205, [R1+0x344] ;  /* 0x0003440001cd7983 */ /* 0x000ea80000300800 */
[----:B------:R-:W2:Y:S04]  /*22e90*/  LDL.LU R206, [R1+0x348] ;  /* 0x0003480001ce7983 */ /* 0x000ea80000300800 */
[----:B------:R-:W2:Y:S01]  /*22ea0*/  LDL.LU R207, [R1+0x34c] ;  /* 0x00034c0001cf7983 */ /* 0x000ea20000300800 */
[----:B------:R-:W-:-:S03]  /*22eb0*/  IMAD.MOV.U32 R124, RZ, RZ, R28 ;  /* 0x000000ffff7c7224 */ /* 0x000fc600078e001c */
[----:B------:R-:W2:Y:S01]  /*22ec0*/  LDL.LU R52, [R1+0x5b0] ;  /* 0x0005b00001347983 */ /* 0x000ea20000300800 */
[----:B------:R-:W-:-:S03]  /*22ed0*/  MOV R125, R29 ;  /* 0x0000001d007d7202 */ /* 0x000fc60000000f00 */
[----:B------:R-:W2:Y:S04]  /*22ee0*/  LDL.LU R53, [R1+0x5b4] ;  /* 0x0005b40001357983 */ /* 0x000ea80000300800 */
[----:B------:R-:W2:Y:S04]  /*22ef0*/  LDL.LU R54, [R1+0x5b8] ;  /* 0x0005b80001367983 */ /* 0x000ea80000300800 */
[----:B------:R-:W2:Y:S04]  /*22f00*/  LDL.LU R55, [R1+0x5bc] ;  /* 0x0005bc0001377983 */ /* 0x000ea80000300800 */
[----:B------:R-:W2:Y:S04]  /*22f10*/  LDL.LU R28, [R1+0x1880] ;  /* 0x00188000011c7983 */ /* 0x000ea80000300800 */
[----:B------:R-:W3:Y:S01]  /*22f20*/  LDL.LU R29, [R1+0x187c] ;  /* 0x00187c00011d7983 */ /* 0x000ee20000300800 */
[----:B------:R-:W-:-:S02]  /*22f30*/  IMAD.MOV.U32 R126, RZ, RZ, R32 ;  /* 0x000000ffff7e7224 */ /* 0x000fc400078e0020 */
[----:B------:R-:W-:Y:S01]  /*22f40*/  IMAD.MOV.U32 R127, RZ, RZ, R33 ;  /* 0x000000ffff7f7224 */ /* 0x000fe200078e0021 */
[----:B------:R-:W4:Y:S04]  /*22f50*/  LDL.LU R32, [R1+0x1878] ;  /* 0x0018780001207983 */ /* 0x000f280000300800 */
[----:B------:R-:W4:Y:S01]  /*22f60*/  LDL.LU R33, [R1+0x1874] ;  /* 0x0018740001217983 */ /* 0x000f220000300800 */
[-C--:B------:R-:W-:Y:S08]  /*22f70*/  HMMA.1688.F32.TF32 R160, R8, R24.reuse, R184 ;  /* 0x0000001808a0723c */ /* 0x080ff000000810b8 */
[----:B-1----:R-:W-:Y:S11]  /*22f80*/  HMMA.1688.F32.TF32 R48, R12, R24, R224 ;  /* 0x000000180c30723c */ /* 0x002ff600000810e0 */
[----:B------:R-:W-:Y:S04]  /*22f90*/  @!UPT UIADD3 URZ, URZ, URZ, URZ ;  /* 0x0000003f3f3ff290 */ /* 0x000fe8000fffe03f */
[----:B------:R-:W-:Y:S04]  /*22fa0*/  STL.64 [R1+0x750], R160 ;  /* 0x000750a001007387 */ /* 0x000fe80000100a00 */
[----:B------:R-:W-:Y:S04]  /*22fb0*/  STL.64 [R1+0x758], R162 ;  /* 0x000758a201007387 */ /* 0x000fe80000100a00 */
[----:B------:R-:W-:Y:S04]  /*22fc0*/  STL.64 [R1+0x8a0], R48 ;  /* 0x0008a03001007387 */ /* 0x000fe80000100a00 */
[----:B------:R-:W-:Y:S01]  /*22fd0*/  STL.64 [R1+0x8a8], R50 ;  /* 0x0008a83201007387 */ /* 0x000fe20000100a00 */
[----:B--2---:R-:W-:-:S02]  /*22fe0*/  IMAD.MOV.U32 R191, RZ, RZ, R28 ;  /* 0x000000ffffbf7224 */ /* 0x004fc400078e001c */
[----:B---3--:R-:W-:Y:S02]  /*22ff0*/  IMAD.MOV.U32 R190, RZ, RZ, R29 ;  /* 0x000000ffffbe7224 */ /* 0x008fe400078e001d */
[----:B------:R-:W4:Y:S02]  /*23000*/  LDSM.16.M88.4 R28, [R252+0x41880] ;  /* 0x04188000fc1c783b */ /* 0x000f240000000200 */
[-C--:B----4-:R-:W-:Y:S08]  /*23010*/  HMMA.1688.F32.TF32 R48, R156, R28.reuse, R192 ;  /* 0x0000001c9c30723c */ /* 0x090ff000000810c0 */
[-C--:B------:R-:W-:Y:S08]  /*23020*/  HMMA.1688.F32.TF32 R168, R176, R28.reuse, R168 ;  /* 0x0000001cb0a8723c */ /* 0x080ff000000810a8 */
[-C--:B------:R-:W-:Y:S07]  /*23030*/  HMMA.1688.F32.TF32 R160, R196, R28.reuse, R100 ;  /* 0x0000001cc4a0723c */ /* 0x080fee0000081064 */
[----:B------:R-:W-:Y:S04]  /*23040*/  STL.64 [R1+0x120], R48 ;  /* 0x0001203001007387 */ /* 0x000fe80000100a00 */
[----:B------:R1:W-:Y:S02]  /*23050*/  STL.64 [R1+0x128], R50 ;  /* 0x0001283201007387 */ /* 0x0003e40000100a00 */
[-C--:B-1----:R-:W-:Y:S02]  /*23060*/  HMMA.1688.F32.TF32 R48, R216, R28.reuse, R180 ;  /* 0x0000001cd830723c */ /* 0x082fe400000810b4 */
[----:B------:R-:W-:Y:S04]  /*23070*/  STL.64 [R1+0x130], R168 ;  /* 0x000130a801007387 */ /* 0x000fe80000100a00 */
[----:B------:R-:W-:Y:S02]  /*23080*/  STL.64 [R1+0x138], R170 ;  /* 0x000138aa01007387 */ /* 0x000fe40000100a00 */
[-C--:B------:R-:W-:Y:S02]  /*23090*/  HMMA.1688.F32.TF32 R100, R236, R28.reuse, R56 ;  /* 0x0000001cec64723c */ /* 0x080fe40000081038 */
[----:B------:R-:W-:Y:S04]  /*230a0*/  STL.64 [R1+0x170], R160 ;  /* 0x000170a001007387 */ /* 0x000fe80000100a00 */
[----:B------:R-:W-:Y:S02]  /*230b0*/  STL.64 [R1+0x178], R162 ;  /* 0x000178a201007387 */ /* 0x000fe40000100a00 */
[-C--:B------:R-:W-:Y:S07]  /*230c0*/  HMMA.1688.F32.TF32 R56, R4, R28.reuse, R108 ;  /* 0x0000001c0438723c */ /* 0x080fee000008106c */
[----:B------:R-:W-:Y:S04]  /*230d0*/  STL.64 [R1+0x230], R48 ;  /* 0x0002303001007387 */ /* 0x000fe80000100a00 */
[----:B------:R1:W-:Y:S02]  /*230e0*/  STL.64 [R1+0x238], R50 ;  /* 0x0002383201007387 */ /* 0x0003e40000100a00 */
[----:B-1----:R-:W-:Y:S02]  /*230f0*/  HMMA.1688.F32.TF32 R48, R8, R28, R128 ;  /* 0x0000001c0830723c */ /* 0x002fe40000081080 */
[----:B------:R-:W-:Y:S04]  /*23100*/  STL.64 [R1+0x370], R100 ;  /* 0x0003706401007387 */ /* 0x000fe80000100a00 */
[----:B------:R-:W-:Y:S04]  /*23110*/  STL.64 [R1+0x378], R102 ;  /* 0x0003786601007387 */ /* 0x000fe80000100a00 */
[----:B------:R-:W2:Y:S04]  /*23120*/  LDL.LU R180, [R1+0x1f0] ;  /* 0x0001f00001b47983 */ /* 0x000ea80000300800 */
[----:B------:R-:W-:Y:S04]  /*23130*/  STL.64 [R1+0x4a0], R56 ;  /* 0x0004a03801007387 */ /* 0x000fe80000100a00 */
[----:B------:R1:W-:Y:S05]  /*23140*/  STL.64 [R1+0x4a8], R58 ;  /* 0x0004a83a01007387 */ /* 0x0003ea0000100a00 */
[----:B------:R-:W-:Y:S04]  /*23150*/  STL.64 [R1+0x620], R48 ;  /* 0x0006203001007387 */ /* 0x000fe80000100a00 */
[----:B------:R-:W-:Y:S04]  /*23160*/  STL.64 [R1+0x628], R50 ;  /* 0x0006283201007387 */ /* 0x000fe80000100a00 */
[----:B------:R-:W2:Y:S04]  /*23170*/  LDL.LU R181, [R1+0x1f4] ;  /* 0x0001f40001b57983 */ /* 0x000ea80000300800 */
[----:B------:R-:W2:Y:S04]  /*23180*/  LDL.LU R182, [R1+0x1f8] ;  /* 0x0001f80001b67983 */ /* 0x000ea80000300800 */
[----:B------:R-:W2:Y:S01]  /*23190*/  LDL.LU R183, [R1+0x1fc] ;  /* 0x0001fc0001b77983 */ /* 0x000ea20000300800 */
[----:B------:R-:W-:Y:S01]  /*231a0*/  IMAD.MOV.U32 R188, RZ, RZ, R33 ;  /* 0x000000ffffbc7224 */ /* 0x000fe200078e0021 */
[----:B------:R-:W-:-:S02]  /*231b0*/  MOV R189, R32 ;  /* 0x0000002000bd7202 */ /* 0x000fc40000000f00 */
[----:B------:R-:W3:Y:S01]  /*231c0*/  LDSM.16.M88.4 R32, [R252+0x42080] ;  /* 0x04208000fc20783b */ /* 0x000ee20000000200 */
[----:B-1----:R-:W-:Y:S01]  /*231d0*/  HMMA.1688.F32.TF32 R56, R12, R28, R200 ;  /* 0x0000001c0c38723c */ /* 0x002fe200000810c8 */
[----:B------:R-:W-:-:S07]  /*231e0*/  IMAD.MOV.U32 R242, RZ, RZ, R37 ;  /* 0x000000fffff27224 */ /* 0x000fce00078e0025 */
[-C--:B---3--:R-:W-:Y:S08]  /*231f0*/  HMMA.1688.F32.TF32 R48, R176, R32.reuse, R204 ;  /* 0x00000020b030723c */ /* 0x088ff000000810cc */
[----:B------:R-:W-:Y:S07]  /*23200*/  HMMA.1688.F32.TF32 R52, R156, R32, R52 ;  /* 0x000000209c34723c */ /* 0x000fee0000081034 */
[----:B------:R-:W-:Y:S04]  /*23210*/  STL.64 [R1+0x820], R56 ;  /* 0x0008203801007387 */ /* 0x000fe80000100a00 */
[----:B------:R-:W-:Y:S04]  /*23220*/  STL.64 [R1+0x828], R58 ;  /* 0x0008283a01007387 */ /* 0x000fe80000100a00 */
[----:B------:R-:W-:Y:S01]  /*23230*/  STL.64 [R1+0x100], R48 ;  /* 0x0001003001007387 */ /* 0x000fe20000100a00 */
[----:B------:R-:W-:-:S07]  /*23240*/  IMAD.MOV.U32 R0, RZ, RZ, R51 ;  /* 0x000000ffff007224 */ /* 0x000fce00078e0033 */
[----:B------:R-:W-:Y:S04]  /*23250*/  STL.64 [R1+0xe0], R52 ;  /* 0x0000e03401007387 */ /* 0x000fe80000100a00 */
[----:B------:R1:W-:Y:S04]  /*23260*/  STL.64 [R1+0xe8], R54 ;  /* 0x0000e83601007387 */ /* 0x0003e80000100a00 */
[----:B------:R3:W-:Y:S01]  /*23270*/  STL [R1+0x108], R50 ;  /* 0x0001083201007387 */ /* 0x0007e20000100800 */
[-C--:B-1----:R-:W-:Y:S08]  /*23280*/  HMMA.1688.F32.TF32 R52, R196, R32.reuse, R124 ;  /* 0x00000020c434723c */ /* 0x082ff0000008107c */
[----:B---3--:R-:W-:Y:S01]  /*23290*/  HMMA.1688.F32.TF32 R48, R216, R32, R248 ;  /* 0x00000020d830723c */ /* 0x008fe200000810f8 */
[----:B------:R-:W-:-:S02]  /*232a0*/  IMAD.MOV.U32 R243, RZ, RZ, R36 ;  /* 0x000000fffff37224 */ /* 0x000fc400078e0024 */
[----:B------:R-:W1:Y:S04]  /*232b0*/  LDSM.16.M88.4 R36, [R252+0x42880] ;  /* 0x04288000fc24783b */ /* 0x000e680000000200 */
[----:B------:R-:W-:Y:S04]  /*232c0*/  STL [R1+0x17a8], R0 ;  /* 0x0017a80001007387 */ /* 0x000fe80000100800 */
[----:B------:R-:W3:Y:S04]  /*232d0*/  LDL.LU R124, [R1+0x680] ;  /* 0x00068000017c7983 */ /* 0x000ee80000300800 */
[----:B------:R-:W-:Y:S04]  /*232e0*/  STL.64 [R1+0x110], R52 ;  /* 0x0001103401007387 */ /* 0x000fe80000100a00 */
[----:B------:R4:W-:Y:S04]  /*232f0*/  STL.64 [R1+0x118], R54 ;  /* 0x0001183601007387 */ /* 0x0009e80000100a00 */
[----:B------:R-:W-:Y:S04]  /*23300*/  STL.64 [R1+0x160], R48 ;  /* 0x0001603001007387 */ /* 0x000fe80000100a00 */
[----:B------:R1:W-:Y:S01]  /*23310*/  STL.64 [R1+0x168], R50 ;  /* 0x0001683201007387 */ /* 0x0003e20000100a00 */
[-C--:B----4-:R-:W-:Y:S03]  /*23320*/  HMMA.1688.F32.TF32 R52, R236, R32.reuse, R60 ;  /* 0x00000020ec34723c */ /* 0x090fe6000008103c */
[----:B------:R-:W3:Y:S04]  /*23330*/  LDL.LU R125, [R1+0x684] ;  /* 0x00068400017d7983 */ /* 0x000ee80000300800 */
[----:B------:R-:W3:Y:S01]  /*23340*/  LDL.LU R126, [R1+0x688] ;  /* 0x00068800017e7983 */ /* 0x000ee20000300800 */
[-C--:B-1----:R-:W-:Y:S03]  /*23350*/  HMMA.1688.F32.TF32 R48, R4, R32.reuse, R112 ;  /* 0x000000200430723c */ /* 0x082fe60000081070 */
[----:B------:R-:W3:Y:S05]  /*23360*/  LDL.LU R127, [R1+0x68c] ;  /* 0x00068c00017f7983 */ /* 0x000eea0000300800 */
[-C--:B------:R-:W-:Y:S07]  /*23370*/  HMMA.1688.F32.TF32 R56, R8, R32.reuse, R132 ;  /* 0x000000200838723c */ /* 0x080fee0000081084 */
[----:B------:R-:W-:Y:S04]  /*23380*/  STL.64 [R1+0x290], R52 ;  /* 0x0002903401007387 */ /* 0x000fe80000100a00 */
[----:B------:R1:W-:Y:S04]  /*23390*/  STL.64 [R1+0x298], R54 ;  /* 0x0002983601007387 */ /* 0x0003e80000100a00 */
[----:B------:R-:W-:Y:S04]  /*233a0*/  STL.64 [R1+0x410], R48 ;  /* 0x0004103001007387 */ /* 0x000fe80000100a00 */
[----:B------:R4:W-:Y:S01]  /*233b0*/  STL.64 [R1+0x418], R50 ;  /* 0x0004183201007387 */ /* 0x0009e20000100a00 */
[----:B-1----:R-:W-:Y:S08]  /*233c0*/  HMMA.1688.F32.TF32 R52, R12, R32, R208 ;  /* 0x000000200c34723c */ /* 0x002ff000000810d0 */
[----:B----4-:R-:W-:Y:S01]  /*233d0*/  HMMA.1688.F32.TF32 R48, R156, R36, R188 ;  /* 0x000000249c30723c */ /* 0x010fe200000810bc */
[----:B------:R-:W-:Y:S01]  /*233e0*/  IMAD.MOV.U32 R240, RZ, RZ, R41 ;  /* 0x000000fffff07224 */ /* 0x000fe200078e0029 */
[----:B------:R-:W-:Y:S01]  /*233f0*/  MOV R241, R40 ;  /* 0x0000002800f17202 */ /* 0x000fe20000000f00 */
[----:B------:R-:W-:Y:S04]  /*23400*/  STL.64 [R1+0x500], R56 ;  /* 0x0005003801007387 */ /* 0x000fe80000100a00 */
[----:B------:R-:W-:Y:S01]  /*23410*/  STL.64 [R1+0x508], R58 ;  /* 0x0005083a01007387 */ /* 0x000fe20000100a00 */
[----:B------:R-:W-:-:S03]  /*23420*/  IMAD.MOV.U32 R47, RZ, RZ, R73 ;  /* 0x000000ffff2f7224 */ /* 0x000fc600078e0049 */
[----:B------:R-:W3:Y:S01]  /*23430*/  LDSM.16.M88.4 R40, [R252+0x43080] ;  /* 0x04308000fc28783b */ /* 0x000ee20000000200 */
[----:B------:R-:W-:Y:S01]  /*23440*/  IMAD.MOV.U32 R70, RZ, RZ, R72 ;  /* 0x000000ffff467224 */ /* 0x000fe200078e0048 */
[----:B------:R-:W-:Y:S01]  /*23450*/  MOV R173, R80 ;  /* 0x0000005000ad7202 */ /* 0x000fe20000000f00 */
[----:B------:R-:W-:Y:S01]  /*23460*/  IMAD.MOV.U32 R172, RZ, RZ, R149 ;  /* 0x000000ffffac7224 */ /* 0x000fe200078e0095 */
[----:B------:R-:W-:Y:S08]  /*23470*/  LDSM.16.M88.4 R56, [R252+0x45080] ;  /* 0x04508000fc38783b */ /* 0x000ff00000000200 */
[----:B------:R-:W-:Y:S01]  /*23480*/  STL.64 [R1+0x80], R48 ;  /* 0x0000803001007387 */ /* 0x000fe20000100a00 */
[----:B------:R-:W-:-:S03]  /*23490*/  MOV R0, R51 ;  /* 0x0000003300007202 */ /* 0x000fc60000000f00 */
[----:B------:R-:W-:Y:S04]  /*234a0*/  STL.64 [R1+0x770], R52 ;  /* 0x0007703401007387 */ /* 0x000fe80000100a00 */
[----:B------:R-:W-:Y:S04]  /*234b0*/  STL.64 [R1+0x778], R54 ;  /* 0x0007783601007387 */ /* 0x000fe80000100a00 */
[----:B------:R1:W-:Y:S01]  /*234c0*/  STL [R1+0x88], R50 ;  /* 0x0000883201007387 */ /* 0x0003e20000100800 */
[----:B------:R-:W-:Y:S02]  /*234d0*/  IMAD.MOV.U32 R174, RZ, RZ, R81 ;  /* 0x000000ffffae7224 */ /* 0x000fe400078e0051 */
[----:B------:R-:W-:Y:S01]  /*234e0*/  IMAD.MOV.U32 R175, RZ, RZ, R148 ;  /* 0x000000ffffaf7224 */ /* 0x000fe200078e0094 */
[----:B------:R-:W-:Y:S01]  /*234f0*/  LDSM.16.M88.4 R52, [R252+0x44880] ;  /* 0x04488000fc34783b */ /* 0x000fe20000000200 */
[----:B-1----:R-:W-:Y:S03]  /*23500*/  HMMA.1688.F32.TF32 R48, R176, R36, R240 ;  /* 0x00000024b030723c */ /* 0x002fe600000810f0 */
[----:B------:R-:W4:Y:S04]  /*23510*/  LDL.LU R240, [R1+0x520] ;  /* 0x0005200001f07983 */ /* 0x000f280000300800 */
[----:B------:R-:W4:Y:S04]  /*23520*/  LDL.LU R241, [R1+0x524] ;  /* 0x0005240001f17983 */ /* 0x000f280000300800 */
[----:B------:R-:W4:Y:S04]  /*23530*/  LDL.LU R242, [R1+0x528] ;  /* 0x0005280001f27983 */ /* 0x000f280000300800 */
[----:B------:R-:W4:Y:S09]  /*23540*/  LDL.LU R243, [R1+0x52c] ;  /* 0x00052c0001f37983 */ /* 0x000f320000300800 */
[----:B------:R-:W-:Y:S01]  /*23550*/  IMAD.MOV.U32 R33, RZ, RZ, R48 ;  /* 0x000000ffff217224 */ /* 0x000fe200078e0030 */
[----:B------:R-:W-:Y:S01]  /*23560*/  MOV R24, R51 ;  /* 0x0000003300187202 */ /* 0x000fe20000000f00 */
[----:B------:R-:W-:-:S02]  /*23570*/  IMAD.MOV.U32 R32, RZ, RZ, R49 ;  /* 0x000000ffff207224 */ /* 0x000fc400078e0031 */
[----:B------:R-:W-:Y:S01]  /*23580*/  IMAD.MOV.U32 R25, RZ, RZ, R50 ;  /* 0x000000ffff197224 */ /* 0x000fe200078e0032 */
[----:B------:R-:W-:Y:S04]  /*23590*/  STL.64 [R1+0x1728], R26 ;  /* 0x0017281a01007387 */ /* 0x000fe80000100a00 */
[----:B------:R1:W-:Y:S04]  /*235a0*/  STL.64 [R1+0x1720], R24 ;  /* 0x0017201801007387 */ /* 0x0003e80000100a00 */
[----:B------:R-:W-:Y:S04]  /*235b0*/  STL.64 [R1+0x1708], R34 ;  /* 0x0017082201007387 */ /* 0x000fe80000100a00 */
[----:B------:R2:W-:Y:S01]  /*235c0*/  STL.64 [R1+0x1700], R32 ;  /* 0x0017002001007387 */ /* 0x0005e20000100a00 */
[-C--:B-1----:R-:W-:Y:S08]  /*235d0*/  HMMA.1688.F32.TF32 R24, R216, R36.reuse, R244 ;  /* 0x00000024d818723c */ /* 0x082ff000000810f4 */
[-C--:B--2---:R-:W-:Y:S11]  /*235e0*/  HMMA.1688.F32.TF32 R48, R196, R36.reuse, R180 ;  /* 0x00000024c430723c */ /* 0x084ff600000810b4 */
[----:B------:R-:W-:Y:S11]  /*235f0*/  @!UPT UIADD3 URZ, URZ, URZ, URZ ;  /* 0x0000003f3f3ff290 */ /* 0x000ff6000fffe03f */
[----:B------:R-:W-:Y:S02]  /*23600*/  @!UPT UIADD3 URZ, URZ, URZ, URZ ;  /* 0x0000003f3f3ff290 */ /* 0x000fe4000fffe03f */
[----:B------:R-:W-:Y:S02]  /*23610*/  IMAD.MOV.U32 R29, RZ, RZ, R50 ;  /* 0x000000ffff1d7224 */ /* 0x000fe400078e0032 */
[----:B------:R-:W-:Y:S01]  /*23620*/  IMAD.MOV.U32 R28, RZ, RZ, R51 ;  /* 0x000000ffff1c7224 */ /* 0x000fe200078e0033 */
[----:B------:R-:W-:Y:S04]  /*23630*/  STL.64 [R1+0xa0], R48 ;  /* 0x0000a03001007387 */ /* 0x000fe80000100a00 */
[----:B------:R-:W-:Y:S04]  /*23640*/  STL.64 [R1+0x1718], R30 ;  /* 0x0017181e01007387 */ /* 0x000fe80000100a00 */
[----:B------:R1:W-:Y:S01]  /*23650*/  STL.64 [R1+0x1710], R28 ;  /* 0x0017101c01007387 */ /* 0x0003e20000100a00 */
[----:B------:R-:W-:Y:S01]  /*23660*/  HMMA.1688.F32.TF32 R32, R4, R36, R116 ;  /* 0x000000240420723c */ /* 0x000fe20000081074 */
[----:B------:R-:W-:-:S02]  /*23670*/  IMAD.MOV.U32 R114, RZ, RZ, R77 ;  /* 0x000000ffff727224 */ /* 0x000fc400078e004d */
[----:B------:R-:W-:Y:S01]  /*23680*/  IMAD.MOV.U32 R115, RZ, RZ, R76 ;  /* 0x000000ffff737224 */ /* 0x000fe200078e004c */
[----:B------:R-:W-:Y:S04]  /*23690*/  LDSM.16.M88.4 R48, [R252+0x44080] ;  /* 0x04408000fc30783b */ /* 0x000fe80000000200 */
[-C--:B-1----:R-:W-:Y:S01]  /*236a0*/  HMMA.1688.F32.TF32 R28, R236, R36.reuse, R64 ;  /* 0x00000024ec1c723c */ /* 0x082fe20000081040 */
[----:B------:R-:W-:Y:S04]  /*236b0*/  STL.64 [R1+0xf0], R24 ;  /* 0x0000f01801007387 */ /* 0x000fe80000100a00 */
[----:B------:R1:W-:Y:S03]  /*236c0*/  STL.64 [R1+0xf8], R26 ;  /* 0x0000f81a01007387 */ /* 0x0003e60000100a00 */
[-C--:B-1----:R-:W-:Y:S01]  /*236d0*/  HMMA.1688.F32.TF32 R24, R8, R36.reuse, R136 ;  /* 0x000000240818723c */ /* 0x082fe20000081088 */
[----:B------:R-:W-:Y:S11]  /*236e0*/  LDSM.16.M88.4 R136, [R252+0x47880] ;  /* 0x04788000fc88783b */ /* 0x000ff60000000200 */
[----:B------:R-:W-:Y:S03]  /*236f0*/  @!UPT UIADD3 URZ, URZ, URZ, URZ ;  /* 0x0000003f3f3ff290 */ /* 0x000fe6000fffe03f */
[----:B------:R-:W-:Y:S04]  /*23700*/  STL.64 [R1+0x210], R28 ;  /* 0x0002101c01007387 */ /* 0x000fe80000100a00 */
[----:B------:R1:W-:Y:S02]  /*23710*/  STL.64 [R1+0x218], R30 ;  /* 0x0002181e01007387 */ /* 0x0003e40000100a00 */
[----:B-1----:R-:W-:Y:S02]  /*23720*/  HMMA.1688.F32.TF32 R28, R12, R36, R212 ;  /* 0x000000240c1c723c */ /* 0x002fe400000810d4 */
[----:B------:R-:W-:Y:S04]  /*23730*/  STL.64 [R1+0x380], R32 ;  /* 0x0003802001007387 */ /* 0x000fe80000100a00 */
[----:B------:R-:W-:Y:S04]  /*23740*/  STL.64 [R1+0x388], R34 ;  /* 0x0003882201007387 */ /* 0x000fe80000100a00 */
[----:B------:R-:W-:Y:S04]  /*23750*/  STL.64 [R1+0x1730], R38 ;  /* 0x0017302601007387 */ /* 0x000fe80000100a00 */
[----:B------:R-:W-:Y:S04]  /*23760*/  STL.64 [R1+0x480], R24 ;  /* 0x0004801801007387 */ /* 0x000fe80000100a00 */
[----:B------:R3:W-:Y:S05]  /*23770*/  STL.64 [R1+0x488], R26 ;  /* 0x0004881a01007387 */ /* 0x0007ea0000100a00 */
[----:B------:R-:W-:Y:S04]  /*23780*/  STL.64 [R1+0x5b0], R28 ;  /* 0x0005b01c01007387 */ /* 0x000fe80000100a00 */
[----:B------:R-:W-:Y:S04]  /*23790*/  STL.64 [R1+0x5b8], R30 ;  /* 0x0005b81e01007387 */ /* 0x000fe80000100a00 */
[----:B------:R-:W2:Y:S04]  /*237a0*/  LDL.LU R46, [R1+0xc8] ;  /* 0x0000c800012e7983 */ /* 0x000ea80000300800 */
[----:B------:R-:W2:Y:S04]  /*237b0*/  LDL.LU R73, [R1+0x1870] ;  /* 0x0018700001497983 */ /* 0x000ea80000300800 */
[----:B------:R-:W4:Y:S04]  /*237c0*/  LDL.LU R204, [R1+0x240] ;  /* 0x0002400001cc7983 */ /* 0x000f280000300800 */
[----:B------:R-:W4:Y:S04]  /*237d0*/  LDL.LU R205, [R1+0x244] ;  /* 0x0002440001cd7983 */ /* 0x000f280000300800 */
[----:B------:R-:W4:Y:S04]  /*237e0*/  LDL.LU R206, [R1+0x248] ;  /* 0x0002480001ce7983 */ /* 0x000f280000300800 */
[----:B------:R-:W4:Y:S01]  /*237f0*/  LDL.LU R207, [R1+0x24c] ;  /* 0x00024c0001cf7983 */ /* 0x000f220000300800 */
[----:B---3--:R-:W-:Y:S03]  /*23800*/  HMMA.1688.F32.TF32 R24, R156, R40, R124 ;  /* 0x000000289c18723c */ /* 0x008fe6000008107c */
[----:B------:R-:W-:Y:S11]  /*23810*/  STL.64 [R1+0x1750], R18 ;  /* 0x0017501201007387 */ /* 0x000ff60000100a00 */
[----:B------:R-:W-:Y:S10]  /*23820*/  @!UPT UIADD3 URZ, URZ, URZ, URZ ;  /* 0x0000003f3f3ff290 */ /* 0x000ff4000fffe03f */
[----:B------:R-:W-:Y:S02]  /*23830*/  IMAD.MOV.U32 R17, RZ, RZ, R26 ;  /* 0x000000ffff117224 */ /* 0x000fe400078e001a */
[----:B------:R-:W-:Y:S01]  /*23840*/  IMAD.MOV.U32 R16, RZ, RZ, R27 ;  /* 0x000000ffff107224 */ /* 0x000fe200078e001b */
[----:B------:R-:W-:Y:S01]  /*23850*/  MOV R20, R25 ;  /* 0x0000001900147202 */ /* 0x000fe20000000f00 */
[----:B------:R-:W-:-:S03]  /*23860*/  IMAD.MOV.U32 R21, RZ, RZ, R24 ;  /* 0x000000ffff157224 */ /* 0x000fc600078e0018 */
[----:B------:R-:W-:Y:S04]  /*23870*/  STL.64 [R1+0x1748], R16 ;  /* 0x0017481001007387 */ /* 0x000fe80000100a00 */
[----:B------:R-:W-:Y:S04]  /*23880*/  STL.64 [R1+0x1740], R22 ;  /* 0x0017401601007387 */ /* 0x000fe80000100a00 */
[----:B------:R1:W-:Y:S04]  /*23890*/  STL.64 [R1+0x1738], R20 ;  /* 0x0017381401007387 */ /* 0x0003e80000100a00 */
[----:B------:R-:W3:Y:S04]  /*238a0*/  LDL.LU R180, [R1+0x450] ;  /* 0x0004500001b47983 */ /* 0x000ee80000300800 */
[----:B------:R-:W3:Y:S04]  /*238b0*/  LDL.LU R181, [R1+0x454] ;  /* 0x0004540001b57983 */ /* 0x000ee80000300800 */
[----:B------:R-:W3:Y:S01]  /*238c0*/  LDL.LU R182, [R1+0x458] ;  /* 0x0004580001b67983 */ /* 0x000ee20000300800 */
[----:B--2---:R-:W-:-:S03]  /*238d0*/  MOV R183, R73 ;  /* 0x0000004900b77202 */ /* 0x004fc60000000f00 */
[----:B------:R-:W2:Y:S01]  /*238e0*/  LDL.LU R73, [R1+0x186c] ;  /* 0x00186c0001497983 */ /* 0x000ea20000300800 */
[-C--:B----4-:R-:W-:Y:S03]  /*238f0*/  HMMA.1688.F32.TF32 R248, R176, R40.reuse, R240 ;  /* 0x00000028b0f8723c */ /* 0x090fe600000810f0 */
[----:B------:R-:W4:Y:S04]  /*23900*/  LDL.LU R240, [R1+0x720] ;  /* 0x0007200001f07983 */ /* 0x000f280000300800 */
[----:B------:R-:W4:Y:S04]  /*23910*/  LDL.LU R241, [R1+0x724] ;  /* 0x0007240001f17983 */ /* 0x000f280000300800 */
[----:B------:R-:W4:Y:S04]  /*23920*/  LDL.LU R242, [R1+0x728] ;  /* 0x0007280001f27983 */ /* 0x000f280000300800 */
[----:B------:R-:W4:Y:S04]  /*23930*/  LDL.LU R243, [R1+0x72c] ;  /* 0x00072c0001f37983 */ /* 0x000f280000300800 */
[----:B------:R-:W3:Y:S04]  /*23940*/  LDL.LU R188, [R1+0x600] ;  /* 0x0006000001bc7983 */ /* 0x000ee80000300800 */
[----:B------:R-:W3:Y:S04]  /*23950*/  LDL.LU R189, [R1+0x604] ;  /* 0x0006040001bd7983 */ /* 0x000ee80000300800 */
[----:B------:R-:W3:Y:S01]  /*23960*/  LDL.LU R190, [R1+0x608] ;  /* 0x0006080001be7983 */ /* 0x000ee20000300800 */
[-C--:B------:R-:W-:Y:S08]  /*23970*/  HMMA.1688.F32.TF32 R244, R196, R40.reuse, R204 ;  /* 0x00000028c4f4723c */ /* 0x080ff000000810cc */
[----:B-1----:R-:W-:Y:S01]  /*23980*/  HMMA.1688.F32.TF32 R20, R216, R40, R44 ;  /* 0x00000028d814723c */ /* 0x002fe2000008102c */
[----:B------:R-:W4:Y:S01]  /*23990*/  LDSM.16.M88.4 R44, [R252+0x43880] ;  /* 0x04388000fc2c783b */ /* 0x000f220000000200 */
[----:B--2---:R-:W-:-:S03]  /*239a0*/  IMAD.MOV.U32 R191, RZ, RZ, R73 ;  /* 0x000000ffffbf7224 */ /* 0x004fc600078e0049 */
[----:B------:R-:W2:Y:S04]  /*239b0*/  LDL.LU R73, [R1+0x1868] ;  /* 0x0018680001497983 */ /* 0x000ea80000300800 */
[----:B------:R-:W2:Y:S04]  /*239c0*/  LDL.LU R72, [R1+0x1864] ;  /* 0x0018640001487983 */ /* 0x000ea80000300800 */
[----:B------:R-:W2:Y:S04]  /*239d0*/  LDL.LU R71, [R1+0x1ec] ;  /* 0x0001ec0001477983 */ /* 0x000ea80000300800 */
[----:B------:R-:W2:Y:S04]  /*239e0*/  LDL.LU R124, [R1+0x30] ;  /* 0x00003000017c7983 */ /* 0x000ea80000300800 */
[----:B------:R-:W2:Y:S04]  /*239f0*/  LDL.LU R125, [R1+0x34] ;  /* 0x00003400017d7983 */ /* 0x000ea80000300800 */
[----:B------:R-:W2:Y:S04]  /*23a00*/  LDL.LU R126, [R1+0x38] ;  /* 0x00003800017e7983 */ /* 0x000ea80000300800 */
[----:B------:R-:W2:Y:S01]  /*23a10*/  LDL.LU R127, [R1+0x3c] ;  /* 0x00003c00017f7983 */ /* 0x000ea20000300800 */
[-C--:B------:R-:W-:Y:S03]  /*23a20*/  HMMA.1688.F32.TF32 R16, R236, R40.reuse, R92 ;  /* 0x00000028ec10723c */ /* 0x080fe6000008105c */
[----:B------:R-:W2:Y:S04]  /*23a30*/  LDL.LU R74, [R1+0x768] ;  /* 0x00076800014a7983 */ /* 0x000ea80000300800 */
[----:B------:R-:W2:Y:S01]  /*23a40*/  LDL.LU R75, [R1+0x76c] ;  /* 0x00076c00014b7983 */ /* 0x000ea20000300800 */
[-C--:B------:R-:W-:Y:S03]  /*23a50*/  HMMA.1688.F32.TF32 R24, R4, R40.reuse, R120 ;  /* 0x000000280418723c */ /* 0x080fe60000081078 */
        /* <DEDUP_REMOVED lines=8> */
[-C--:B-1----:R-:W-:Y:S03]  /*23ae0*/  HMMA.1688.F32.TF32 R20, R8, R40.reuse, R140 ;  /* 0x000000280814723c */ /* 0x082fe6000008108c */
[----:B------:R-:W1:Y:S05]  /*23af0*/  LDSM.16.M88.4 R120, [R252+0x45880] ;  /* 0x04588000fc78783b */ /* 0x000e6a0000000200 */
[----:B---3--:R-:W-:Y:S01]  /*23b00*/  HMMA.1688.F32.TF32 R16, R12, R40, R228 ;  /* 0x000000280c10723c */ /* 0x008fe200000810e4 */
[----:B------:R-:W-:Y:S04]  /*23b10*/  STL.64 [R1+0x340], R24 ;  /* 0x0003401801007387 */ /* 0x000fe80000100a00 */
[----:B------:R3:W-:Y:S03]  /*23b20*/  STL.64 [R1+0x348], R26 ;  /* 0x0003481a01007387 */ /* 0x0007e60000100a00 */
[-C--:B----4-:R-:W-:Y:S01]  /*23b30*/  HMMA.1688.F32.TF32 R240, R156, R44.reuse, R240 ;  /* 0x0000002c9cf0723c */ /* 0x090fe200000810f0 */
[----:B------:R-:W-:Y:S07]  /*23b40*/  STL.64 [R1+0x1758], R42 ;  /* 0x0017582a01007387 */ /* 0x000fee0000100a00 */
[-C--:B------:R-:W-:Y:S01]  /*23b50*/  HMMA.1688.F32.TF32 R60, R176, R44.reuse, R188 ;  /* 0x0000002cb03c723c */ /* 0x080fe200000810bc */
[----:B------:R-:W-:Y:S04]  /*23b60*/  STL.64 [R1+0x3f0], R20 ;  /* 0x0003f01401007387 */ /* 0x000fe80000100a00 */
[----:B------:R4:W-:Y:S03]  /*23b70*/  STL.64 [R1+0x3f8], R22 ;  /* 0x0003f81601007387 */ /* 0x0009e60000100a00 */
[-C--:B------:R-:W-:Y:S01]  /*23b80*/  HMMA.1688.F32.TF32 R64, R196, R44.reuse, R180 ;  /* 0x0000002cc440723c */ /* 0x080fe200000810b4 */
[----:B------:R-:W-:Y:S04]  /*23b90*/  STL.64 [R1+0x4f0], R16 ;  /* 0x0004f01001007387 */ /* 0x000fe80000100a00 */
[----:B------:R1:W-:Y:S04]  /*23ba0*/  STL.64 [R1+0x4f8], R18 ;  /* 0x0004f81201007387 */ /* 0x0003e80000100a00 */
[----:B------:R-:W-:Y:S04]  /*23bb0*/  STL.64 [R1+0x1768], R242 ;  /* 0x001768f201007387 */ /* 0x000fe80000100a00 */
[----:B------:R-:W-:Y:S01]  /*23bc0*/  STL.64 [R1+0x1760], R240 ;  /* 0x001760f001007387 */ /* 0x000fe20000100a00 */
[-C--:B---3--:R-:W-:Y:S03]  /*23bd0*/  HMMA.1688.F32.TF32 R24, R4, R44.reuse, R84 ;  /* 0x0000002c0418723c */ /* 0x088fe60000081054 */
[----:B------:R-:W-:Y:S04]  /*23be0*/  STL.64 [R1+0x1778], R62 ;  /* 0x0017783e01007387 */ /* 0x000fe80000100a00 */
[----:B------:R-:W-:Y:S04]  /*23bf0*/  STL.64 [R1+0x1770], R60 ;  /* 0x0017703c01007387 */ /* 0x000fe80000100a00 */
[----:B------:R-:W-:Y:S01]  /*23c00*/  STL.64 [R1+0x1788], R66 ;  /* 0x0017884201007387 */ /* 0x000fe20000100a00 */
[-C--:B----4-:R-:W-:Y:S03]  /*23c10*/  HMMA.1688.F32.TF32 R20, R8, R44.reuse, R88 ;  /* 0x0000002c0814723c */ /* 0x090fe60000081058 */
[----:B------:R-:W-:Y:S05]  /*23c20*/  STL.64 [R1+0x1780], R64 ;  /* 0x0017804001007387 */ /* 0x000fea0000100a00 */
[-C--:B--2---:R-:W-:Y:S08]  /*23c30*/  HMMA.1688.F32.TF32 R68, R216, R44.reuse, R68 ;  /* 0x0000002cd844723c */ /* 0x084ff00000081044 */
[-C--:B-1----:R-:W-:Y:S11]  /*23c40*/  HMMA.1688.F32.TF32 R16, R236, R44.reuse, R124 ;  /* 0x0000002cec10723c */ /* 0x082ff6000008107c */
[----:B------:R-:W-:Y:S04]  /*23c50*/  @!UPT UIADD3 URZ, URZ, URZ, URZ ;  /* 0x0000003f3f3ff290 */ /* 0x000fe8000fffe03f */
[----:B------:R-:W-:Y:S04]  /*23c60*/  STL.64 [R1+0x1798], R70 ;  /* 0x0017984601007387 */ /* 0x000fe80000100a00 */
[----:B------:R-:W-:Y:S04]  /*23c70*/  STL.64 [R1+0x1790], R68 ;  /* 0x0017904401007387 */ /* 0x000fe80000100a00 */
[----:B------:R-:W-:Y:S04]  /*23c80*/  STL.64 [R1+0xd0], R16 ;  /* 0x0000d01001007387 */ /* 0x000fe80000100a00 */
[----:B------:R1:W-:Y:S02]  /*23c90*/  STL.64 [R1+0xd8], R18 ;  /* 0x0000d81201007387 */ /* 0x0003e40000100a00 */
[----:B-1----:R-:W-:Y:S02]  /*23ca0*/  HMMA.1688.F32.TF32 R16, R12, R44, R164 ;  /* 0x0000002c0c10723c */ /* 0x002fe400000810a4 */
[----:B------:R1:W-:Y:S04]  /*23cb0*/  STL.64 [R1+0x240], R24 ;  /* 0x0002401801007387 */ /* 0x0003e80000100a00 */
[----:B------:R2:W-:Y:S04]  /*23cc0*/  STL.64 [R1+0x248], R26 ;  /* 0x0002481a01007387 */ /* 0x0005e80000100a00 */
[----:B------:R-:W-:Y:S01]  /*23cd0*/  STL.64 [R1+0x17a0], R46 ;  /* 0x0017a02e01007387 */ /* 0x000fe20000100a00 */
[----:B------:R-:W-:-:S03]  /*23ce0*/  IMAD.MOV.U32 R124, RZ, RZ, R144 ;  /* 0x000000ffff7c7224 */ /* 0x000fc600078e0090 */
[----:B------:R-:W-:Y:S01]  /*23cf0*/  STL.64 [R1+0x3b0], R20 ;  /* 0x0003b01401007387 */ /* 0x000fe20000100a00 */
[----:B------:R-:W-:-:S03]  /*23d00*/  MOV R125, R145 ;  /* 0x00000091007d7202 */ /* 0x000fc60000000f00 */
[----:B------:R-:W-:Y:S05]  /*23d10*/  STL.64 [R1+0x3b8], R22 ;  /* 0x0003b81601007387 */ /* 0x000fea0000100a00 */
[----:B------:R-:W-:Y:S04]  /*23d20*/  STL.64 [R1+0x440], R16 ;  /* 0x0004401001007387 */ /* 0x000fe80000100a00 */
[----:B------:R3:W-:Y:S04]  /*23d30*/  STL.64 [R1+0x448], R18 ;  /* 0x0004481201007387 */ /* 0x0007e80000100a00 */
[----:B------:R-:W4:Y:S04]  /*23d40*/  LDL.LU R144, [R1+0x1860] ;  /* 0x0018600001907983 */ /* 0x000f280000300800 */
[----:B------:R-:W2:Y:S01]  /*23d50*/  LDL.LU R145, [R1+0x185c] ;  /* 0x00185c0001917983 */ /* 0x000ea20000300800 */
[----:B------:R-:W-:-:S02]  /*23d60*/  IMAD.MOV.U32 R126, RZ, RZ, R152 ;  /* 0x000000ffff7e7224 */ /* 0x000fc400078e0098 */
[----:B------:R-:W-:Y:S01]  /*23d70*/  IMAD.MOV.U32 R127, RZ, RZ, R153 ;  /* 0x000000ffff7f7224 */ /* 0x000fe200078e0099 */
        /* <DEDUP_REMOVED lines=38> */
[----:B----4-:R-:W-:Y:S01]  /*23fe0*/  MOV R113, R144 ;  /* 0x0000009000717202 */ /* 0x010fe20000000f00 */
[----:B--2---:R-:W-:-:S02]  /*23ff0*/  IMAD.MOV.U32 R112, RZ, RZ, R145 ;  /* 0x000000ffff707224 */ /* 0x004fc400078e0091 */
[----:B------:R-:W2:Y:S04]  /*24000*/  LDL.LU R145, [R1+0x1840] ;  /* 0x0018400001917983 */ /* 0x000ea80000300800 */
[----:B------:R-:W4:Y:S04]  /*24010*/  LDL.LU R144, [R1+0x183c] ;  /* 0x00183c0001907983 */ /* 0x000f280000300800 */
[----:B------:R-:W4:Y:S04]  /*24020*/  LDL.LU R77, [R1+0x1838] ;  /* 0x00183800014d7983 */ /* 0x000f280000300800 */
[----:B------:R-:W4:Y:S01]  /*24030*/  LDL.LU R76, [R1+0x1834] ;  /* 0x00183400014c7983 */ /* 0x000f220000300800 */
[----:B---3--:R-:W-:-:S02]  /*24040*/  IMAD.MOV.U32 R135, RZ, RZ, R149 ;  /* 0x000000ffff877224 */ /* 0x008fc400078e0095 */
[----:B------:R-:W-:Y:S01]  /*24050*/  IMAD.MOV.U32 R134, RZ, RZ, R80 ;  /* 0x000000ffff867224 */ /* 0x000fe200078e0050 */
[----:B------:R-:W-:Y:S01]  /*24060*/  MOV R133, R81 ;  /* 0x0000005100857202 */ /* 0x000fe20000000f00 */
[----:B------:R-:W-:Y:S02]  /*24070*/  IMAD.MOV.U32 R132, RZ, RZ, R148 ;  /* 0x000000ffff847224 */ /* 0x000fe400078e0094 */
[----:B------:R-:W3:Y:S04]  /*24080*/  LDL.LU R148, [R1+0x1830] ;  /* 0x0018300001947983 */ /* 0x000ee80000300800 */
[----:B------:R-:W3:Y:S04]  /*24090*/  LDL.LU R81, [R1+0x182c] ;  /* 0x00182c0001517983 */ /* 0x000ee80000300800 */
[----:B------:R-:W3:Y:S04]  /*240a0*/  LDL.LU R80, [R1+0x1828] ;  /* 0x0018280001507983 */ /* 0x000ee80000300800 */
[----:B------:R-:W3:Y:S01]  /*240b0*/  LDL.LU R149, [R1+0x1824] ;  /* 0x0018240001957983 */ /* 0x000ee20000300800 */
[----:B--2---:R-:W-:-:S02]  /*240c0*/  IMAD.MOV.U32 R211, RZ, RZ, R145 ;  /* 0x000000ffffd37224 */ /* 0x004fc400078e0091 */
[----:B----4-:R-:W-:Y:S02]  /*240d0*/  IMAD.MOV.U32 R210, RZ, RZ, R144 ;  /* 0x000000ffffd27224 */ /* 0x010fe400078e0090 */
[----:B------:R-:W-:Y:S02]  /*240e0*/  IMAD.MOV.U32 R208, RZ, RZ, R77 ;  /* 0x000000ffffd07224 */ /* 0x000fe400078e004d */
[----:B------:R-:W2:Y:S01]  /*240f0*/  LDL.LU R77, [R1+0x1820] ;  /* 0x00182000014d7983 */ /* 0x000ea20000300800 */
[----:B------:R-:W-:-:S03]  /*24100*/  MOV R209, R76 ;  /* 0x0000004c00d17202 */ /* 0x000fc60000000f00 */
[----:B------:R-:W2:Y:S04]  /*24110*/  LDL.LU R76, [R1+0x181c] ;  /* 0x00181c00014c7983 */ /* 0x000ea80000300800 */
[----:B------:R-:W4:Y:S04]  /*24120*/  LDL.LU R144, [R1+0x1818] ;  /* 0x0018180001907983 */ /* 0x000f280000300800 */
[----:B------:R-:W2:Y:S04]  /*24130*/  LDL.LU R145, [R1+0x1814] ;  /* 0x0018140001917983 */ /* 0x000ea80000300800 */
[----:B------:R-:W2:Y:S04]  /*24140*/  LDL.LU R82, [R1+0x598] ;  /* 0x0005980001527983 */ /* 0x000ea80000300800 */
[----:B------:R-:W2:Y:S04]  /*24150*/  LDL.LU R83, [R1+0x59c] ;  /* 0x00059c0001537983 */ /* 0x000ea80000300800 */
[----:B------:R-:W2:Y:S04]  /*24160*/  LDL.LU R78, [R1+0x698] ;  /* 0x00069800014e7983 */ /* 0x000ea80000300800 */
[----:B------:R-:W2:Y:S04]  /*24170*/  LDL.LU R79, [R1+0x69c] ;  /* 0x00069c00014f7983 */ /* 0x000ea80000300800 */
[----:B-1----:R-:W2:Y:S04]  /*24180*/  LDL.LU R24, [R1+0x280] ;  /* 0x0002800001187983 */ /* 0x002ea80000300800 */
[----:B------:R-:W2:Y:S04]  /*24190*/  LDL.LU R25, [R1+0x284] ;  /* 0x0002840001197983 */ /* 0x000ea80000300800 */
[----:B------:R-:W2:Y:S04]  /*241a0*/  LDL.LU R26, [R1+0x288] ;  /* 0x00028800011a7983 */ /* 0x000ea80000300800 */
[----:B------:R-:W2:Y:S01]  /*241b0*/  LDL.LU R27, [R1+0x28c] ;  /* 0x00028c00011b7983 */ /* 0x000ea20000300800 */
[-C--:B------:R-:W-:Y:S03]  /*241c0*/  HMMA.1688.F32.TF32 R16, R236, R48.reuse, R208 ;  /* 0x00000030ec10723c */ /* 0x080fe600000810d0 */
[----:B------:R-:W2:Y:S04]  /*241d0*/  LDL.LU R200, [R1+0x7e0] ;  /* 0x0007e00001c87983 */ /* 0x000ea80000300800 */
[----:B------:R-:W2:Y:S04]  /*241e0*/  LDL.LU R201, [R1+0x7e4] ;  /* 0x0007e40001c97983 */ /* 0x000ea80000300800 */
[----:B------:R-:W2:Y:S04]  /*241f0*/  LDL.LU R202, [R1+0x7e8] ;  /* 0x0007e80001ca7983 */ /* 0x000ea80000300800 */
[----:B------:R-:W2:Y:S04]  /*24200*/  LDL.LU R203, [R1+0x7ec] ;  /* 0x0007ec0001cb7983 */ /* 0x000ea80000300800 */
[----:B------:R-:W2:Y:S04]  /*24210*/  LDL.LU R100, [R1+0x3d0] ;  /* 0x0003d00001647983 */ /* 0x000ea80000300800 */
[----:B------:R-:W2:Y:S01]  /*24220*/  LDL.LU R101, [R1+0x3d4] ;  /* 0x0003d40001657983 */ /* 0x000ea20000300800 */
[----:B---3--:R-:W-:Y:S01]  /*24230*/  IMAD.MOV.U32 R171, RZ, RZ, R148 ;  /* 0x000000ffffab7224 */ /* 0x008fe200078e0094 */
[----:B------:R-:W-:Y:S01]  /*24240*/  HMMA.1688.F32.TF32 R20, R8, R48, R112 ;  /* 0x000000300814723c */ /* 0x000fe20000081070 */
[----:B------:R-:W-:Y:S01]  /*24250*/  IMAD.MOV.U32 R170, RZ, RZ, R149 ;  /* 0x000000ffffaa7224 */ /* 0x000fe200078e0095 */
[----:B------:R-:W-:Y:S01]  /*24260*/  MOV R31, R152 ;  /* 0x00000098001f7202 */ /* 0x000fe20000000f00 */
[----:B------:R-:W-:Y:S01]  /*24270*/  IMAD.MOV.U32 R30, RZ, RZ, R153 ;  /* 0x000000ffff1e7224 */ /* 0x000fe200078e0099 */
[----:B----4-:R-:W-:Y:S01]  /*24280*/  MOV R103, R144 ;  /* 0x0000009000677202 */ /* 0x010fe20000000f00 */
[----:B--2---:R-:W-:-:S02]  /*24290*/  IMAD.MOV.U32 R102, RZ, RZ, R145 ;  /* 0x000000ffff667224 */ /* 0x004fc400078e0091 */
        /* <DEDUP_REMOVED lines=8> */
[----:B------:R-:W2:Y:S04]  /*24320*/  LDL.LU R149, [R1+0x1808] ;  /* 0x0018080001957983 */ /* 0x000ea80000300800 */
[----:B------:R-:W2:Y:S04]  /*24330*/  LDL.LU R148, [R1+0x1804] ;  /* 0x0018040001947983 */ /* 0x000ea80000300800 */
[----:B------:R-:W2:Y:S04]  /*24340*/  LDL.LU R146, [R1+0x8e8] ;  /* 0x0008e80001927983 */ /* 0x000ea80000300800 */
[----:B------:R-:W2:Y:S01]  /*24350*/  LDL.LU R147, [R1+0x8ec] ;  /* 0x0008ec0001937983 */ /* 0x000ea20000300800 */
[-C--:B------:R-:W-:Y:S03]  /*24360*/  HMMA.1688.F32.TF32 R84, R216, R48.reuse, R24 ;  /* 0x00000030d854723c */ /* 0x080fe60000081018 */
[----:B------:R-:W2:Y:S04]  /*24370*/  LDL.LU R180, [R1+0x8f0] ;  /* 0x0008f00001b47983 */ /* 0x000ea80000300800 */
[----:B------:R-:W2:Y:S01]  /*24380*/  LDL.LU R181, [R1+0x8f4] ;  /* 0x0008f40001b57983 */ /* 0x000ea20000300800 */
[----:B------:R-:W-:Y:S03]  /*24390*/  HMMA.1688.F32.TF32 R24, R4, R48, R132 ;  /* 0x000000300418723c */ /* 0x000fe60000081084 */
[----:B------:R-:W2:Y:S04]  /*243a0*/  LDL.LU R182, [R1+0x8f8] ;  /* 0x0008f80001b67983 */ /* 0x000ea80000300800 */
[----:B------:R-:W2:Y:S04]  /*243b0*/  LDL.LU R183, [R1+0x8fc] ;  /* 0x0008fc0001b77983 */ /* 0x000ea80000300800 */
[----:B------:R-:W2:Y:S04]  /*243c0*/  LDL.LU R150, [R1+0x8d8] ;  /* 0x0008d80001967983 */ /* 0x000ea80000300800 */
[----:B------:R-:W2:Y:S04]  /*243d0*/  LDL.LU R151, [R1+0x8dc] ;  /* 0x0008dc0001977983 */ /* 0x000ea80000300800 */
[----:B------:R-:W-:Y:S04]  /*243e0*/  STL.64 [R1+0x90], R16 ;  /* 0x0000901001007387 */ /* 0x000fe80000100a00 */
[----:B------:R1:W-:Y:S01]  /*243f0*/  STL.64 [R1+0x98], R18 ;  /* 0x0000981201007387 */ /* 0x0003e20000100a00 */
[----:B------:R-:W-:Y:S03]  /*24400*/  HMMA.1688.F32.TF32 R88, R156, R52, R200 ;  /* 0x000000349c58723c */ /* 0x000fe600000810c8 */
[----:B------:R-:W-:Y:S05]  /*24410*/  LDSM.16.M88.4 R132, [R252+0x47080] ;  /* 0x04708000fc84783b */ /* 0x000fea0000000200 */
[----:B-1----:R-:W-:Y:S01]  /*24420*/  HMMA.1688.F32.TF32 R16, R12, R48, R96 ;  /* 0x000000300c10723c */ /* 0x002fe20000081060 */
[----:B------:R-:W-:Y:S04]  /*24430*/  STL.64 [R1+0x200], R24 ;  /* 0x0002001801007387 */ /* 0x000fe80000100a00 */
[----:B------:R-:W-:Y:S04]  /*24440*/  STL.64 [R1+0x208], R26 ;  /* 0x0002081a01007387 */ /* 0x000fe80000100a00 */
[----:B------:R-:W-:Y:S04]  /*24450*/  STL.64 [R1+0x350], R20 ;  /* 0x0003501401007387 */ /* 0x000fe80000100a00 */
[----:B------:R-:W-:Y:S10]  /*24460*/  STL.64 [R1+0x358], R22 ;  /* 0x0003581601007387 */ /* 0x000ff40000100a00 */
        /* <DEDUP_REMOVED lines=16> */
[-C--:B------:R-:W-:Y:S01]  /*24570*/  HMMA.1688.F32.TF32 R20, R8, R56.reuse, R124 ;  /* 0x000000380814723c */ /* 0x080fe2000008107c */
[----:B------:R-:W1:Y:S06]  /*24580*/  LDSM.16.M88.4 R124, [R252+0x46080] ;  /* 0x04608000fc7c783b */ /* 0x000e6c0000000200 */
[----:B------:R-:W-:Y:S04]  /*24590*/  STL.64 [R1+0x10], R16 ;  /* 0x0000101001007387 */ /* 0x000fe80000100a00 */
[----:B------:R1:W-:Y:S02]  /*245a0*/  STL.64 [R1+0x18], R18 ;  /* 0x0000181201007387 */ /* 0x0003e40000100a00 */
[----:B-1----:R-:W-:Y:S02]  /*245b0*/  HMMA.1688.F32.TF32 R16, R12, R56, R232 ;  /* 0x000000380c10723c */ /* 0x002fe400000810e8 */
[----:B------:R-:W-:Y:S04]  /*245c0*/  STL.64 [R1+0x140], R24 ;  /* 0x0001401801007387 */ /* 0x000fe80000100a00 */
[----:B------:R-:W-:Y:S04]  /*245d0*/  STL.64 [R1+0x148], R26 ;  /* 0x0001481a01007387 */ /* 0x000fe80000100a00 */
[----:B------:R-:W-:Y:S04]  /*245e0*/  STL.64 [R1+0x280], R20 ;  /* 0x0002801401007387 */ /* 0x000fe80000100a00 */
[----:B------:R-:W-:Y:S09]  /*245f0*/  STL.64 [R1+0x288], R22 ;  /* 0x0002881601007387 */ /* 0x000ff20000100a00 */
[----:B------:R1:W-:Y:S04]  /*24600*/  STL.64 [R1+0x3a0], R16 ;  /* 0x0003a01001007387 */ /* 0x0003e80000100a00 */
[----:B------:R1:W-:Y:S04]  /*24610*/  STL.64 [R1+0x3a8], R18 ;  /* 0x0003a81201007387 */ /* 0x0003e80000100a00 */
[----:B------:R-:W2:Y:S04]  /*24620*/  LDL.LU R28, [R1+0x550] ;  /* 0x00055000011c7983 */ /* 0x000ea80000300800 */
[----:B------:R-:W2:Y:S04]  /*24630*/  LDL.LU R29, [R1+0x554] ;  /* 0x00055400011d7983 */ /* 0x000ea80000300800 */
[----:B------:R-:W1:Y:S04]  /*24640*/  LDL.LU R153, [R1+0x1800] ;  /* 0x0018000001997983 */ /* 0x000e680000300800 */
[----:B------:R-:W2:Y:S04]  /*24650*/  LDL.LU R152, [R1+0x17fc] ;  /* 0x0017fc0001987983 */ /* 0x000ea80000300800 */
[----:B------:R-:W3:Y:S04]  /*24660*/  LDL.LU R36, [R1+0x560] ;  /* 0x0005600001247983 */ /* 0x000ee80000300800 */
[----:B------:R-:W3:Y:S04]  /*24670*/  LDL.LU R37, [R1+0x564] ;  /* 0x0005640001257983 */ /* 0x000ee80000300800 */
[----:B------:R-:W3:Y:S04]  /*24680*/  LDL.LU R38, [R1+0x568] ;  /* 0x0005680001267983 */ /* 0x000ee80000300800 */
[----:B------:R-:W3:Y:S01]  /*24690*/  LDL.LU R39, [R1+0x56c] ;  /* 0x00056c0001277983 */ /* 0x000ee20000300800 */
[----:B-1----:R-:W-:-:S03]  /*246a0*/  IMAD.MOV.U32 R16, RZ, RZ, R153 ;  /* 0x000000ffff107224 */ /* 0x002fc600078e0099 */
[----:B------:R-:W3:Y:S01]  /*246b0*/  LDL.LU R153, [R1+0x17f8] ;  /* 0x0017f80001997983 */ /* 0x000ee20000300800 */
[----:B--2---:R-:W-:-:S03]  /*246c0*/  IMAD.MOV.U32 R17, RZ, RZ, R152 ;  /* 0x000000ffff117224 */ /* 0x004fc600078e0098 */
[----:B------:R-:W2:Y:S04]  /*246d0*/  LDL.LU R152, [R1+0x17f4] ;  /* 0x0017f40001987983 */ /* 0x000ea80000300800 */
[----:B------:R-:W4:Y:S04]  /*246e0*/  LDL.LU R18, [R1+0x578] ;  /* 0x0005780001127983 */ /* 0x000f280000300800 */
[----:B------:R-:W4:Y:S04]  /*246f0*/  LDL.LU R19, [R1+0x57c] ;  /* 0x00057c0001137983 */ /* 0x000f280000300800 */
[----:B------:R-:W4:Y:S04]  /*24700*/  LDL.LU R248, [R1+0x5f0] ;  /* 0x0005f00001f87983 */ /* 0x000f280000300800 */
[----:B------:R-:W4:Y:S01]  /*24710*/  LDL.LU R249, [R1+0x5f4] ;  /* 0x0005f40001f97983 */ /* 0x000f220000300800 */
[----:B---3--:R-:W-:-:S03]  /*24720*/  IMAD.MOV.U32 R250, RZ, RZ, R153 ;  /* 0x000000fffffa7224 */ /* 0x008fc600078e0099 */
[----:B------:R-:W3:Y:S01]  /*24730*/  LDL.LU R153, [R1+0x17f0] ;  /* 0x0017f00001997983 */ /* 0x000ee20000300800 */
[----:B--2---:R-:W-:-:S03]  /*24740*/  MOV R251, R152 ;  /* 0x0000009800fb7202 */ /* 0x004fc60000000f00 */
[----:B------:R-:W2:Y:S04]  /*24750*/  LDL.LU R152, [R1+0x17ec] ;  /* 0x0017ec0001987983 */ /* 0x000ea80000300800 */
[----:B------:R-:W4:Y:S04]  /*24760*/  LDL.LU R244, [R1+0x610] ;  /* 0x0006100001f47983 */ /* 0x000f280000300800 */
[----:B------:R-:W4:Y:S04]  /*24770*/  LDL.LU R245, [R1+0x614] ;  /* 0x0006140001f57983 */ /* 0x000f280000300800 */
[----:B------:R-:W4:Y:S04]  /*24780*/  LDL.LU R246, [R1+0x618] ;  /* 0x0006180001f67983 */ /* 0x000f280000300800 */
[----:B------:R-:W4:Y:S01]  /*24790*/  LDL.LU R247, [R1+0x61c] ;  /* 0x00061c0001f77983 */ /* 0x000f220000300800 */
[----:B---3--:R-:W-:-:S03]  /*247a0*/  IMAD.MOV.U32 R228, RZ, RZ, R153 ;  /* 0x000000ffffe47224 */ /* 0x008fc600078e0099 */
[----:B------:R-:W3:Y:S01]  /*247b0*/  LDL.LU R153, [R1+0x17e8] ;  /* 0x0017e80001997983 */ /* 0x000ee20000300800 */
[----:B--2---:R-:W-:-:S03]  /*247c0*/  IMAD.MOV.U32 R229, RZ, RZ, R152 ;  /* 0x000000ffffe57224 */ /* 0x004fc600078e0098 */
[----:B------:R-:W2:Y:S01]  /*247d0*/  LDL.LU R152, [R1+0x17e4] ;  /* 0x0017e40001987983 */ /* 0x000ea20000300800 */
[----:B------:R-:W-:Y:S03]  /*247e0*/  HMMA.1688.F32.TF32 R96, R196, R52, R108 ;  /* 0x00000034c460723c */ /* 0x000fe6000008106c */
[----:B------:R-:W4:Y:S04]  /*247f0*/  LDL.LU R230, [R1+0x638] ;  /* 0x0006380001e67983 */ /* 0x000f280000300800 */
[----:B------:R-:W4:Y:S01]  /*24800*/  LDL.LU R231, [R1+0x63c] ;  /* 0x00063c0001e77983 */ /* 0x000f220000300800 */
[----:B------:R-:W-:Y:S03]  /*24810*/  HMMA.1688.F32.TF32 R108, R176, R56, R220 ;  /* 0x00000038b06c723c */ /* 0x000fe600000810dc */
        /* <DEDUP_REMOVED lines=37> */
[----:B------:R-:W2:Y:S01]  /*24a70*/  LDL.LU R152, [R1+0x17bc] ;  /* 0x0017bc0001987983 */ /* 0x000ea20000300800 */
[----:B------:R-:W-:Y:S03]  /*24a80*/  HMMA.1688.F32.TF32 R140, R156, R120, R180 ;  /* 0x000000789c8c723c */ /* 0x000fe600000810b4 */
[----:B------:R-:W4:Y:S04]  /*24a90*/  LDL.LU R184, [R1+0x7b0] ;  /* 0x0007b00001b87983 */ /* 0x000f280000300800 */
[----:B------:R-:W4:Y:S04]  /*24aa0*/  LDL.LU R185, [R1+0x7b4] ;  /* 0x0007b40001b97983 */ /* 0x000f280000300800 */
[----:B------:R-:W4:Y:S04]  /*24ab0*/  LDL.LU R186, [R1+0x7b8] ;  /* 0x0007b80001ba7983 */ /* 0x000f280000300800 */
[----:B------:R-:W4:Y:S04]  /*24ac0*/  LDL.LU R187, [R1+0x7bc] ;  /* 0x0007bc0001bb7983 */ /* 0x000f280000300800 */
[----:B------:R-:W4:Y:S04]  /*24ad0*/  LDL.LU R180, [R1+0x7c0] ;  /* 0x0007c00001b47983 */ /* 0x000f280000300800 */
[----:B------:R-:W4:Y:S01]  /*24ae0*/  LDL.LU R181, [R1+0x7c4] ;  /* 0x0007c40001b57983 */ /* 0x000f220000300800 */
[----:B---3--:R-:W-:-:S02]  /*24af0*/  IMAD.MOV.U32 R183, RZ, RZ, R153 ;  /* 0x000000ffffb77224 */ /* 0x008fc400078e0099 */
[----:B--2---:R-:W-:Y:S02]  /*24b00*/  IMAD.MOV.U32 R182, RZ, RZ, R152 ;  /* 0x000000ffffb67224 */ /* 0x004fe400078e0098 */
[----:B------:R-:W2:Y:S04]  /*24b10*/  LDL.LU R152, [R1+0x17b8] ;  /* 0x0017b80001987983 */ /* 0x000ea80000300800 */
[----:B------:R-:W3:Y:S01]  /*24b20*/  LDL.LU R153, [R1+0x17b4] ;  /* 0x0017b40001997983 */ /* 0x000ee20000300800 */
[-C--:B----4-:R-:W-:Y:S03]  /*24b30*/  HMMA.1688.F32.TF32 R116, R216, R56.reuse, R168 ;  /* 0x00000038d874723c */ /* 0x090fe600000810a8 */
[----:B------:R-:W4:Y:S04]  /*24b40*/  LDL.LU R172, [R1+0x830] ;  /* 0x0008300001ac7983 */ /* 0x000f280000300800 */
[----:B------:R-:W4:Y:S04]  /*24b50*/  LDL.LU R173, [R1+0x834] ;  /* 0x0008340001ad7983 */ /* 0x000f280000300800 */
[----:B------:R-:W4:Y:S04]  /*24b60*/  LDL.LU R174, [R1+0x838] ;  /* 0x0008380001ae7983 */ /* 0x000f280000300800 */
[----:B------:R-:W4:Y:S04]  /*24b70*/  LDL.LU R175, [R1+0x83c] ;  /* 0x00083c0001af7983 */ /* 0x000f280000300800 */
[----:B------:R-:W4:Y:S01]  /*24b80*/  LDL.LU R168, [R1+0x840] ;  /* 0x0008400001a87983 */ /* 0x000f220000300800 */
[-C--:B------:R-:W-:Y:S08]  /*24b90*/  HMMA.1688.F32.TF32 R104, R156, R56.reuse, R160 ;  /* 0x000000389c68723c */ /* 0x080ff000000810a0 */
[----:B------:R-:W-:Y:S01]  /*24ba0*/  HMMA.1688.F32.TF32 R112, R196, R56, R192 ;  /* 0x00000038c470723c */ /* 0x000fe200000810c0 */
[----:B--2---:R-:W-:Y:S01]  /*24bb0*/  MOV R170, R152 ;  /* 0x0000009800aa7202 */ /* 0x004fe20000000f00 */
[----:B---3--:R-:W-:-:S02]  /*24bc0*/  IMAD.MOV.U32 R169, RZ, RZ, R153 ;  /* 0x000000ffffa97224 */ /* 0x008fc400078e0099 */
[----:B------:R-:W2:Y:S04]  /*24bd0*/  LDL.LU R153, [R1+0x17b0] ;  /* 0x0017b00001997983 */ /* 0x000ea80000300800 */
        /* <DEDUP_REMOVED lines=44> */
[----:B------:R-:W-:Y:S03]  /*24ea0*/  HMMA.1688.F32.TF32 R92, R176, R52, R128 ;  /* 0x00000034b05c723c */ /* 0x000fe60000081080 */
[----:B------:R-:W1:Y:S05]  /*24eb0*/  LDSM.16.M88.4 R128, [R252+0x46880] ;  /* 0x04688000fc80783b */ /* 0x000e6a0000000200 */
[C---:B------:R-:W-:Y:S08]  /*24ec0*/  HMMA.1688.F32.TF32 R16, R4.reuse, R124, R16 ;  /* 0x0000007c0410723c */ /* 0x040ff00000081010 */
[----:B-1----:R-:W-:Y:S08]  /*24ed0*/  HMMA.1688.F32.TF32 R36, R4, R128, R36 ;  /* 0x000000800424723c */ /* 0x002ff00000081024 */
[----:B------:R-:W-:Y:S08]  /*24ee0*/  HMMA.1688.F32.TF32 R232, R236, R132, R244 ;  /* 0x00000084ece8723c */ /* 0x000ff000000810f4 */
[C---:B------:R-:W-:Y:S08]  /*24ef0*/  HMMA.1688.F32.TF32 R100, R216.reuse, R52, R100 ;  /* 0x00000034d864723c */ /* 0x040ff00000081064 */
[C---:B------:R-:W-:Y:S08]  /*24f00*/  HMMA.1688.F32.TF32 R200, R216.reuse, R120, R200 ;  /* 0x00000078d8c8723c */ /* 0x040ff000000810c8 */
[C---:B------:R-:W-:Y:S08]  /*24f10*/  HMMA.1688.F32.TF32 R204, R216.reuse, R124, R204 ;  /* 0x0000007cd8cc723c */ /* 0x040ff000000810cc */
[----:B------:R-:W-:Y:S08]  /*24f20*/  HMMA.1688.F32.TF32 R212, R216, R132, R212 ;  /* 0x00000084d8d4723c */ /* 0x000ff000000810d4 */
[C---:B------:R-:W-:Y:S08]  /*24f30*/  HMMA.1688.F32.TF32 R76, R176.reuse, R48, R76 ;  /* 0x00000030b04c723c */ /* 0x040ff0000008104c */
[----:B----4-:R-:W-:Y:S08]  /*24f40*/  HMMA.1688.F32.TF32 R172, R176, R132, R172 ;  /* 0x00000084b0ac723c */ /* 0x010ff000000810ac */
[C---:B------:R-:W-:Y:S08]  /*24f50*/  HMMA.1688.F32.TF32 R72, R156.reuse, R48, R72 ;  /* 0x000000309c48723c */ /* 0x040ff00000081048 */
[C---:B------:R-:W-:Y:S08]  /*24f60*/  HMMA.1688.F32.TF32 R144, R156.reuse, R124, R144 ;  /* 0x0000007c9c90723c */ /* 0x040ff00000081090 */
[-C--:B------:R-:W-:Y:S08]  /*24f70*/  HMMA.1688.F32.TF32 R148, R156, R128.reuse, R148 ;  /* 0x000000809c94723c */ /* 0x080ff00000081094 */
[C---:B---3--:R-:W-:Y:S08]  /*24f80*/  HMMA.1688.F32.TF32 R168, R176.reuse, R128, R168 ;  /* 0x00000080b0a8723c */ /* 0x048ff000000810a8 */
[----:B--2---:R-:W-:Y:S08]  /*24f90*/  HMMA.1688.F32.TF32 R164, R176, R124, R64 ;  /* 0x0000007cb0a4723c */ /* 0x004ff00000081040 */
[C---:B------:R-:W-:Y:S08]  /*24fa0*/  HMMA.1688.F32.TF32 R152, R156.reuse, R132, R152 ;  /* 0x000000849c98723c */ /* 0x040ff00000081098 */
[----:B------:R-:W-:Y:S08]  /*24fb0*/  HMMA.1688.F32.TF32 R156, R156, R136, R68 ;  /* 0x000000889c9c723c */ /* 0x000ff00000081044 */
[C---:B------:R-:W-:Y:S11]  /*24fc0*/  HMMA.1688.F32.TF32 R20, R4.reuse, R120, R20 ;  /* 0x000000780414723c */ /* 0x040ff60000081014 */
[----:B------:R-:W-:Y:S11]  /*24fd0*/  @!UPT UIADD3 URZ, URZ, URZ, URZ ;  /* 0x0000003f3f3ff290 */ /* 0x000ff6000fffe03f */
[----:B------:R-:W-:Y:S01]  /*24fe0*/  @!UPT UIADD3 URZ, URZ, URZ, URZ ;  /* 0x0000003f3f3ff290 */ /* 0x000fe2000fffe03f */
[----:B------:R-:W-:Y:S04]  /*24ff0*/  STL.64 [R1+0x70], R20 ;  /* 0x0000701401007387 */ /* 0x000fe80000100a00 */
[----:B------:R1:W-:Y:S04]  /*25000*/  STL.64 [R1+0x78], R22 ;  /* 0x0000781601007387 */ /* 0x0003e80000100a00 */
[----:B------:R-:W-:Y:S04]  /*25010*/  STL.64 [R1+0x60], R16 ;  /* 0x0000601001007387 */ /* 0x000fe80000100a00 */
[----:B------:R2:W-:Y:S01]  /*25020*/  STL.64 [R1+0x68], R18 ;  /* 0x0000681201007387 */ /* 0x0005e20000100a00 */
[C---:B-1----:R-:W-:Y:S08]  /*25030*/  HMMA.1688.F32.TF32 R20, R4.reuse, R132, R28 ;  /* 0x000000840414723c */ /* 0x042ff0000008101c */
[----:B--2---:R-:W-:Y:S01]  /*25040*/  HMMA.1688.F32.TF32 R16, R4, R136, R32 ;  /* 0x000000880410723c */ /* 0x004fe20000081020 */
[----:B------:R-:W-:Y:S04]  /*25050*/  STL.64 [R1+0x50], R36 ;  /* 0x0000502401007387 */ /* 0x000fe80000100a00 */
[----:B------:R-:W-:Y:S03]  /*25060*/  STL.64 [R1+0x58], R38 ;  /* 0x0000582601007387 */ /* 0x000fe60000100a00 */
[----:B------:R-:W-:Y:S01]  /*25070*/  HMMA.1688.F32.TF32 R208, R216, R128, R208 ;  /* 0x00000080d8d0723c */ /* 0x000fe200000810d0 */
[----:B------:R-:W-:Y:S04]  /*25080*/  LDS R4, [R2+0x14000] ;  /* 0x0140000002047984 */ /* 0x000fe80000000800 */
[----:B------:R-:W-:Y:S04]  /*25090*/  LDS R6, [R2+0x16000] ;  /* 0x0160000002067984 */ /* 0x000fe80000000800 */
[----:B------:R-:W-:Y:S04]  /*250a0*/  STL.64 [R1+0x40], R20 ;  /* 0x0000401401007387 */ /* 0x000fe80000100a00 */
[----:B------:R-:W-:Y:S04]  /*250b0*/  STL.64 [R1+0x48], R22 ;  /* 0x0000481601007387 */ /* 0x000fe80000100a00 */
[----:B------:R-:W-:Y:S04]  /*250c0*/  STL.64 [R1+0x20], R16 ;  /* 0x0000201001007387 */ /* 0x000fe80000100a00 */
[----:B------:R1:W-:Y:S04]  /*250d0*/  STL.64 [R1+0x28], R18 ;  /* 0x0000281201007387 */ /* 0x0003e80000100a00 */
[----:B------:R-:W2:Y:S01]  /*250e0*/  LDL.LU R244, [R1+0xe0] ;  /* 0x0000e00001f47983 */ /* 0x000ea20000300800 */
[-C--:B------:R-:W-:Y:S03]  /*250f0*/  HMMA.1688.F32.TF32 R160, R176, R120.reuse, R160 ;  /* 0x00000078b0a0723c */ /* 0x080fe600000810a0 */
[----:B------:R-:W-:Y:S04]  /*25100*/  LDS R5, [R3+0x14000] ;  /* 0x0140000003057984 */ /* 0x000fe80000000800 */
[----:B------:R-:W3:Y:S01]  /*25110*/  LDS R7, [R3+0x16000] ;  /* 0x0160000003077984 */ /* 0x000ee20000000800 */
[----:B-1----:R-:W-:Y:S08]  /*25120*/  HMMA.1688.F32.TF32 R16, R8, R120, R24 ;  /* 0x000000780810723c */ /* 0x002ff00000081018 */
[-C--:B------:R-:W-:Y:S11]  /*25130*/  HMMA.1688.F32.TF32 R216, R216, R136.reuse, R40 ;  /* 0x00000088d8d8723c */ /* 0x080ff60000081028 */
[----:B------:R-:W-:Y:S04]  /*25140*/  @!UPT UIADD3 URZ, URZ, URZ, URZ ;  /* 0x0000003f3f3ff290 */ /* 0x000fe8000fffe03f */
[----:B------:R1:W-:Y:S04]  /*25150*/  STL.64 [R1+0x1f0], R16 ;  /* 0x0001f01001007387 */ /* 0x0003e80000100a00 */
[----:B------:R4:W-:Y:S04]  /*25160*/  STL.64 [R1+0x1f8], R18 ;  /* 0x0001f81201007387 */ /* 0x0009e80000100a00 */
        /* <DEDUP_REMOVED lines=28> */
[C---:B------:R-:W-:Y:S08]  /*25330*/  HMMA.1688.F32.TF32 R80, R196.reuse, R48, R80 ;  /* 0x00000030c450723c */ /* 0x040ff00000081050 */
[C---:B------:R-:W-:Y:S08]  /*25340*/  HMMA.1688.F32.TF32 R180, R196.reuse, R120, R180 ;  /* 0x00000078c4b4723c */ /* 0x040ff000000810b4 */
[C---:B------:R-:W-:Y:S08]  /*25350*/  HMMA.1688.F32.TF32 R184, R196.reuse, R124, R184 ;  /* 0x0000007cc4b8723c */ /* 0x040ff000000810b8 */
[C---:B------:R-:W-:Y:S08]  /*25360*/  HMMA.1688.F32.TF32 R188, R196.reuse, R128, R188 ;  /* 0x00000080c4bc723c */ /* 0x040ff000000810bc */
[C---:B------:R-:W-:Y:S08]  /*25370*/  HMMA.1688.F32.TF32 R192, R196.reuse, R132, R192 ;  /* 0x00000084c4c0723c */ /* 0x040ff000000810c0 */
[----:B------:R-:W-:Y:S01]  /*25380*/  HMMA.1688.F32.TF32 R196, R196, R136, R240 ;  /* 0x00000088c4c4723c */ /* 0x000fe200000810f0 */
[----:B------:R-:W3:Y:S04]  /*25390*/  LDL.LU R240, [R1+0x330] ;  /* 0x0003300001f07983 */ /* 0x000ee80000300800 */
[----:B------:R-:W3:Y:S04]  /*253a0*/  LDL.LU R241, [R1+0x334] ;  /* 0x0003340001f17983 */ /* 0x000ee80000300800 */
[----:B------:R-:W3:Y:S04]  /*253b0*/  LDL.LU R242, [R1+0x338] ;  /* 0x0003380001f27983 */ /* 0x000ee80000300800 */
[----:B------:R-:W3:Y:S04]  /*253c0*/  LDL.LU R243, [R1+0x33c] ;  /* 0x00033c0001f37983 */ /* 0x000ee80000300800 */
[----:B-1----:R-:W3:Y:S04]  /*253d0*/  LDL.LU R16, [R1+0x310] ;  /* 0x0003100001107983 */ /* 0x002ee80000300800 */
[----:B------:R-:W3:Y:S04]  /*253e0*/  LDL.LU R17, [R1+0x314] ;  /* 0x0003140001117983 */ /* 0x000ee80000300800 */
[----:B----4-:R-:W4:Y:S04]  /*253f0*/  LDL.LU R18, [R1+0x318] ;  /* 0x0003180001127983 */ /* 0x010f280000300800 */
        /* <DEDUP_REMOVED lines=14> */
[----:B------:R-:W4:Y:S01]  /*254e0*/  LDL.LU R32, [R1+0x120] ;  /* 0x0001200001207983 */ /* 0x000f220000300800 */
[C---:B------:R-:W-:Y:S03]  /*254f0*/  HMMA.1688.F32.TF32 R224, R236.reuse, R124, R224 ;  /* 0x0000007cece0723c */ /* 0x040fe600000810e0 */
[----:B------:R-:W4:Y:S04]  /*25500*/  LDL.LU R33, [R1+0x124] ;  /* 0x0001240001217983 */ /* 0x000f280000300800 */
[----:B------:R-:W4:Y:S01]  /*25510*/  LDL.LU R34, [R1+0x128] ;  /* 0x0001280001227983 */ /* 0x000f220000300800 */
[C---:B------:R-:W-:Y:S03]  /*25520*/  HMMA.1688.F32.TF32 R228, R236.reuse, R128, R228 ;  /* 0x00000080ece4723c */ /* 0x040fe600000810e4 */
[----:B------:R-:W4:Y:S05]  /*25530*/  LDL.LU R35, [R1+0x12c] ;  /* 0x00012c0001237983 */ /* 0x000f2a0000300800 */
[----:B------:R-:W-:Y:S01]  /*25540*/  HMMA.1688.F32.TF32 R236, R236, R136, R248 ;  /* 0x00000088ecec723c */ /* 0x000fe200000810f8 */
[----:B------:R-:W4:Y:S04]  /*25550*/  LDL.LU R248, [R1+0x80] ;  /* 0x0000800001f87983 */ /* 0x000f280000300800 */
[----:B------:R-:W4:Y:S02]  /*25560*/  LDL.LU R249, [R1+0x84] ;  /* 0x0000840001f97983 */ /* 0x000f240000300800 */
[----:B------:R-:W-:-:S02]  /*25570*/  IMAD.MOV.U32 R251, RZ, RZ, R0 ;  /* 0x000000fffffb7224 */ /* 0x000fc400078e0000 */
[----:B------:R-:W4:Y:S04]  /*25580*/  LDL.LU R250, [R1+0x88] ;  /* 0x0000880001fa7983 */ /* 0x000f280000300800 */
[----:B------:R-:W4:Y:S01]  /*25590*/  LDL.LU R0, [R1+0x17a8] ;  /* 0x0017a80001007983 */ /* 0x000f220000300800 */
[C---:B--2---:R-:W-:Y:S08]  /*255a0*/  HMMA.1688.F32.TF32 R20, R12.reuse, R132, R20 ;  /* 0x000000840c14723c */ /* 0x044ff00000081014 */
[----:B---3--:R-:W-:Y:S08]  /*255b0*/  HMMA.1688.F32.TF32 R40, R12, R124, R40 ;  /* 0x0000007c0c28723c */ /* 0x008ff00000081028 */
[C---:B------:R-:W-:Y:S08]  /*255c0*/  HMMA.1688.F32.TF32 R68, R8.reuse, R128, R68 ;  /* 0x000000800844723c */ /* 0x040ff00000081044 */
[C---:B------:R-:W-:Y:S08]  /*255d0*/  HMMA.1688.F32.TF32 R44, R8.reuse, R124, R44 ;  /* 0x0000007c082c723c */ /* 0x040ff0000008102c */
[C---:B------:R-:W-:Y:S08]  /*255e0*/  HMMA.1688.F32.TF32 R64, R8.reuse, R132, R64 ;  /* 0x000000840840723c */ /* 0x040ff00000081040 */
[----:B------:R-:W-:Y:S07]  /*255f0*/  HMMA.1688.F32.TF32 R8, R8, R136, R60 ;  /* 0x000000880808723c */ /* 0x000fee000008103c */
[----:B------:R-:W-:Y:S04]  /*25600*/  STL.64 [R1+0x1e0], R44 ;  /* 0x0001e02c01007387 */ /* 0x000fe80000100a00 */
[----:B------:R1:W-:Y:S04]  /*25610*/  STL.64 [R1+0x1e8], R46 ;  /* 0x0001e82e01007387 */ /* 0x0003e80000100a00 */
[----:B-1----:R-:W2:Y:S04]  /*25620*/  LDL.LU.64 R46, [R1+0x17a0] ;  /* 0x0017a000012e7983 */ /* 0x002ea80000300a00 */
[----:B------:R-:W-:Y:S04]  /*25630*/  STL.64 [R1+0x1d0], R68 ;  /* 0x0001d04401007387 */ /* 0x000fe80000100a00 */
[----:B------:R1:W-:Y:S04]  /*25640*/  STL.64 [R1+0x1d8], R70 ;  /* 0x0001d84601007387 */ /* 0x0003e80000100a00 */
[----:B-1----:R-:W3:Y:S04]  /*25650*/  LDL.LU.64 R70, [R1+0x1798] ;  /* 0x0017980001467983 */ /* 0x002ee80000300a00 */
[----:B------:R-:W3:Y:S01]  /*25660*/  LDL.LU.64 R68, [R1+0x1790] ;  /* 0x0017900001447983 */ /* 0x000ee20000300a00 */
[C---:B------:R-:W-:Y:S03]  /*25670*/  HMMA.1688.F32.TF32 R240, R12.reuse, R120, R240 ;  /* 0x000000780cf0723c */ /* 0x040fe600000810f0 */
[----:B------:R-:W-:Y:S04]  /*25680*/  STL.64 [R1+0x1c0], R64 ;  /* 0x0001c04001007387 */ /* 0x000fe80000100a00 */
[----:B------:R1:W-:Y:S01]  /*25690*/  STL.64 [R1+0x1c8], R66 ;  /* 0x0001c84201007387 */ /* 0x0003e20000100a00 */
[C---:B----4-:R-:W-:Y:S03]  /*256a0*/  HMMA.1688.F32.TF32 R16, R12.reuse, R128, R16 ;  /* 0x000000800c10723c */ /* 0x050fe60000081010 */
[----:B-1----:R-:W4:Y:S04]  /*256b0*/  LDL.LU.64 R66, [R1+0x1788] ;  /* 0x0017880001427983 */ /* 0x002f280000300a00 */
[----:B------:R-:W4:Y:S04]  /*256c0*/  LDL.LU.64 R64, [R1+0x1780] ;  /* 0x0017800001407983 */ /* 0x000f280000300a00 */
[----:B------:R-:W2:Y:S04]  /*256d0*/  LDL.LU.64 R62, [R1+0x1778] ;  /* 0x00177800013e7983 */ /* 0x000ea80000300a00 */
[----:B------:R-:W2:Y:S04]  /*256e0*/  LDL.LU.64 R60, [R1+0x1770] ;  /* 0x00177000013c7983 */ /* 0x000ea80000300a00 */
[----:B------:R1:W-:Y:S04]  /*256f0*/  STL.64 [R1+0x1b0], R8 ;  /* 0x0001b00801007387 */ /* 0x0003e80000100a00 */
[----:B------:R1:W-:Y:S04]  /*25700*/  STL.64 [R1+0x1b8], R10 ;  /* 0x0001b80a01007387 */ /* 0x0003e80000100a00 */
[----:B-1----:R-:W2:Y:S04]  /*25710*/  LDL.LU R8, [R1+0x2c0] ;  /* 0x0002c00001087983 */ /* 0x002ea80000300800 */
[----:B------:R-:W2:Y:S04]  /*25720*/  LDL.LU R9, [R1+0x2c4] ;  /* 0x0002c40001097983 */ /* 0x000ea80000300800 */
[----:B------:R-:W2:Y:S04]  /*25730*/  LDL.LU R10, [R1+0x2c8] ;  /* 0x0002c800010a7983 */ /* 0x000ea80000300800 */
[----:B------:R-:W2:Y:S04]  /*25740*/  LDL.LU R11, [R1+0x2cc] ;  /* 0x0002cc00010b7983 */ /* 0x000ea80000300800 */
[----:B------:R-:W-:Y:S04]  /*25750*/  STL.64 [R1+0x330], R240 ;  /* 0x000330f001007387 */ /* 0x000fe80000100a00 */
[----:B------:R1:W-:Y:S04]  /*25760*/  STL.64 [R1+0x338], R242 ;  /* 0x000338f201007387 */ /* 0x0003e80000100a00 */
[----:B-1----:R-:W3:Y:S04]  /*25770*/  LDL.LU.64 R242, [R1+0x1768] ;  /* 0x0017680001f27983 */ /* 0x002ee80000300a00 */
[----:B------:R-:W3:Y:S04]  /*25780*/  LDL.LU.64 R240, [R1+0x1760] ;  /* 0x0017600001f07983 */ /* 0x000ee80000300a00 */
[----:B------:R-:W-:Y:S04]  /*25790*/  STL.64 [R1+0x320], R40 ;  /* 0x0003202801007387 */ /* 0x000fe80000100a00 */
[----:B------:R1:W-:Y:S04]  /*257a0*/  STL.64 [R1+0x328], R42 ;  /* 0x0003282a01007387 */ /* 0x0003e80000100a00 */
[----:B-1----:R-:W3:Y:S04]  /*257b0*/  LDL.LU.64 R42, [R1+0x1758] ;  /* 0x00175800012a7983 */ /* 0x002ee80000300a00 */
[----:B------:R-:W-:Y:S04]  /*257c0*/  STL.64 [R1+0x310], R16 ;  /* 0x0003101001007387 */ /* 0x000fe80000100a00 */
[----:B------:R1:W-:Y:S04]  /*257d0*/  STL.64 [R1+0x318], R18 ;  /* 0x0003181201007387 */ /* 0x0003e80000100a00 */
[----:B-1----:R-:W3:Y:S04]  /*257e0*/  LDL.LU.64 R18, [R1+0x1750] ;  /* 0x0017500001127983 */ /* 0x002ee80000300a00 */
[----:B------:R-:W4:Y:S04]  /*257f0*/  LDL.LU.64 R16, [R1+0x1748] ;  /* 0x0017480001107983 */ /* 0x000f280000300a00 */
[----:B------:R-:W-:Y:S04]  /*25800*/  STL.64 [R1+0x300], R20 ;  /* 0x0003001401007387 */ /* 0x000fe80000100a00 */
[----:B------:R1:W-:Y:S04]  /*25810*/  STL.64 [R1+0x308], R22 ;  /* 0x0003081601007387 */ /* 0x0003e80000100a00 */
[----:B-1----:R-:W4:Y:S04]  /*25820*/  LDL.LU.64 R22, [R1+0x1740] ;  /* 0x0017400001167983 */ /* 0x002f280000300a00 */
[----:B------:R-:W4:Y:S01]  /*25830*/  LDL.LU.64 R20, [R1+0x1738] ;  /* 0x0017380001147983 */ /* 0x000f220000300a00 */
[----:B--2---:R-:W-:Y:S11]  /*25840*/  HMMA.1688.F32.TF32 R8, R12, R136, R8 ;  /* 0x000000880c08723c */ /* 0x004ff60000081008 */
[----:B------:R-:W-:Y:S11]  /*25850*/  @!UPT UIADD3 URZ, URZ, URZ, URZ ;  /* 0x0000003f3f3ff290 */ /* 0x000ff6000fffe03f */
[----:B------:R-:W-:Y:S01]  /*25860*/  @!UPT UIADD3 URZ, URZ, URZ, URZ ;  /* 0x0000003f3f3ff290 */ /* 0x000fe2000fffe03f */
[----:B------:R-:W-:Y:S04]  /*25870*/  STL.64 [R1+0x2c0], R8 ;  /* 0x0002c00801007387 */ /* 0x000fe80000100a00 */
[----:B------:R-:W-:Y:S01]  /*25880*/  STL.64 [R1+0x2c8], R10 ;  /* 0x0002c80a01007387 */ /* 0x000fe20000100a00 */
[C---:B------:R-:W-:Y:S03]  /*25890*/  HMMA.1688.F32.TF32 R140, R4.reuse, R122, R140 ;  /* 0x0000007a048c723c */ /* 0x040fe6000008108c */
[----:B------:R-:W-:Y:S04]  /*258a0*/  LDS R8, [R2+0x14100] ;  /* 0x0141000002087984 */ /* 0x000fe80000000800 */
[----:B------:R-:W-:Y:S01]  /*258b0*/  LDS R10, [R2+0x16100] ;  /* 0x01610000020a7984 */ /* 0x000fe20000000800 */
[C---:B------:R-:W-:Y:S03]  /*258c0*/  HMMA.1688.F32.TF32 R144, R4.reuse, R126, R144 ;  /* 0x0000007e0490723c */ /* 0x040fe60000081090 */
[----:B------:R-:W-:Y:S04]  /*258d0*/  LDS R9, [R3+0x14100] ;  /* 0x0141000003097984 */ /* 0x000fe80000000800 */
[----:B------:R-:W1:Y:S01]  /*258e0*/  LDS R11, [R3+0x16100] ;  /* 0x01610000030b7984 */ /* 0x000e620000000800 */
[----:B---3--:R-:W-:Y:S01]  /*258f0*/  HMMA.1688.F32.TF32 R36, R4, R18, R36 ;  /* 0x000000120424723c */ /* 0x008fe20000081024 */
[----:B----4-:R-:W-:-:S07]  /*25900*/  MOV R14, R17 ;  /* 0x00000011000e7202 */ /* 0x010fce0000000f00 */
[C---:B------:R-:W-:Y:S01]  /*25910*/  HMMA.1688.F32.TF32 R24, R4.reuse, R22, R24 ;  /* 0x000000160418723c */ /* 0x040fe20000081018 */
[----:B------:R-:W-:Y:S11]  /*25920*/  IMAD.MOV.U32 R15, RZ, RZ, R16 ;  /* 0x000000ffff0f7224 */ /* 0x000ff600078e0010 */
[----:B------:R-:W-:Y:S04]  /*25930*/  @!UPT UIADD3 URZ, URZ, URZ, URZ ;  /* 0x0000003f3f3ff290 */ /* 0x000fe8000fffe03f */
[----:B------:R-:W-:Y:S01]  /*25940*/  MOV R17, R38 ;  /* 0x0000002600117202 */ /* 0x000fe20000000f00 */
[----:B------:R-:W-:Y:S02]  /*25950*/  IMAD.MOV.U32 R16, RZ, RZ, R39 ;  /* 0x000000ffff107224 */ /* 0x000fe400078e0027 */
[----:B------:R-:W2:Y:S04]  /*25960*/  LDL.LU.64 R38, [R1+0x1730] ;  /* 0x0017300001267983 */ /* 0x000ea80000300a00 */
[----:B------:R-:W-:Y:S04]  /*25970*/  STL.64 [R1+0x400], R24 ;  /* 0x0004001801007387 */ /* 0x000fe80000100a00 */
[----:B------:R3:W-:Y:S04]  /*25980*/  STL.64 [R1+0x408], R26 ;  /* 0x0004081a01007387 */ /* 0x0007e80000100a00 */
[----:B---3--:R-:W3:Y:S04]  /*25990*/  LDL.LU.64 R26, [R1+0x1728] ;  /* 0x00172800011a7983 */ /* 0x008ee80000300a00 */
[----:B------:R-:W4:Y:S01]  /*259a0*/  LDL.LU.64 R24, [R1+0x1720] ;  /* 0x0017200001187983 */ /* 0x000f220000300a00 */
[----:B---3--:R-:W-:Y:S11]  /*259b0*/  HMMA.1688.F32.TF32 R28, R4, R26, R28 ;  /* 0x0000001a041c723c */ /* 0x008ff6000008101c */
[----:B------:R-:W-:Y:S11]  /*259c0*/  @!UPT UIADD3 URZ, URZ, URZ, URZ ;  /* 0x0000003f3f3ff290 */ /* 0x000ff6000fffe03f */
[----:B------:R-:W-:Y:S01]  /*259d0*/  @!UPT UIADD3 URZ, URZ, URZ, URZ ;  /* 0x0000003f3f3ff290 */ /* 0x000fe2000fffe03f */
[----:B------:R3:W-:Y:S04]  /*259e0*/  STL.64 [R1+0x478], R30 ;  /* 0x0004781e01007387 */ /* 0x0007e80000100a00 */
[----:B---3--:R-:W3:Y:S01]  /*259f0*/  LDL.LU.64 R30, [R1+0x1718] ;  /* 0x00171800011e7983 */ /* 0x008ee20000300a00 */
[----:B------:R-:W-:Y:S02]  /*25a00*/  IMAD.MOV.U32 R13, RZ, RZ, R20 ;  /* 0x000000ffff0d7224 */ /* 0x000fe400078e0014 */
[----:B------:R-:W-:Y:S02]  /*25a10*/  IMAD.MOV.U32 R12, RZ, RZ, R21 ;  /* 0x000000ffff0c7224 */ /* 0x000fe400078e0015 */
[----:B------:R-:W-:Y:S02]  /*25a20*/  IMAD.MOV.U32 R20, RZ, RZ, R37 ;  /* 0x000000ffff147224 */ /* 0x000fe400078e0025 */
[----:B------:R-:W-:-:S02]  /*25a30*/  IMAD.MOV.U32 R21, RZ, RZ, R36 ;  /* 0x000000ffff157224 */ /* 0x000fc400078e0024 */
[----:B------:R-:W-:Y:S02]  /*25a40*/  IMAD.MOV.U32 R37, RZ, RZ, R29 ;  /* 0x000000ffff257224 */ /* 0x000fe400078e001d */
[----:B------:R-:W-:Y:S02]  /*25a50*/  IMAD.MOV.U32 R36, RZ, RZ, R28 ;  /* 0x000000ffff247224 */ /* 0x000fe400078e001c */
[----:B------:R-:W2:Y:S04]  /*25a60*/  LDL.LU.64 R28, [R1+0x1710] ;  /* 0x00171000011c7983 */ /* 0x000ea80000300a00 */
[----:B------:R-:W-:Y:S04]  /*25a70*/  STL [R1+0x1694], R37 ;  /* 0x0016942501007387 */ /* 0x000fe80000100800 */
[----:B------:R-:W-:Y:S01]  /*25a80*/  STL [R1+0x1690], R36 ;  /* 0x0016902401007387 */ /* 0x000fe20000100800 */
[C---:B---3--:R-:W-:Y:S11]  /*25a90*/  HMMA.1688.F32.TF32 R32, R4.reuse, R30, R32 ;  /* 0x0000001e0420723c */ /* 0x048ff60000081020 */
[----:B------:R-:W-:Y:S11]  /*25aa0*/  @!UPT UIADD3 URZ, URZ, URZ, URZ ;  /* 0x0000003f3f3ff290 */ /* 0x000ff6000fffe03f */
[----:B------:R-:W-:Y:S01]  /*25ab0*/  @!UPT UIADD3 URZ, URZ, URZ, URZ ;  /* 0x0000003f3f3ff290 */ /* 0x000fe2000fffe03f */
[----:B------:R-:W-:Y:S04]  /*25ac0*/  STL.64 [R1+0x4c0], R32 ;  /* 0x0004c02001007387 */ /* 0x000fe80000100a00 */
[----:B------:R3:W-:Y:S04]  /*25ad0*/  STL.64 [R1+0x4c8], R34 ;  /* 0x0004c82201007387 */ /* 0x0007e80000100a00 */
[----:B---3--:R-:W3:Y:S01]  /*25ae0*/  LDL.LU.64 R34, [R1+0x1708] ;  /* 0x0017080001227983 */ /* 0x008ee20000300a00 */
[C---:B--2---:R-:W-:Y:S03]  /*25af0*/  HMMA.1688.F32.TF32 R248, R4.reuse, R38, R248 ;  /* 0x0000002604f8723c */ /* 0x044fe600000810f8 */
[----:B------:R-:W2:Y:S05]  /*25b00*/  LDL.LU.64 R32, [R1+0x1700] ;  /* 0x0017000001207983 */ /* 0x000eaa0000300a00 */
[C---:B------:R-:W-:Y:S08]  /*25b10*/  HMMA.1688.F32.TF32 R12, R4.reuse, R42, R12 ;  /* 0x0000002a040c723c */ /* 0x040ff0000008100c */
[C---:B---3--:R-:W-:Y:S11]  /*25b20*/  HMMA.1688.F32.TF32 R244, R4.reuse, R34, R244 ;  /* 0x0000002204f4723c */ /* 0x048ff600000810f4 */
[----:B------:R-:W-:Y:S11]  /*25b30*/  @!UPT UIADD3 URZ, URZ, URZ, URZ ;  /* 0x0000003f3f3ff290 */ /* 0x000ff6000fffe03f */
[----:B------:R-:W-:Y:S01]  /*25b40*/  @!UPT UIADD3 URZ, URZ, URZ, URZ ;  /* 0x0000003f3f3ff290 */ /* 0x000fe2000fffe03f */
[----:B------:R-:W-:Y:S04]  /*25b50*/  STL.64 [R1+0x610], R244 ;  /* 0x000610f401007387 */ /* 0x000fe80000100a00 */
[----:B------:R3:W-:Y:S04]  /*25b60*/  STL.64 [R1+0x618], R246 ;  /* 0x000618f601007387 */ /* 0x0007e80000100a00 */
[----:B---3--:R-:W3:Y:S04]  /*25b70*/  LDL.LU.64 R246, [R1+0x16f8] ;  /* 0x0016f80001f67983 */ /* 0x008ee80000300a00 */
[----:B------:R-:W3:Y:S04]  /*25b80*/  LDL.LU.64 R244, [R1+0x16f0] ;  /* 0x0016f00001f47983 */ /* 0x000ee80000300a00 */
[----:B------:R-:W-:Y:S04]  /*25b90*/  STL.64 [R1+0x650], R248 ;  /* 0x000650f801007387 */ /* 0x000fe80000100a00 */
[----:B------:R1:W-:Y:S04]  /*25ba0*/  STL.64 [R1+0x658], R250 ;  /* 0x000658fa01007387 */ /* 0x0003e80000100a00 */
[----:B-1----:R-:W3:Y:S04]  /*25bb0*/  LDL.LU.64 R250, [R1+0x16e8] ;  /* 0x0016e80001fa7983 */ /* 0x002ee80000300a00 */
[----:B------:R-:W3:Y:S04]  /*25bc0*/  LDL.LU.64 R248, [R1+0x16e0] ;  /* 0x0016e00001f87983 */ /* 0x000ee80000300a00 */
[----:B------:R-:W-:Y:S04]  /*25bd0*/  STL.64 [R1+0x6e0], R12 ;  /* 0x0006e00c01007387 */ /* 0x000fe80000100a00 */
[----:B------:R1:W-:Y:S02]  /*25be0*/  STL.64 [R1+0x6e8], R14 ;  /* 0x0006e80e01007387 */ /* 0x0003e40000100a00 */
[C---:B-1----:R-:W-:Y:S08]  /*25bf0*/  HMMA.1688.F32.TF32 R12, R4.reuse, R46, R240 ;  /* 0x0000002e040c723c */ /* 0x042ff000000810f0 */
[C---:B------:R-:W-:Y:S08]  /*25c00*/  HMMA.1688.F32.TF32 R240, R4.reuse, R50, R72 ;  /* 0x0000003204f0723c */ /* 0x040ff00000081048 */
[C---:B------:R-:W-:Y:S07]  /*25c10*/  HMMA.1688.F32.TF32 R72, R4.reuse, R54, R88 ;  /* 0x000000360448723c */ /* 0x040fee0000081058 */
[----:B------:R-:W-:Y:S04]  /*25c20*/  STL.64 [R1+0x780], R12 ;  /* 0x0007800c01007387 */ /* 0x000fe80000100a00 */
[----:B------:R1:W-:Y:S02]  /*25c30*/  STL.64 [R1+0x788], R14 ;  /* 0x0007880e01007387 */ /* 0x0003e40000100a00 */
[----:B-1----:R-:W-:Y:S02]  /*25c40*/  HMMA.1688.F32.TF32 R12, R4, R58, R104 ;  /* 0x0000003a040c723c */ /* 0x002fe40000081068 */
[----:B------:R-:W-:Y:S04]  /*25c50*/  STL.64 [R1+0x7a0], R240 ;  /* 0x0007a0f001007387 */ /* 0x000fe80000100a00 */
[----:B------:R-:W-:Y:S04]  /*25c60*/  STL.64 [R1+0x7a8], R242 ;  /* 0x0007a8f201007387 */ /* 0x000fe80000100a00 */
[----:B------:R-:W3:Y:S04]  /*25c70*/  LDL.LU R104, [R1+0x250] ;  /* 0x0002500001687983 */ /* 0x000ee80000300800 */
[----:B------:R1:W-:Y:S04]  /*25c80*/  STL.64 [R1+0x810], R72 ;  /* 0x0008104801007387 */ /* 0x0003e80000100a00 */
[----:B------:R1:W-:Y:S05]  /*25c90*/  STL.64 [R1+0x818], R74 ;  /* 0x0008184a01007387 */ /* 0x0003ea0000100a00 */
        /* <DEDUP_REMOVED lines=9> */
[----:B-1----:R-:W3:Y:S04]  /*25d30*/  LDL.LU R72, [R1+0x130] ;  /* 0x0001300001487983 */ /* 0x002ee80000300800 */
[----:B------:R-:W3:Y:S04]  /*25d40*/  LDL.LU R73, [R1+0x134] ;  /* 0x0001340001497983 */ /* 0x000ee80000300800 */
[----:B------:R-:W3:Y:S04]  /*25d50*/  LDL.LU R74, [R1+0x138] ;  /* 0x00013800014a7983 */ /* 0x000ee80000300800 */
[----:B------:R-:W3:Y:S01]  /*25d60*/  LDL.LU R75, [R1+0x13c] ;  /* 0x00013c00014b7983 */ /* 0x000ee20000300800 */
[----:B------:R-:W-:-:S03]  /*25d70*/  MOV R243, R0 ;  /* 0x0000000000f37202 */ /* 0x000fc60000000f00 */
[----:B------:R-:W3:Y:S04]  /*25d80*/  LDL.LU R240, [R1+0x100] ;  /* 0x0001000001f07983 */ /* 0x000ee80000300800 */
[----:B------:R-:W3:Y:S04]  /*25d90*/  LDL.LU R241, [R1+0x104] ;  /* 0x0001040001f17983 */ /* 0x000ee80000300800 */
[----:B------:R-:W3:Y:S04]  /*25da0*/  LDL.LU R242, [R1+0x108] ;  /* 0x0001080001f27983 */ /* 0x000ee80000300800 */
[----:B------:R-:W3:Y:S04]  /*25db0*/  LDL.LU R0, [R1+0x16d8] ;  /* 0x0016d80001007983 */ /* 0x000ee80000300800 */
[----:B------:R1:W-:Y:S04]  /*25dc0*/  STL.64 [R1+0x8f0], R140 ;  /* 0x0008f08c01007387 */ /* 0x0003e80000100a00 */
[----:B------:R2:W-:Y:S04]  /*25dd0*/  STL.64 [R1+0x8f8], R142 ;  /* 0x0008f88e01007387 */ /* 0x0005e80000100a00 */
[----:B-1----:R-:W3:Y:S04]  /*25de0*/  LDL.LU R140, [R1+0x2d0] ;  /* 0x0002d000018c7983 */ /* 0x002ee80000300800 */
[----:B------:R-:W3:Y:S04]  /*25df0*/  LDL.LU R141, [R1+0x2d4] ;  /* 0x0002d400018d7983 */ /* 0x000ee80000300800 */
[----:B--2---:R-:W2:Y:S04]  /*25e00*/  LDL.LU R142, [R1+0x2d8] ;  /* 0x0002d800018e7983 */ /* 0x004ea80000300800 */
[----:B------:R-:W-:Y:S04]  /*25e10*/  STL.64 [R1+0x8e0], R144 ;  /* 0x0008e09001007387 */ /* 0x000fe80000100a00 */
[----:B------:R1:W-:Y:S02]  /*25e20*/  STL.64 [R1+0x8e8], R146 ;  /* 0x0008e89201007387 */ /* 0x0003e40000100a00 */
[C---:B-1----:R-:W-:Y:S08]  /*25e30*/  HMMA.1688.F32.TF32 R144, R4.reuse, R130, R148 ;  /* 0x000000820490723c */ /* 0x042ff00000081094 */
[C---:B------:R-:W-:Y:S11]  /*25e40*/  HMMA.1688.F32.TF32 R148, R4.reuse, R134, R152 ;  /* 0x000000860494723c */ /* 0x040ff60000081098 */
[----:B------:R-:W-:Y:S04]  /*25e50*/  @!UPT UIADD3 URZ, URZ, URZ, URZ ;  /* 0x0000003f3f3ff290 */ /* 0x000fe8000fffe03f */
[----:B------:R-:W-:Y:S04]  /*25e60*/  STL.64 [R1+0x8d0], R144 ;  /* 0x0008d09001007387 */ /* 0x000fe80000100a00 */
[----:B------:R1:W-:Y:S02]  /*25e70*/  STL.64 [R1+0x8d8], R146 ;  /* 0x0008d89201007387 */ /* 0x0003e40000100a00 */
[----:B-1----:R-:W-:Y:S02]  /*25e80*/  HMMA.1688.F32.TF32 R144, R4, R138, R156 ;  /* 0x0000008a0490723c */ /* 0x002fe4000008109c */
[----:B------:R-:W-:Y:S01]  /*25e90*/  STL.64 [R1+0x8c0], R148 ;  /* 0x0008c09401007387 */ /* 0x000fe20000100a00 */
[----:B------:R-:W-:-:S03]  /*25ea0*/  IMAD.MOV.U32 R12, RZ, RZ, R33 ;  /* 0x000000ffff0c7224 */ /* 0x000fc600078e0021 */
[----:B------:R-:W-:Y:S01]  /*25eb0*/  STL.64 [R1+0x8c8], R150 ;  /* 0x0008c89601007387 */ /* 0x000fe20000100a00 */
[----:B------:R-:W-:Y:S01]  /*25ec0*/  IMAD.MOV.U32 R13, RZ, RZ, R32 ;  /* 0x000000ffff0d7224 */ /* 0x000fe200078e0020 */
[----:B----4-:R-:W-:Y:S01]  /*25ed0*/  MOV R15, R24 ;  /* 0x00000018000f7202 */ /* 0x010fe20000000f00 */
[----:B------:R-:W-:Y:S01]  /*25ee0*/  IMAD.MOV.U32 R14, RZ, RZ, R25 ;  /* 0x000000ffff0e7224 */ /* 0x000fe200078e0019 */
[----:B------:R-:W-:Y:S04]  /*25ef0*/  LDS R4, [R2+0x14200] ;  /* 0x0142000002047984 */ /* 0x000fe80000000800 */
[----:B------:R-:W-:Y:S04]  /*25f00*/  LDS R6, [R2+0x16200] ;  /* 0x0162000002067984 */ /* 0x000fe80000000800 */
[----:B------:R-:W-:Y:S04]  /*25f10*/  LDS R5, [R3+0x14200] ;  /* 0x0142000003057984 */ /* 0x000fe80000000800 */
[----:B------:R-:W1:Y:S04]  /*25f20*/  LDS R7, [R3+0x16200] ;  /* 0x0162000003077984 */ /* 0x000e680000000800 */
[----:B------:R-:W-:Y:S04]  /*25f30*/  STL.64 [R1+0x8b0], R144 ;  /* 0x0008b09001007387 */ /* 0x000fe80000100a00 */
[----:B------:R-:W-:Y:S01]  /*25f40*/  STL.64 [R1+0x8b8], R146 ;  /* 0x0008b89201007387 */ /* 0x000fe20000100a00 */
[C---:B---3--:R-:W-:Y:S08]  /*25f50*/  HMMA.1688.F32.TF32 R104, R8.reuse, R22, R104 ;  /* 0x000000160868723c */ /* 0x048ff00000081068 */
[C---:B------:R-:W-:Y:S08]  /*25f60*/  HMMA.1688.F32.TF32 R88, R8.reuse, R26, R88 ;  /* 0x0000001a0858723c */ /* 0x040ff00000081058 */
[----:B------:R-:W-:Y:S08]  /*25f70*/  HMMA.1688.F32.TF32 R72, R8, R30, R72 ;  /* 0x0000001e0848723c */ /* 0x000ff00000081048 */
[----:B------:R-:W-:Y:S01]  /*25f80*/  IMAD.MOV.U32 R252, RZ, RZ, R106 ;  /* 0x000000fffffc7224 */ /* 0x000fe200078e006a */
[----:B------:R-:W-:Y:S07]  /*25f90*/  STL.64 [R1+0x260], R104 ;  /* 0x0002606801007387 */ /* 0x000fee0000100a00 */
[----:B------:R-:W-:Y:S01]  /*25fa0*/  IMAD.MOV.U32 R33, RZ, RZ, R89 ;  /* 0x000000ffff217224 */ /* 0x000fe200078e0059 */
[----:B------:R-:W-:Y:S01]  /*25fb0*/  MOV R32, R88 ;  /* 0x0000005800207202 */ /* 0x000fe20000000f00 */
[----:B------:R-:W-:-:S02]  /*25fc0*/  IMAD.MOV.U32 R143, RZ, RZ, R0 ;  /* 0x000000ffff8f7224 */ /* 0x000fc400078e0000 */
[----:B------:R-:W-:-:S05]  /*25fd0*/  IMAD.MOV.U32 R0, RZ, RZ, R107 ;  /* 0x000000ffff007224 */ /* 0x000fca00078e006b */
[----:B------:R3:W-:Y:S04]  /*25fe0*/  STL [R1+0x1638], R0 ;  /* 0x0016380001007387 */ /* 0x0007e80000100800 */
[----:B------:R4:W-:Y:S04]  /*25ff0*/  STL [R1+0x1634], R252 ;  /* 0x001634fc01007387 */ /* 0x0009e80000100800 */
[----:B------:R1:W-:Y:S01]  /*26000*/  STL.64 [R1+0x258], R90 ;  /* 0x0002585a01007387 */ /* 0x0003e20000100a00 */
[----:B---3--:R-:W-:-:S03]  /*26010*/  IMAD.MOV.U32 R0, RZ, RZ, R74 ;  /* 0x000000ffff007224 */ /* 0x008fc600078e004a */
[----:B------:R-:W-:Y:S01]  /*26020*/  STL [R1+0x1658], R33 ;  /* 0x0016582101007387 */ /* 0x000fe20000100800 */
[----:B----4-:R-:W-:-:S03]  /*26030*/  IMAD.MOV.U32 R252, RZ, RZ, R75 ;  /* 0x000000fffffc7224 */ /* 0x010fc600078e004b */
[----:B------:R-:W-:Y:S01]  /*26040*/  STL [R1+0x1654], R32 ;  /* 0x0016542001007387 */ /* 0x000fe20000100800 */
[C---:B-1----:R-:W-:Y:S03]  /*26050*/  HMMA.1688.F32.TF32 R88, R8.reuse, R34, R240 ;  /* 0x000000220858723c */ /* 0x042fe600000810f0 */
[----:B------:R1:W-:Y:S05]  /*26060*/  STL.64 [R1+0x360], R72 ;  /* 0x0003604801007387 */ /* 0x0003ea0000100a00 */
[C---:B-1----:R-:W-:Y:S08]  /*26070*/  HMMA.1688.F32.TF32 R72, R8.reuse, R38, R12 ;  /* 0x000000260848723c */ /* 0x042ff0000008100c */
[C---:B------:R-:W-:Y:S01]  /*26080*/  HMMA.1688.F32.TF32 R12, R8.reuse, R42, R248 ;  /* 0x0000002a080c723c */ /* 0x040fe200000810f8 */
[----:B------:R-:W-:Y:S04]  /*26090*/  STL [R1+0x1640], R0 ;  /* 0x0016400001007387 */ /* 0x000fe80000100800 */
[----:B------:R-:W-:Y:S04]  /*260a0*/  STL [R1+0x163c], R252 ;  /* 0x00163cfc01007387 */ /* 0x000fe80000100800 */
[----:B------:R-:W-:Y:S01]  /*260b0*/  STL.64 [R1+0x460], R88 ;  /* 0x0004605801007387 */ /* 0x000fe20000100a00 */
[C---:B--2---:R-:W-:Y:S03]  /*260c0*/  HMMA.1688.F32.TF32 R140, R8.reuse, R18, R140 ;  /* 0x00000012088c723c */ /* 0x044fe6000008108c */
[----:B------:R-:W-:Y:S04]  /*260d0*/  STL.64 [R1+0x468], R90 ;  /* 0x0004685a01007387 */ /* 0x000fe80000100a00 */
[----:B------:R-:W-:Y:S04]  /*260e0*/  STL.64 [R1+0x4e0], R72 ;  /* 0x0004e04801007387 */ /* 0x000fe80000100a00 */
[----:B------:R1:W-:Y:S03]  /*260f0*/  STL.64 [R1+0x4e8], R74 ;  /* 0x0004e84a01007387 */ /* 0x0003e60000100a00 */
[----:B------:R-:W-:Y:S01]  /*26100*/  MOV R44, R12 ;  /* 0x0000000c002c7202 */ /* 0x000fe20000000f00 */
[----:B------:R2:W-:Y:S01]  /*26110*/  STL.64 [R1+0x598], R14 ;  /* 0x0005980e01007387 */ /* 0x0005e20000100a00 */
[----:B------:R-:W-:Y:S01]  /*26120*/  IMAD.MOV.U32 R45, RZ, RZ, R13 ;  /* 0x000000ffff2d7224 */ /* 0x000fe200078e000d */
[C---:B-1----:R-:W-:Y:S08]  /*26130*/  HMMA.1688.F32.TF32 R72, R8.reuse, R46, R60 ;  /* 0x0000002e0848723c */ /* 0x042ff0000008103c */
[C---:B------:R-:W-:Y:S08]  /*26140*/  HMMA.1688.F32.TF32 R60, R8.reuse, R50, R76 ;  /* 0x00000032083c723c */ /* 0x040ff0000008104c */
[----:B--2---:R-:W-:Y:S01]  /*26150*/  HMMA.1688.F32.TF32 R12, R8, R54, R92 ;  /* 0x00000036080c723c */ /* 0x004fe2000008105c */
[----:B------:R-:W-:Y:S01]  /*26160*/  STL [R1+0x1618], R45 ;  /* 0x0016182d01007387 */ /* 0x000fe20000100800 */
[----:B------:R-:W-:-:S03]  /*26170*/  IMAD.MOV.U32 R37, RZ, RZ, R140 ;  /* 0x000000ffff257224 */ /* 0x000fc600078e008c */
[----:B------:R-:W-:Y:S04]  /*26180*/  STL [R1+0x1614], R44 ;  /* 0x0016142c01007387 */ /* 0x000fe80000100800 */
[----:B------:R-:W-:Y:S04]  /*26190*/  STL.64 [R1+0x670], R72 ;  /* 0x0006704801007387 */ /* 0x000fe80000100a00 */
[----:B------:R-:W-:Y:S04]  /*261a0*/  STL.64 [R1+0x678], R74 ;  /* 0x0006784a01007387 */ /* 0x000fe80000100a00 */
[----:B------:R-:W2:Y:S01]  /*261b0*/  LDL.LU R140, [R1+0x390] ;  /* 0x00039000018c7983 */ /* 0x000ea20000300800 */
[----:B------:R-:W-:-:S03]  /*261c0*/  IMAD.MOV.U32 R36, RZ, RZ, R141 ;  /* 0x000000ffff247224 */ /* 0x000fc600078e008d */
[----:B------:R-:W-:Y:S01]  /*261d0*/  STL.64 [R1+0x6f0], R60 ;  /* 0x0006f03c01007387 */ /* 0x000fe20000100a00 */
[----:B------:R-:W-:-:S03]  /*261e0*/  MOV R25, R142 ;  /* 0x0000008e00197202 */ /* 0x000fc60000000f00 */
[----:B------:R-:W-:Y:S01]  /*261f0*/  STL.64 [R1+0x6f8], R62 ;  /* 0x0006f83e01007387 */ /* 0x000fe20000100a00 */
[----:B------:R-:W-:-:S03]  /*26200*/  IMAD.MOV.U32 R24, RZ, RZ, R143 ;  /* 0x000000ffff187224 */ /* 0x000fc600078e008f */
[----:B------:R-:W-:Y:S04]  /*26210*/  STL.64 [R1+0x760], R12 ;  /* 0x0007600c01007387 */ /* 0x000fe80000100a00 */
[----:B------:R1:W-:Y:S04]  /*26220*/  STL.64 [R1+0x768], R14 ;  /* 0x0007680e01007387 */ /* 0x0003e80000100a00 */
[----:B------:R-:W2:Y:S04]  /*26230*/  LDL.LU R141, [R1+0x394] ;  /* 0x00039400018d7983 */ /* 0x000ea80000300800 */
[----:B------:R-:W2:Y:S01]  /*26240*/  LDL.LU R142, [R1+0x398] ;  /* 0x00039800018e7983 */ /* 0x000ea20000300800 */
[C---:B-1----:R-:W-:Y:S03]  /*26250*/  HMMA.1688.F32.TF32 R12, R8.reuse, R58, R108 ;  /* 0x0000003a080c723c */ /* 0x042fe6000008106c */
[----:B------:R-:W2:Y:S04]  /*26260*/  LDL.LU R143, [R1+0x39c] ;  /* 0x00039c00018f7983 */ /* 0x000ea80000300800 */
[----:B------:R-:W3:Y:S11]  /*26270*/  LDL.LU R104, [R1+0x2a0] ;  /* 0x0002a00001687983 */ /* 0x000ef60000300800 */
[----:B------:R-:W-:Y:S05]  /*26280*/  @!UPT UIADD3 URZ, URZ, URZ, URZ ;  /* 0x0000003f3f3ff290 */ /* 0x000fea000fffe03f */
[----:B------:R1:W-:Y:S04]  /*26290*/  STL.64 [R1+0x790], R12 ;  /* 0x0007900c01007387 */ /* 0x0003e80000100a00 */
[----:B------:R-:W-:Y:S04]  /*262a0*/  STL.64 [R1+0x798], R14 ;  /* 0x0007980e01007387 */ /* 0x000fe80000100a00 */
        /* <DEDUP_REMOVED lines=16> */
[----:B------:R-:W4:Y:S01]  /*263b0*/  LDL.LU R13, [R1+0xa4] ;  /* 0x0000a400010d7983 */ /* 0x000f220000300800 */
[C---:B------:R-:W-:Y:S08]  /*263c0*/  HMMA.1688.F32.TF32 R76, R8.reuse, R122, R160 ;  /* 0x0000007a084c723c */ /* 0x040ff000000810a0 */
[C---:B------:R-:W-:Y:S08]  /*263d0*/  HMMA.1688.F32.TF32 R60, R8.reuse, R126, R164 ;  /* 0x0000007e083c723c */ /* 0x040ff000000810a4 */
        /* <DEDUP_REMOVED lines=8> */
[----:B------:R-:W-:Y:S01]  /*26460*/  STL.64 [R1+0x858], R94 ;  /* 0x0008585e01007387 */ /* 0x000fe20000100a00 */
[----:B------:R-:W-:-:S02]  /*26470*/  IMAD.MOV.U32 R14, RZ, RZ, R29 ;  /* 0x000000ffff0e7224 */ /* 0x000fc400078e001d */
[----:B------:R-:W-:Y:S01]  /*26480*/  IMAD.MOV.U32 R15, RZ, RZ, R28 ;  /* 0x000000ffff0f7224 */ /* 0x000fe200078e001c */
[----:B------:R-:W-:Y:S04]  /*26490*/  LDS R8, [R2+0x14300] ;  /* 0x0143000002087984 */ /* 0x000fe80000000800 */
[----:B------:R-:W-:Y:S04]  /*264a0*/  LDS R10, [R2+0x16300] ;  /* 0x01630000020a7984 */ /* 0x000fe80000000800 */
[----:B------:R-:W-:Y:S04]  /*264b0*/  STL.64 [R1+0x840], R76 ;  /* 0x0008404c01007387 */ /* 0x000fe80000100a00 */
[----:B------:R-:W-:Y:S04]  /*264c0*/  STL.64 [R1+0x848], R78 ;  /* 0x0008484e01007387 */ /* 0x000fe80000100a00 */
[----:B------:R-:W-:Y:S04]  /*264d0*/  STL.64 [R1+0x830], R60 ;  /* 0x0008303c01007387 */ /* 0x000fe80000100a00 */
[----:B------:R2:W-:Y:S04]  /*264e0*/  STL.64 [R1+0x838], R62 ;  /* 0x0008383e01007387 */ /* 0x0005e80000100a00 */
[----:B------:R-:W-:Y:S04]  /*264f0*/  LDS R9, [R3+0x14300] ;  /* 0x0143000003097984 */ /* 0x000fe80000000800 */
[----:B------:R-:W2:Y:S02]  /*26500*/  LDS R11, [R3+0x16300] ;  /* 0x01630000030b7984 */ /* 0x000ea40000000800 */
[C---:B--2---:R-:W-:Y:S11]  /*26510*/  HMMA.1688.F32.TF32 R60, R4.reuse, R18, R140 ;  /* 0x00000012043c723c */ /* 0x044ff6000008108c */
[----:B------:R-:W-:Y:S11]  /*26520*/  @!UPT UIADD3 URZ, URZ, URZ, URZ ;  /* 0x0000003f3f3ff290 */ /* 0x000ff6000fffe03f */
[----:B------:R-:W-:Y:S02]  /*26530*/  @!UPT UIADD3 URZ, URZ, URZ, URZ ;  /* 0x0000003f3f3ff290 */ /* 0x000fe4000fffe03f */
[----:B------:R-:W-:Y:S01]  /*26540*/  MOV R163, R60 ;  /* 0x0000003c00a37202 */ /* 0x000fe20000000f00 */
[----:B------:R-:W-:Y:S02]  /*26550*/  IMAD.MOV.U32 R162, RZ, RZ, R61 ;  /* 0x000000ffffa27224 */ /* 0x000fe400078e003d */
[----:B------:R-:W-:Y:S02]  /*26560*/  IMAD.MOV.U32 R161, RZ, RZ, R62 ;  /* 0x000000ffffa17224 */ /* 0x000fe400078e003e */
[----:B------:R-:W-:Y:S02]  /*26570*/  IMAD.MOV.U32 R160, RZ, RZ, R63 ;  /* 0x000000ffffa07224 */ /* 0x000fe400078e003f */
[C---:B---3--:R-:W-:Y:S01]  /*26580*/  HMMA.1688.F32.TF32 R60, R4.reuse, R22, R104 ;  /* 0x00000016043c723c */ /* 0x048fe20000081068 */
[----:B------:R-:W-:Y:S04]  /*26590*/  STL.64 [R1+0x16a0], R162 ;  /* 0x0016a0a201007387 */ /* 0x000fe80000100a00 */
[----:B------:R-:W-:Y:S11]  /*265a0*/  STL.64 [R1+0x1698], R160 ;  /* 0x001698a001007387 */ /* 0x000ff60000100a00 */
[----:B------:R-:W-:Y:S07]  /*265b0*/  @!UPT UIADD3 URZ, URZ, URZ, URZ ;  /* 0x0000003f3f3ff290 */ /* 0x000fee000fffe03f */
[----:B------:R4:W-:Y:S01]  /*265c0*/  STL.64 [R1+0x128], R62 ;  /* 0x0001283e01007387 */ /* 0x0009e20000100a00 */
[----:B------:R-:W-:Y:S01]  /*265d0*/  MOV R40, R60 ;  /* 0x0000003c00287202 */ /* 0x000fe20000000f00 */
[----:B------:R-:W-:Y:S02]  /*265e0*/  IMAD.MOV.U32 R41, RZ, RZ, R61 ;  /* 0x000000ffff297224 */ /* 0x000fe400078e003d */
[C---:B----4-:R-:W-:Y:S11]  /*265f0*/  HMMA.1688.F32.TF32 R60, R4.reuse, R26, R88 ;  /* 0x0000001a043c723c */ /* 0x050ff60000081058 */
[----:B------:R-:W-:Y:S11]  /*26600*/  @!UPT UIADD3 URZ, URZ, URZ, URZ ;  /* 0x0000003f3f3ff290 */ /* 0x000ff6000fffe03f */
[----:B------:R-:W-:Y:S02]  /*26610*/  @!UPT UIADD3 URZ, URZ, URZ, URZ ;  /* 0x0000003f3f3ff290 */ /* 0x000fe4000fffe03f */
[----:B------:R-:W-:Y:S01]  /*26620*/  IMAD.MOV.U32 R28, RZ, RZ, R60 ;  /* 0x000000ffff1c7224 */ /* 0x000fe200078e003c */
[----:B------:R-:W-:Y:S01]  /*26630*/  MOV R33, R62 ;  /* 0x0000003e00217202 */ /* 0x000fe20000000f00 */
[----:B------:R-:W-:Y:S02]  /*26640*/  IMAD.MOV.U32 R29, RZ, RZ, R61 ;  /* 0x000000ffff1d7224 */ /* 0x000fe400078e003d */
[----:B------:R-:W-:Y:S02]  /*26650*/  IMAD.MOV.U32 R32, RZ, RZ, R63 ;  /* 0x000000ffff207224 */ /* 0x000fe400078e003f */
[C---:B------:R-:W-:Y:S08]  /*26660*/  HMMA.1688.F32.TF32 R60, R4.reuse, R30, R72 ;  /* 0x0000001e043c723c */ /* 0x040ff00000081048 */
[C---:B------:R-:W-:Y:S11]  /*26670*/  HMMA.1688.F32.TF32 R12, R4.reuse, R38, R12 ;  /* 0x00000026040c723c */ /* 0x040ff6000008100c */
[----:B------:R-:W-:Y:S04]  /*26680*/  @!UPT UIADD3 URZ, URZ, URZ, URZ ;  /* 0x0000003f3f3ff290 */ /* 0x000fe8000fffe03f */
[----:B------:R-:W-:Y:S01]  /*26690*/  STL [R1+0x170], R60 ;  /* 0x0001703c01007387 */ /* 0x000fe20000100800 */
[----:B------:R-:W-:Y:S02]  /*266a0*/  IMAD.MOV.U32 R0, RZ, RZ, R61 ;  /* 0x000000ffff007224 */ /* 0x000fe400078e003d */
[----:B------:R-:W-:Y:S01]  /*266b0*/  IMAD.MOV.U32 R252, RZ, RZ, R62 ;  /* 0x000000fffffc7224 */ /* 0x000fe200078e003e */
[----:B------:R2:W-:Y:S02]  /*266c0*/  STL [R1+0x17c], R63 ;  /* 0x00017c3f01007387 */ /* 0x0005e40000100800 */
[----:B--2---:R-:W-:Y:S02]  /*266d0*/  HMMA.1688.F32.TF32 R60, R4, R34, R240 ;  /* 0x00000022043c723c */ /* 0x004fe400000810f0 */
[----:B------:R-:W-:Y:S01]  /*266e0*/  STL [R1+0x1650], R0 ;  /* 0x0016500001007387 */ /* 0x000fe20000100800 */
[----:B------:R-:W-:-:S03]  /*266f0*/  MOV R45, R14 ;  /* 0x0000000e002d7202 */ /* 0x000fc60000000f00 */
[----:B------:R-:W-:Y:S01]  /*26700*/  STL [R1+0x164c], R252 ;  /* 0x00164cfc01007387 */ /* 0x000fe20000100800 */
[----:B------:R-:W-:Y:S11]  /*26710*/  IMAD.MOV.U32 R44, RZ, RZ, R15 ;  /* 0x000000ffff2c7224 */ /* 0x000ff600078e000f */
[----:B------:R-:W-:Y:S05]  /*26720*/  @!UPT UIADD3 URZ, URZ, URZ, URZ ;  /* 0x0000003f3f3ff290 */ /* 0x000fea000fffe03f */
[----:B------:R-:W-:Y:S04]  /*26730*/  STL.64 [R1+0x110], R60 ;  /* 0x0001103c01007387 */ /* 0x000fe80000100a00 */
[----:B------:R-:W-:Y:S04]  /*26740*/  STL.64 [R1+0x118], R62 ;  /* 0x0001183e01007387 */ /* 0x000fe80000100a00 */
[----:B------:R2:W-:Y:S02]  /*26750*/  STL.64 [R1+0x190], R12 ;  /* 0x0001900c01007387 */ /* 0x0005e40000100a00 */
[C---:B--2---:R-:W-:Y:S02]  /*26760*/  HMMA.1688.F32.TF32 R12, R4.reuse, R42, R244 ;  /* 0x0000002a040c723c */ /* 0x044fe400000810f4 */
[----:B------:R-:W-:Y:S04]  /*26770*/  STL [R1+0x1620], R44 ;  /* 0x0016202c01007387 */ /* 0x000fe80000100800 */
[----:B------:R-:W-:Y:S11]  /*26780*/  STL [R1+0x161c], R45 ;  /* 0x00161c2d01007387 */ /* 0x000ff60000100800 */
[----:B------:R-:W-:Y:S06]  /*26790*/  @!UPT UIADD3 URZ, URZ, URZ, URZ ;  /* 0x0000003f3f3ff290 */ /* 0x000fec000fffe03f */
[----:B------:R2:W-:Y:S01]  /*267a0*/  STL.64 [R1+0x2a8], R14 ;  /* 0x0002a80e01007387 */ /* 0x0005e20000100a00 */
[----:B------:R-:W-:Y:S02]  /*267b0*/  IMAD.MOV.U32 R48, RZ, RZ, R12 ;  /* 0x000000ffff307224 */ /* 0x000fe400078e000c */
[----:B------:R-:W-:Y:S02]  /*267c0*/  IMAD.MOV.U32 R49, RZ, RZ, R13 ;  /* 0x000000ffff317224 */ /* 0x000fe400078e000d */
[C---:B--2---:R-:W-:Y:S03]  /*267d0*/  HMMA.1688.F32.TF32 R12, R4.reuse, R46, R64 ;  /* 0x0000002e040c723c */ /* 0x044fe60000081040 */
[----:B------:R-:W-:Y:S04]  /*267e0*/  STL [R1+0x1648], R49 ;  /* 0x0016483101007387 */ /* 0x000fe80000100800 */
[----:B------:R-:W-:Y:S01]  /*267f0*/  STL [R1+0x1644], R48 ;  /* 0x0016443001007387 */ /* 0x000fe20000100800 */
[C---:B------:R-:W-:Y:S08]  /*26800*/  HMMA.1688.F32.TF32 R64, R4.reuse, R50, R80 ;  /* 0x000000320440723c */ /* 0x040ff00000081050 */
[C---:B------:R-:W-:Y:S07]  /*26810*/  HMMA.1688.F32.TF32 R60, R4.reuse, R54, R96 ;  /* 0x00000036043c723c */ /* 0x040fee0000081060 */
[----:B------:R-:W-:Y:S04]  /*26820*/  STL.64 [R1+0x390], R12 ;  /* 0x0003900c01007387 */ /* 0x000fe80000100a00 */
[----:B------:R2:W-:Y:S02]  /*26830*/  STL.64 [R1+0x398], R14 ;  /* 0x0003980e01007387 */ /* 0x0005e40000100a00 */
[C---:B--2---:R-:W-:Y:S02]  /*26840*/  HMMA.1688.F32.TF32 R12, R4.reuse, R58, R112 ;  /* 0x0000003a040c723c */ /* 0x044fe40000081070 */
[----:B------:R-:W-:Y:S04]  /*26850*/  STL.64 [R1+0x600], R64 ;  /* 0x0006004001007387 */ /* 0x000fe80000100a00 */
[----:B------:R-:W-:Y:S04]  /*26860*/  STL.64 [R1+0x608], R66 ;  /* 0x0006084201007387 */ /* 0x000fe80000100a00 */
[----:B------:R-:W2:Y:S04]  /*26870*/  LDL.LU R240, [R1+0x490] ;  /* 0x0004900001f07983 */ /* 0x000ea80000300800 */
[----:B------:R-:W-:Y:S04]  /*26880*/  STL.64 [R1+0x640], R60 ;  /* 0x0006403c01007387 */ /* 0x000fe80000100a00 */
[----:B------:R-:W-:Y:S05]  /*26890*/  STL.64 [R1+0x648], R62 ;  /* 0x0006483e01007387 */ /* 0x000fea0000100a00 */
[----:B------:R-:W-:Y:S04]  /*268a0*/  STL.64 [R1+0x6d0], R12 ;  /* 0x0006d00c01007387 */ /* 0x000fe80000100a00 */
[----:B------:R2:W-:Y:S04]  /*268b0*/  STL.64 [R1+0x6d8], R14 ;  /* 0x0006d80e01007387 */ /* 0x0005e80000100a00 */
[----:B------:R-:W2:Y:S04]  /*268c0*/  LDL.LU R241, [R1+0x494] ;  /* 0x0004940001f17983 */ /* 0x000ea80000300800 */
[----:B------:R-:W2:Y:S04]  /*268d0*/  LDL.LU R242, [R1+0x498] ;  /* 0x0004980001f27983 */ /* 0x000ea80000300800 */
[----:B------:R-:W2:Y:S02]  /*268e0*/  LDL.LU R243, [R1+0x49c] ;  /* 0x00049c0001f37983 */ /* 0x000ea40000300800 */
[C---:B--2---:R-:W-:Y:S02]  /*268f0*/  HMMA.1688.F32.TF32 R12, R4.reuse, R122, R180 ;  /* 0x0000007a040c723c */ /* 0x044fe400000810b4 */
        /* <DEDUP_REMOVED lines=24> */
[----:B------:R-:W4:Y:S04]  /*26a80*/  LDL.LU R14, [R1+0xc8] ;  /* 0x0000c800010e7983 */ /* 0x000f280000300800 */
[----:B------:R-:W4:Y:S01]  /*26a90*/  LDL.LU R15, [R1+0xcc] ;  /* 0x0000cc00010f7983 */ /* 0x000f220000300800 */
[C---:B------:R-:W-:Y:S08]  /*26aa0*/  HMMA.1688.F32.TF32 R60, R4.reuse, R126, R184 ;  /* 0x0000007e043c723c */ /* 0x040ff000000810b8 */
[C---:B------:R-:W-:Y:S08]  /*26ab0*/  HMMA.1688.F32.TF32 R76, R4.reuse, R130, R188 ;  /* 0x00000082044c723c */ /* 0x040ff000000810bc */
[C---:B------:R-:W-:Y:S07]  /*26ac0*/  HMMA.1688.F32.TF32 R64, R4.reuse, R134, R192 ;  /* 0x000000860440723c */ /* 0x040fee00000810c0 */
[----:B------:R-:W-:Y:S04]  /*26ad0*/  STL.64 [R1+0x7e0], R60 ;  /* 0x0007e03c01007387 */ /* 0x000fe80000100a00 */
[----:B------:R1:W-:Y:S02]  /*26ae0*/  STL.64 [R1+0x7e8], R62 ;  /* 0x0007e83e01007387 */ /* 0x0003e40000100a00 */
[----:B-1----:R-:W-:Y:S02]  /*26af0*/  HMMA.1688.F32.TF32 R60, R4, R138, R196 ;  /* 0x0000008a043c723c */ /* 0x002fe400000810c4 */
        /* <DEDUP_REMOVED lines=9> */
[----:B------:R-:W1:Y:S01]  /*26b90*/  LDS R7, [R3+0x16400] ;  /* 0x0164000003077984 */ /* 0x000e620000000800 */
[C---:B--2---:R-:W-:Y:S08]  /*26ba0*/  HMMA.1688.F32.TF32 R240, R8.reuse, R18, R240 ;  /* 0x0000001208f0723c */ /* 0x044ff000000810f0 */
[C---:B-1----:R-:W-:Y:S08]  /*26bb0*/  HMMA.1688.F32.TF32 R64, R8.reuse, R22, R144 ;  /* 0x000000160840723c */ /* 0x042ff00000081090 */
[C---:B---3--:R-:W-:Y:S07]  /*26bc0*/  HMMA.1688.F32.TF32 R60, R8.reuse, R26, R140 ;  /* 0x0000001a083c723c */ /* 0x048fee000008108c */
[----:B------:R-:W-:Y:S04]  /*26bd0*/  STL.64 [R1+0x1668], R242 ;  /* 0x001668f201007387 */ /* 0x000fe80000100a00 */
[----:B------:R-:W-:Y:S04]  /*26be0*/  STL.64 [R1+0x1660], R240 ;  /* 0x001660f001007387 */ /* 0x000fe80000100a00 */
[----:B------:R-:W-:Y:S04]  /*26bf0*/  STL.64 [R1+0x1678], R66 ;  /* 0x0016784201007387 */ /* 0x000fe80000100a00 */
[----:B------:R-:W-:Y:S04]  /*26c00*/  STL.64 [R1+0x1670], R64 ;  /* 0x0016704001007387 */ /* 0x000fe80000100a00 */
[----:B------:R-:W-:Y:S04]  /*26c10*/  STL.64 [R1+0x1688], R62 ;  /* 0x0016883e01007387 */ /* 0x000fe80000100a00 */
[----:B------:R1:W-:Y:S01]  /*26c20*/  STL.64 [R1+0x1680], R60 ;  /* 0x0016803c01007387 */ /* 0x0003e20000100a00 */
[C---:B----4-:R-:W-:Y:S08]  /*26c30*/  HMMA.1688.F32.TF32 R248, R8.reuse, R34, R88 ;  /* 0x0000002208f8723c */ /* 0x050ff00000081058 */
[C---:B-1----:R-:W-:Y:S11]  /*26c40*/  HMMA.1688.F32.TF32 R60, R8.reuse, R38, R72 ;  /* 0x00000026083c723c */ /* 0x042ff60000081048 */
[----:B------:R-:W-:Y:S04]  /*26c50*/  @!UPT UIADD3 URZ, URZ, URZ, URZ ;  /* 0x0000003f3f3ff290 */ /* 0x000fe8000fffe03f */
[----:B------:R-:W-:Y:S01]  /*26c60*/  STL [R1+0x1630], R248 ;  /* 0x001630f801007387 */ /* 0x000fe20000100800 */
[----:B------:R-:W-:Y:S03]  /*26c70*/  HMMA.1688.F32.TF32 R12, R8, R42, R12 ;  /* 0x0000002a080c723c */ /* 0x000fe6000008100c */
[----:B------:R-:W-:Y:S04]  /*26c80*/  STL [R1+0x162c], R249 ;  /* 0x00162cf901007387 */ /* 0x000fe80000100800 */
[----:B------:R-:W-:Y:S01]  /*26c90*/  STL [R1+0x1628], R250 ;  /* 0x001628fa01007387 */ /* 0x000fe20000100800 */
[----:B------:R-:W-:-:S03]  /*26ca0*/  MOV R44, R62 ;  /* 0x0000003e002c7202 */ /* 0x000fc60000000f00 */
[----:B------:R-:W-:Y:S01]  /*26cb0*/  STL [R1+0x1624], R251 ;  /* 0x001624fb01007387 */ /* 0x000fe20000100800 */
[----:B------:R-:W-:-:S03]  /*26cc0*/  IMAD.MOV.U32 R45, RZ, RZ, R63 ;  /* 0x000000ffff2d7224 */ /* 0x000fc600078e003f */
[----:B------:R1:W-:Y:S02]  /*26cd0*/  STL.64 [R1+0xa0], R60 ;  /* 0x0000a03c01007387 */ /* 0x0003e40000100a00 */
[----:B-1----:R-:W-:Y:S07]  /*26ce0*/  HMMA.1688.F32.TF32 R60, R8, R46, R68 ;  /* 0x0000002e083c723c */ /* 0x002fee0000081044 */
[----:B------:R-:W-:Y:S01]  /*26cf0*/  IMAD.MOV.U32 R248, RZ, RZ, R12 ;  /* 0x000000fffff87224 */ /* 0x000fe200078e000c */
[----:B------:R-:W-:Y:S01]  /*26d00*/  MOV R250, R14 ;  /* 0x0000000e00fa7202 */ /* 0x000fe20000000f00 */
[----:B------:R-:W-:-:S02]  /*26d10*/  IMAD.MOV.U32 R249, RZ, RZ, R13 ;  /* 0x000000fffff97224 */ /* 0x000fc400078e000d */
[----:B------:R-:W-:Y:S02]  /*26d20*/  IMAD.MOV.U32 R251, RZ, RZ, R15 ;  /* 0x000000fffffb7224 */ /* 0x000fe400078e000f */
[C---:B------:R-:W-:Y:S03]  /*26d30*/  HMMA.1688.F32.TF32 R12, R8.reuse, R50, R84 ;  /* 0x00000032080c723c */ /* 0x040fe60000081054 */
[----:B------:R-:W-:Y:S04]  /*26d40*/  STL.64 [R1+0x16b0], R250 ;  /* 0x0016b0fa01007387 */ /* 0x000fe80000100a00 */
[----:B------:R-:W-:Y:S01]  /*26d50*/  STL.64 [R1+0x16a8], R248 ;  /* 0x0016a8f801007387 */ /* 0x000fe20000100a00 */
[C---:B------:R-:W-:Y:S03]  /*26d60*/  HMMA.1688.F32.TF32 R64, R8.reuse, R30, R104 ;  /* 0x0000001e0840723c */ /* 0x040fe60000081068 */
[----:B------:R-:W-:Y:S04]  /*26d70*/  STL.64 [R1+0x180], R60 ;  /* 0x0001803c01007387 */ /* 0x000fe80000100a00 */
[----:B------:R1:W-:Y:S02]  /*26d80*/  STL.64 [R1+0x188], R62 ;  /* 0x0001883e01007387 */ /* 0x0003e40000100a00 */
[----:B-1----:R-:W-:Y:S07]  /*26d90*/  HMMA.1688.F32.TF32 R60, R8, R54, R100 ;  /* 0x00000036083c723c */ /* 0x002fee0000081064 */
[----:B------:R-:W-:Y:S01]  /*26da0*/  IMAD.MOV.U32 R57, RZ, RZ, R12 ;  /* 0x000000ffff397224 */ /* 0x000fe200078e000c */
[----:B------:R-:W-:Y:S01]  /*26db0*/  MOV R53, R14 ;  /* 0x0000000e00357202 */ /* 0x000fe20000000f00 */
[----:B------:R-:W-:-:S02]  /*26dc0*/  IMAD.MOV.U32 R56, RZ, RZ, R13 ;  /* 0x000000ffff387224 */ /* 0x000fc400078e000d */
[----:B------:R-:W-:Y:S02]  /*26dd0*/  IMAD.MOV.U32 R52, RZ, RZ, R15 ;  /* 0x000000ffff347224 */ /* 0x000fe400078e000f */
[----:B------:R-:W-:Y:S03]  /*26de0*/  HMMA.1688.F32.TF32 R12, R8, R58, R116 ;  /* 0x0000003a080c723c */ /* 0x000fe60000081074 */
[----:B------:R-:W-:Y:S01]  /*26df0*/  STL [R1+0x15f0], R52 ;  /* 0x0015f03401007387 */ /* 0x000fe20000100800 */
[----:B------:R-:W-:Y:S01]  /*26e00*/  MOV R0, R64 ;  /* 0x0000004000007202 */ /* 0x000fe20000000f00 */
[----:B------:R-:W-:Y:S02]  /*26e10*/  IMAD.MOV.U32 R252, RZ, RZ, R65 ;  /* 0x000000fffffc7224 */ /* 0x000fe400078e0041 */
[----:B------:R-:W-:Y:S01]  /*26e20*/  STL [R1+0x15ec], R53 ;  /* 0x0015ec3501007387 */ /* 0x000fe20000100800 */
[----:B------:R-:W-:-:S02]  /*26e30*/  IMAD.MOV.U32 R49, RZ, RZ, R66 ;  /* 0x000000ffff317224 */ /* 0x000fc400078e0042 */
[----:B------:R-:W-:Y:S01]  /*26e40*/  IMAD.MOV.U32 R48, RZ, RZ, R67 ;  /* 0x000000ffff307224 */ /* 0x000fe200078e0043 */
[----:B------:R-:W-:Y:S01]  /*26e50*/  STL [R1+0x15e8], R56 ;  /* 0x0015e83801007387 */ /* 0x000fe20000100800 */
[C---:B------:R-:W-:Y:S03]  /*26e60*/  HMMA.1688.F32.TF32 R64, R8.reuse, R122, R200 ;  /* 0x0000007a0840723c */ /* 0x040fe600000810c8 */
[----:B------:R-:W-:Y:S04]  /*26e70*/  STL [R1+0x15e4], R57 ;  /* 0x0015e43901007387 */ /* 0x000fe80000100800 */
[----:B------:R-:W-:Y:S04]  /*26e80*/  STL.64 [R1+0x520], R60 ;  /* 0x0005203c01007387 */ /* 0x000fe80000100a00 */
[----:B------:R1:W-:Y:S02]  /*26e90*/  STL.64 [R1+0x528], R62 ;  /* 0x0005283e01007387 */ /* 0x0003e40000100a00 */
[----:B-1----:R-:W-:Y:S01]  /*26ea0*/  HMMA.1688.F32.TF32 R60, R8, R126, R204 ;  /* 0x0000007e083c723c */ /* 0x002fe200000810cc */
[----:B------:R-:W-:Y:S01]  /*26eb0*/  IMAD.MOV.U32 R120, RZ, RZ, R12 ;  /* 0x000000ffff787224 */ /* 0x000fe200078e000c */
[----:B------:R1:W-:Y:S01]  /*26ec0*/  STL.64 [R1+0x588], R14 ;  /* 0x0005880e01007387 */ /* 0x0003e20000100a00 */
[----:B------:R-:W-:-:S05]  /*26ed0*/  IMAD.MOV.U32 R121, RZ, RZ, R13 ;  /* 0x000000ffff797224 */ /* 0x000fca00078e000d */
[----:B------:R-:W-:Y:S01]  /*26ee0*/  STL [R1+0x15d0], R121 ;  /* 0x0015d07901007387 */ /* 0x000fe20000100800 */
[C---:B-1----:R-:W-:Y:S03]  /*26ef0*/  HMMA.1688.F32.TF32 R12, R8.reuse, R130, R208 ;  /* 0x00000082080c723c */ /* 0x042fe600000810d0 */
[----:B------:R-:W-:Y:S04]  /*26f00*/  STL [R1+0x15cc], R120 ;  /* 0x0015cc7801007387 */ /* 0x000fe80000100800 */
[----:B------:R-:W-:Y:S04]  /*26f10*/  STL.64 [R1+0x740], R64 ;  /* 0x0007404001007387 */ /* 0x000fe80000100a00 */
[----:B------:R-:W-:Y:S04]  /*26f20*/  STL.64 [R1+0x748], R66 ;  /* 0x0007484201007387 */ /* 0x000fe80000100a00 */
[----:B------:R-:W-:Y:S04]  /*26f30*/  STL.64 [R1+0x730], R60 ;  /* 0x0007303c01007387 */ /* 0x000fe80000100a00 */
[----:B------:R1:W-:Y:S02]  /*26f40*/  STL.64 [R1+0x738], R62 ;  /* 0x0007383e01007387 */ /* 0x0003e40000100a00 */
[----:B-1----:R-:W-:Y:S03]  /*26f50*/  HMMA.1688.F32.TF32 R60, R8, R134, R212 ;  /* 0x00000086083c723c */ /* 0x002fe600000810d4 */
[----:B------:R-:W-:-:S02]  /*26f60*/  IMAD.MOV.U32 R132, RZ, RZ, R15 ;  /* 0x000000ffff847224 */ /* 0x000fc400078e000f */
[----:B------:R-:W-:Y:S01]  /*26f70*/  IMAD.MOV.U32 R133, RZ, RZ, R14 ;  /* 0x000000ffff857224 */ /* 0x000fe200078e000e */
[----:B------:R-:W-:Y:S01]  /*26f80*/  MOV R137, R12 ;  /* 0x0000000c00897202 */ /* 0x000fe20000000f00 */
[----:B------:R-:W-:Y:S01]  /*26f90*/  IMAD.MOV.U32 R136, RZ, RZ, R13 ;  /* 0x000000ffff887224 */ /* 0x000fe200078e000d */
[----:B------:R-:W-:Y:S04]  /*26fa0*/  STL [R1+0x15a0], R132 ;  /* 0x0015a08401007387 */ /* 0x000fe80000100800 */
[----:B------:R1:W-:Y:S04]  /*26fb0*/  STL [R1+0x159c], R133 ;  /* 0x00159c8501007387 */ /* 0x0003e80000100800 */
[----:B------:R2:W-:Y:S04]  /*26fc0*/  STL [R1+0x1598], R136 ;  /* 0x0015988801007387 */ /* 0x0005e80000100800 */
[----:B------:R3:W-:Y:S04]  /*26fd0*/  STL [R1+0x1594], R137 ;  /* 0x0015948901007387 */ /* 0x0007e80000100800 */
        /* <DEDUP_REMOVED lines=46> */
[----:B------:R-:W-:Y:S11]  /*272c0*/  HMMA.1688.F32.TF32 R12, R8, R138, R216 ;  /* 0x0000008a080c723c */ /* 0x000ff600000810d8 */
[----:B------:R-:W-:Y:S11]  /*272d0*/  @!UPT UIADD3 URZ, URZ, URZ, URZ ;  /* 0x0000003f3f3ff290 */ /* 0x000ff6000fffe03f */
[----:B------:R-:W-:Y:S02]  /*272e0*/  @!UPT UIADD3 URZ, URZ, URZ, URZ ;  /* 0x0000003f3f3ff290 */ /* 0x000fe4000fffe03f */
[----:B-1----:R-:W-:Y:S01]  /*272f0*/  IMAD.MOV.U32 R133, RZ, RZ, R13 ;  /* 0x000000ffff857224 */ /* 0x002fe200078e000d */
[----:B------:R-:W-:Y:S01]  /*27300*/  MOV R132, R12 ;  /* 0x0000000c00847202 */ /* 0x000fe20000000f00 */
[----:B--2---:R-:W-:Y:S01]  /*27310*/  IMAD.MOV.U32 R136, RZ, RZ, R14 ;  /* 0x000000ffff887224 */ /* 0x004fe200078e000e */
[----:B------:R-:W-:Y:S01]  /*27320*/  LDS R12, [R2+0x14500] ;  /* 0x01450000020c7984 */ /* 0x000fe20000000800 */
[----:B---3--:R-:W-:-:S03]  /*27330*/  IMAD.MOV.U32 R137, RZ, RZ, R15 ;  /* 0x000000ffff897224 */ /* 0x008fc600078e000f */
[----:B------:R-:W-:Y:S04]  /*27340*/  STL [R1+0x15b0], R133 ;  /* 0x0015b08501007387 */ /* 0x000fe80000100800 */
[----:B------:R-:W-:Y:S04]  /*27350*/  STL [R1+0x15ac], R132 ;  /* 0x0015ac8401007387 */ /* 0x000fe80000100800 */
[----:B------:R-:W-:Y:S04]  /*27360*/  STL [R1+0x15a8], R136 ;  /* 0x0015a88801007387 */ /* 0x000fe80000100800 */
[----:B------:R-:W-:Y:S04]  /*27370*/  STL [R1+0x15a4], R137 ;  /* 0x0015a48901007387 */ /* 0x000fe80000100800 */
[----:B------:R-:W-:Y:S04]  /*27380*/  LDS R14, [R2+0x16500] ;  /* 0x01650000020e7984 */ /* 0x000fe80000000800 */
[----:B------:R-:W-:Y:S04]  /*27390*/  LDS R13, [R3+0x14500] ;  /* 0x01450000030d7984 */ /* 0x000fe80000000800 */
[----:B------:R-:W2:Y:S01]  /*273a0*/  LDS R15, [R3+0x16500] ;  /* 0x01650000030f7984 */ /* 0x000ea20000000800 */
[C---:B----4-:R-:W-:Y:S11]  /*273b0*/  HMMA.1688.F32.TF32 R8, R4.reuse, R46, R152 ;  /* 0x0000002e0408723c */ /* 0x050ff60000081098 */
[----:B------:R-:W-:Y:S11]  /*273c0*/  @!UPT UIADD3 URZ, URZ, URZ, URZ ;  /* 0x0000003f3f3ff290 */ /* 0x000ff6000fffe03f */
[----:B------:R-:W-:Y:S02]  /*273d0*/  @!UPT UIADD3 URZ, URZ, URZ, URZ ;  /* 0x0000003f3f3ff290 */ /* 0x000fe4000fffe03f */
[----:B------:R-:W-:Y:S01]  /*273e0*/  MOV R52, R8 ;  /* 0x0000000800347202 */ /* 0x000fe20000000f00 */
[----:B------:R-:W-:Y:S02]  /*273f0*/  IMAD.MOV.U32 R53, RZ, RZ, R9 ;  /* 0x000000ffff357224 */ /* 0x000fe400078e0009 */
[----:B------:R-:W-:Y:S02]  /*27400*/  IMAD.MOV.U32 R56, RZ, RZ, R10 ;  /* 0x000000ffff387224 */ /* 0x000fe400078e000a */
[----:B------:R-:W-:Y:S01]  /*27410*/  IMAD.MOV.U32 R57, RZ, RZ, R11 ;  /* 0x000000ffff397224 */ /* 0x000fe200078e000b */
[C---:B------:R-:W-:Y:S08]  /*27420*/  HMMA.1688.F32.TF32 R104, R4.reuse, R18, R104 ;  /* 0x000000120468723c */ /* 0x040ff00000081068 */
[C---:B------:R-:W-:Y:S11]  /*27430*/  HMMA.1688.F32.TF32 R112, R4.reuse, R22, R108 ;  /* 0x000000160470723c */ /* 0x040ff6000008106c */
[----:B------:R-:W-:Y:S04]  /*27440*/  @!UPT UIADD3 URZ, URZ, URZ, URZ ;  /* 0x0000003f3f3ff290 */ /* 0x000fe8000fffe03f */
[----:B------:R-:W-:Y:S04]  /*27450*/  STL.64 [R1+0x16c0], R106 ;  /* 0x0016c06a01007387 */ /* 0x000fe80000100a00 */
[----:B------:R-:W-:Y:S04]  /*27460*/  STL.64 [R1+0x16b8], R104 ;  /* 0x0016b86801007387 */ /* 0x000fe80000100a00 */
[----:B------:R-:W-:Y:S04]  /*27470*/  STL.64 [R1+0x16d0], R114 ;  /* 0x0016d07201007387 */ /* 0x000fe80000100a00 */
[----:B------:R-:W-:Y:S04]  /*27480*/  STL.64 [R1+0x16c8], R112 ;  /* 0x0016c87001007387 */ /* 0x000fe80000100a00 */
[----:B------:R-:W-:Y:S01]  /*27490*/  STL [R1+0x1600], R57 ;  /* 0x0016003901007387 */ /* 0x000fe20000100800 */
[C---:B------:R-:W-:Y:S08]  /*274a0*/  HMMA.1688.F32.TF32 R60, R4.reuse, R54, R144 ;  /* 0x00000036043c723c */ /* 0x040ff00000081090 */
[C---:B------:R-:W-:Y:S01]  /*274b0*/  HMMA.1688.F32.TF32 R64, R4.reuse, R50, R148 ;  /* 0x000000320440723c */ /* 0x040fe20000081094 */
[----:B------:R-:W-:Y:S07]  /*274c0*/  STL [R1+0x15fc], R56 ;  /* 0x0015fc3801007387 */ /* 0x000fee0000100800 */
[C---:B------:R-:W-:Y:S01]  /*274d0*/  HMMA.1688.F32.TF32 R8, R4.reuse, R58, R140 ;  /* 0x0000003a0408723c */ /* 0x040fe2000008108c */
[----:B------:R-:W-:Y:S04]  /*274e0*/  STL [R1+0x15f8], R53 ;  /* 0x0015f83501007387 */ /* 0x000fe80000100800 */
[----:B------:R-:W-:Y:S10]  /*274f0*/  STL [R1+0x15f4], R52 ;  /* 0x0015f43401007387 */ /* 0x000ff40000100800 */
[----:B------:R-:W-:Y:S04]  /*27500*/  STL.64 [R1+0xf0], R64 ;  /* 0x0000f04001007387 */ /* 0x000fe80000100a00 */
[----:B------:R-:W-:Y:S04]  /*27510*/  STL.64 [R1+0xf8], R66 ;  /* 0x0000f84201007387 */ /* 0x000fe80000100a00 */
[----:B------:R-:W2:Y:S04]  /*27520*/  LDL.LU R140, [R1+0x240] ;  /* 0x00024000018c7983 */ /* 0x000ea80000300800 */
[----:B------:R-:W-:Y:S04]  /*27530*/  STL.64 [R1+0x160], R60 ;  /* 0x0001603c01007387 */ /* 0x000fe80000100a00 */
[----:B------:R-:W-:Y:S04]  /*27540*/  STL.64 [R1+0x168], R62 ;  /* 0x0001683e01007387 */ /* 0x000fe80000100a00 */
[----:B------:R-:W-:Y:S01]  /*27550*/  STL.64 [R1+0x2d0], R8 ;  /* 0x0002d00801007387 */ /* 0x000fe20000100a00 */
[C---:B------:R-:W-:Y:S03]  /*27560*/  HMMA.1688.F32.TF32 R68, R4.reuse, R42, R156 ;  /* 0x0000002a0444723c */ /* 0x040fe6000008109c */
[----:B------:R3:W-:Y:S04]  /*27570*/  STL.64 [R1+0x2d8], R10 ;  /* 0x0002d80a01007387 */ /* 0x0007e80000100a00 */
        /* <DEDUP_REMOVED lines=14> */
[----:B------:R-:W2:Y:S01]  /*27660*/  LDL.LU R147, [R1+0x4ac] ;  /* 0x0004ac0001937983 */ /* 0x000ea20000300800 */
[C---:B------:R-:W-:Y:S03]  /*27670*/  HMMA.1688.F32.TF32 R84, R4.reuse, R34, R76 ;  /* 0x000000220454723c */ /* 0x040fe6000008104c */
[----:B------:R-:W2:Y:S04]  /*27680*/  LDL.LU R108, [R1+0x6c0] ;  /* 0x0006c000016c7983 */ /* 0x000ea80000300800 */
[----:B------:R-:W2:Y:S04]  /*27690*/  LDL.LU R109, [R1+0x6c4] ;  /* 0x0006c400016d7983 */ /* 0x000ea80000300800 */
[----:B------:R-:W2:Y:S04]  /*276a0*/  LDL.LU R110, [R1+0x6c8] ;  /* 0x0006c800016e7983 */ /* 0x000ea80000300800 */
[----:B------:R-:W2:Y:S04]  /*276b0*/  LDL.LU R111, [R1+0x6cc] ;  /* 0x0006cc00016f7983 */ /* 0x000ea80000300800 */
        /* <DEDUP_REMOVED lines=8> */
[----:B------:R-:W4:Y:S01]  /*27740*/  LDL.LU R95, [R1+0x5cc] ;  /* 0x0005cc00015f7983 */ /* 0x000f220000300800 */
[----:B---3--:R-:W-:Y:S03]  /*27750*/  HMMA.1688.F32.TF32 R8, R4, R122, R220 ;  /* 0x0000007a0408723c */ /* 0x008fe600000810dc */
[----:B------:R-:W3:Y:S04]  /*27760*/  LDL.LU R152, [R1+0x380] ;  /* 0x0003800001987983 */ /* 0x000ee80000300800 */
[----:B------:R-:W3:Y:S04]  /*27770*/  LDL.LU R153, [R1+0x384] ;  /* 0x0003840001997983 */ /* 0x000ee80000300800 */
[----:B------:R-:W3:Y:S04]  /*27780*/  LDL.LU R154, [R1+0x388] ;  /* 0x00038800019a7983 */ /* 0x000ee80000300800 */
[----:B------:R-:W3:Y:S08]  /*27790*/  LDL.LU R155, [R1+0x38c] ;  /* 0x00038c00019b7983 */ /* 0x000ef00000300800 */
[----:B------:R1:W-:Y:S01]  /*277a0*/  STL.64 [R1+0x6b8], R10 ;  /* 0x0006b80a01007387 */ /* 0x0003e20000100a00 */
[----:B------:R-:W-:Y:S01]  /*277b0*/  MOV R136, R8 ;  /* 0x0000000800887202 */ /* 0x000fe20000000f00 */
[----:B------:R-:W-:-:S02]  /*277c0*/  IMAD.MOV.U32 R137, RZ, RZ, R9 ;  /* 0x000000ffff897224 */ /* 0x000fc400078e0009 */
[C---:B-1----:R-:W-:Y:S08]  /*277d0*/  HMMA.1688.F32.TF32 R8, R4.reuse, R126, R224 ;  /* 0x0000007e0408723c */ /* 0x042ff000000810e0 */
[C---:B------:R-:W-:Y:S08]  /*277e0*/  HMMA.1688.F32.TF32 R60, R4.reuse, R134, R232 ;  /* 0x00000086043c723c */ /* 0x040ff000000810e8 */
[----:B------:R-:W-:Y:S08]  /*277f0*/  HMMA.1688.F32.TF32 R72, R4, R30, R72 ;  /* 0x0000001e0448723c */ /* 0x000ff00000081048 */
[----:B------:R-:W-:Y:S01]  /*27800*/  IMAD.MOV.U32 R129, RZ, RZ, R8 ;  /* 0x000000ffff817224 */ /* 0x000fe200078e0008 */
[----:B------:R-:W-:Y:S01]  /*27810*/  MOV R125, R10 ;  /* 0x0000000a007d7202 */ /* 0x000fe20000000f00 */
[----:B------:R-:W-:-:S02]  /*27820*/  IMAD.MOV.U32 R128, RZ, RZ, R9 ;  /* 0x000000ffff807224 */ /* 0x000fc400078e0009 */
[----:B------:R-:W-:Y:S02]  /*27830*/  IMAD.MOV.U32 R124, RZ, RZ, R11 ;  /* 0x000000ffff7c7224 */ /* 0x000fe400078e000b */
[C---:B------:R-:W-:Y:S08]  /*27840*/  HMMA.1688.F32.TF32 R8, R4.reuse, R130, R228 ;  /* 0x000000820408723c */ /* 0x040ff000000810e4 */
[C---:B------:R-:W-:Y:S08]  /*27850*/  HMMA.1688.F32.TF32 R88, R4.reuse, R38, R88 ;  /* 0x000000260458723c */ /* 0x040ff00000081058 */
[----:B------:R-:W-:Y:S01]  /*27860*/  HMMA.1688.F32.TF32 R4, R4, R138, R236 ;  /* 0x0000008a0404723c */ /* 0x000fe200000810ec */
[----:B------:R-:W-:Y:S04]  /*27870*/  STL [R1+0x15b8], R137 ;  /* 0x0015b88901007387 */ /* 0x000fe80000100800 */
[----:B------:R-:W-:Y:S04]  /*27880*/  STL [R1+0x15b4], R136 ;  /* 0x0015b48801007387 */ /* 0x000fe80000100800 */
[----:B------:R-:W-:Y:S04]  /*27890*/  STL [R1+0x15c8], R124 ;  /* 0x0015c87c01007387 */ /* 0x000fe80000100800 */
[----:B------:R-:W-:Y:S04]  /*278a0*/  STL [R1+0x15c4], R125 ;  /* 0x0015c47d01007387 */ /* 0x000fe80000100800 */
[----:B------:R-:W-:Y:S04]  /*278b0*/  STL [R1+0x15c0], R128 ;  /* 0x0015c08001007387 */ /* 0x000fe80000100800 */
[----:B------:R-:W-:Y:S04]  /*278c0*/  STL [R1+0x15bc], R129 ;  /* 0x0015bc8101007387 */ /* 0x000fe80000100800 */
[----:B------:R-:W-:Y:S04]  /*278d0*/  STL.64 [R1+0x690], R8 ;  /* 0x0006900801007387 */ /* 0x000fe80000100a00 */
[----:B------:R-:W-:Y:S04]  /*278e0*/  STL.64 [R1+0x698], R10 ;  /* 0x0006980a01007387 */ /* 0x000fe80000100a00 */
[----:B------:R1:W-:Y:S04]  /*278f0*/  STL.64 [R1+0x680], R60 ;  /* 0x0006803c01007387 */ /* 0x0003e80000100a00 */
[----:B------:R1:W-:Y:S04]  /*27900*/  STL.64 [R1+0x688], R62 ;  /* 0x0006883e01007387 */ /* 0x0003e80000100a00 */
[----:B------:R-:W-:Y:S04]  /*27910*/  STL.64 [R1+0x660], R4 ;  /* 0x0006600401007387 */ /* 0x000fe80000100a00 */
[----:B------:R-:W-:Y:S04]  /*27920*/  STL.64 [R1+0x668], R6 ;  /* 0x0006680601007387 */ /* 0x000fe80000100a00 */
[----:B------:R-:W-:Y:S04]  /*27930*/  LDS R8, [R2+0x14600] ;  /* 0x0146000002087984 */ /* 0x000fe80000000800 */
[----:B------:R-:W-:Y:S04]  /*27940*/  LDS R10, [R2+0x16600] ;  /* 0x01660000020a7984 */ /* 0x000fe80000000800 */
[----:B------:R-:W-:Y:S04]  /*27950*/  LDS R9, [R3+0x14600] ;  /* 0x0146000003097984 */ /* 0x000fe80000000800 */
[----:B------:R-:W1:Y:S04]  /*27960*/  LDS R11, [R3+0x16600] ;  /* 0x01660000030b7984 */ /* 0x000e680000000800 */
[----:B------:R-:W-:Y:S04]  /*27970*/  LDS R4, [R2+0x14700] ;  /* 0x0147000002047984 */ /* 0x000fe80000000800 */
[----:B------:R-:W-:Y:S04]  /*27980*/  LDS R6, [R2+0x16700] ;  /* 0x0167000002067984 */ /* 0x000fe80000000800 */
[----:B------:R-:W-:Y:S04]  /*27990*/  LDS R5, [R3+0x14700] ;  /* 0x0147000003057984 */ /* 0x000fe80000000800 */
[----:B------:R-:W1:Y:S01]  /*279a0*/  LDS R7, [R3+0x16700] ;  /* 0x0167000003077984 */ /* 0x000e620000000800 */
[C---:B--2---:R-:W-:Y:S08]  /*279b0*/  HMMA.1688.F32.TF32 R96, R12.reuse, R42, R156 ;  /* 0x0000002a0c60723c */ /* 0x044ff0000008109c */
[C---:B------:R-:W-:Y:S08]  /*279c0*/  HMMA.1688.F32.TF32 R172, R12.reuse, R18, R108 ;  /* 0x000000120cac723c */ /* 0x040ff0000008106c */
[C---:B----4-:R-:W-:Y:S08]  /*279d0*/  HMMA.1688.F32.TF32 R184, R12.reuse, R26, R76 ;  /* 0x0000001a0cb8723c */ /* 0x050ff0000008104c */
[C---:B------:R-:W-:Y:S01]  /*279e0*/  HMMA.1688.F32.TF32 R76, R12.reuse, R46, R140 ;  /* 0x0000002e0c4c723c */ /* 0x040fe2000008108c */
[----:B------:R-:W2:Y:S04]  /*279f0*/  LDL.LU R140, [R1+0x350] ;  /* 0x00035000018c7983 */ /* 0x000ea80000300800 */
[----:B------:R-:W2:Y:S03]  /*27a00*/  LDL.LU R141, [R1+0x354] ;  /* 0x00035400018d7983 */ /* 0x000ea60000300800 */
[C---:B------:R-:W-:Y:S01]  /*27a10*/  HMMA.1688.F32.TF32 R176, R12.reuse, R22, R92 ;  /* 0x000000160cb0723c */ /* 0x040fe2000008105c */
        /* <DEDUP_REMOVED lines=66> */
[----:B------:R-:W-:Y:S04]  /*27e40*/  STL [R1+0x1610], R76 ;  /* 0x0016104c01007387 */ /* 0x000fe80000100800 */
[----:B------:R-:W-:Y:S04]  /*27e50*/  STL [R1+0x160c], R77 ;  /* 0x00160c4d01007387 */ /* 0x000fe80000100800 */
[----:B------:R-:W-:Y:S04]  /*27e60*/  STL [R1+0x1608], R78 ;  /* 0x0016084e01007387 */ /* 0x000fe80000100800 */
[----:B------:R-:W-:Y:S01]  /*27e70*/  STL [R1+0x1604], R79 ;  /* 0x0016044f01007387 */ /* 0x000fe20000100800 */
[C---:B------:R-:W-:Y:S08]  /*27e80*/  HMMA.1688.F32.TF32 R144, R12.reuse, R30, R144 ;  /* 0x0000001e0c90723c */ /* 0x040ff00000081090 */
[C---:B------:R-:W-:Y:S08]  /*27e90*/  HMMA.1688.F32.TF32 R148, R12.reuse, R34, R148 ;  /* 0x000000220c94723c */ /* 0x040ff00000081094 */
[C---:B---3--:R-:W-:Y:S08]  /*27ea0*/  HMMA.1688.F32.TF32 R152, R12.reuse, R38, R152 ;  /* 0x000000260c98723c */ /* 0x048ff00000081098 */
[C---:B--2---:R-:W-:Y:S11]  /*27eb0*/  HMMA.1688.F32.TF32 R60, R12.reuse, R54, R60 ;  /* 0x000000360c3c723c */ /* 0x044ff6000008103c */
[----:B------:R-:W-:Y:S11]  /*27ec0*/  @!UPT UIADD3 URZ, URZ, URZ, URZ ;  /* 0x0000003f3f3ff290 */ /* 0x000ff6000fffe03f */
[----:B------:R-:W-:Y:S02]  /*27ed0*/  @!UPT UIADD3 URZ, URZ, URZ, URZ ;  /* 0x0000003f3f3ff290 */ /* 0x000fe4000fffe03f */
[----:B------:R-:W-:Y:S01]  /*27ee0*/  IMAD.MOV.U32 R137, RZ, RZ, R60 ;  /* 0x000000ffff897224 */ /* 0x000fe200078e003c */
[----:B------:R-:W-:Y:S01]  /*27ef0*/  MOV R133, R62 ;  /* 0x0000003e00857202 */ /* 0x000fe20000000f00 */
[----:B------:R-:W-:Y:S02]  /*27f00*/  IMAD.MOV.U32 R136, RZ, RZ, R61 ;  /* 0x000000ffff887224 */ /* 0x000fe400078e003d */
[----:B------:R-:W-:Y:S02]  /*27f10*/  IMAD.MOV.U32 R132, RZ, RZ, R63 ;  /* 0x000000ffff847224 */ /* 0x000fe400078e003f */
[----:B----4-:R-:W-:Y:S03]  /*27f20*/  HMMA.1688.F32.TF32 R60, R12, R58, R64 ;  /* 0x0000003a0c3c723c */ /* 0x010fe60000081040 */
[----:B------:R-:W-:Y:S04]  /*27f30*/  STL [R1+0x15e0], R132 ;  /* 0x0015e08401007387 */ /* 0x000fe80000100800 */
[----:B------:R-:W-:Y:S04]  /*27f40*/  STL [R1+0x15dc], R133 ;  /* 0x0015dc8501007387 */ /* 0x000fe80000100800 */
[----:B------:R-:W-:Y:S04]  /*27f50*/  STL [R1+0x15d8], R136 ;  /* 0x0015d88801007387 */ /* 0x000fe80000100800 */
[----:B------:R-:W-:Y:S08]  /*27f60*/  STL [R1+0x15d4], R137 ;  /* 0x0015d48901007387 */ /* 0x000ff00000100800 */
[----:B------:R-:W-:Y:S01]  /*27f70*/  STL [R1+0x150], R60 ;  /* 0x0001503c01007387 */ /* 0x000fe20000100800 */
[----:B------:R-:W-:-:S02]  /*27f80*/  IMAD.MOV.U32 R121, RZ, RZ, R61 ;  /* 0x000000ffff797224 */ /* 0x000fc400078e003d */
[----:B------:R-:W-:Y:S01]  /*27f90*/  IMAD.MOV.U32 R120, RZ, RZ, R62 ;  /* 0x000000ffff787224 */ /* 0x000fe200078e003e */
[----:B------:R1:W-:Y:S02]  /*27fa0*/  STL [R1+0x15c], R63 ;  /* 0x00015c3f01007387 */ /* 0x0003e40000100800 */
[C---:B-1----:R-:W-:Y:S08]  /*27fb0*/  HMMA.1688.F32.TF32 R60, R12.reuse, R122, R240 ;  /* 0x0000007a0c3c723c */ /* 0x042ff000000810f0 */
[C---:B------:R-:W-:Y:S08]  /*27fc0*/  HMMA.1688.F32.TF32 R76, R12.reuse, R126, R196 ;  /* 0x0000007e0c4c723c */ /* 0x040ff000000810c4 */
[C---:B------:R-:W-:Y:S07]  /*27fd0*/  HMMA.1688.F32.TF32 R64, R12.reuse, R130, R192 ;  /* 0x000000820c40723c */ /* 0x040fee00000810c0 */
[----:B------:R-:W-:Y:S01]  /*27fe0*/  STL.64 [R1+0x5f0], R60 ;  /* 0x0005f03c01007387 */ /* 0x000fe20000100a00 */
[C---:B------:R-:W-:Y:S03]  /*27ff0*/  HMMA.1688.F32.TF32 R100, R12.reuse, R50, R248 ;  /* 0x000000320c64723c */ /* 0x040fe600000810f8 */
[----:B------:R1:W-:Y:S05]  /*28000*/  STL.64 [R1+0x5f8], R62 ;  /* 0x0005f83e01007387 */ /* 0x0003ea0000100a00 */
[C---:B-1----:R-:W-:Y:S08]  /*28010*/  HMMA.1688.F32.TF32 R60, R12.reuse, R134, R188 ;  /* 0x000000860c3c723c */ /* 0x042ff000000810bc */
[----:B------:R-:W-:Y:S01]  /*28020*/  HMMA.1688.F32.TF32 R12, R12, R138, R180 ;  /* 0x0000008a0c0c723c */ /* 0x000fe200000810b4 */
[----:B------:R-:W-:Y:S04]  /*28030*/  STL.64 [R1+0x5e0], R76 ;  /* 0x0005e04c01007387 */ /* 0x000fe80000100a00 */
[----:B------:R-:W-:Y:S04]  /*28040*/  STL.64 [R1+0x5e8], R78 ;  /* 0x0005e84e01007387 */ /* 0x000fe80000100a00 */
[----:B------:R1:W-:Y:S04]  /*28050*/  STL.64 [R1+0x5d0], R64 ;  /* 0x0005d04001007387 */ /* 0x0003e80000100a00 */
[----:B------:R2:W-:Y:S04]  /*28060*/  STL.64 [R1+0x5d8], R66 ;  /* 0x0005d84201007387 */ /* 0x0005e80000100a00 */
[----:B------:R3:W-:Y:S04]  /*28070*/  STL.64 [R1+0x5c0], R60 ;  /* 0x0005c03c01007387 */ /* 0x0007e80000100a00 */
[----:B------:R2:W-:Y:S04]  /*28080*/  STL.64 [R1+0x5c8], R62 ;  /* 0x0005c83e01007387 */ /* 0x0005e80000100a00 */
[----:B------:R-:W-:Y:S04]  /*28090*/  STL.64 [R1+0x5a0], R12 ;  /* 0x0005a00c01007387 */ /* 0x000fe80000100a00 */
[----:B------:R1:W-:Y:S04]  /*280a0*/  STL.64 [R1+0x5a8], R14 ;  /* 0x0005a80e01007387 */ /* 0x0003e80000100a00 */
[----:B------:R-:W4:Y:S04]  /*280b0*/  LDL.LU R240, [R1+0x300] ;  /* 0x0003000001f07983 */ /* 0x000f280000300800 */
[----:B------:R-:W4:Y:S04]  /*280c0*/  LDL.LU R241, [R1+0x304] ;  /* 0x0003040001f17983 */ /* 0x000f280000300800 */
[----:B------:R-:W4:Y:S04]  /*280d0*/  LDL.LU R242, [R1+0x308] ;  /* 0x0003080001f27983 */ /* 0x000f280000300800 */
[----:B------:R-:W4:Y:S04]  /*280e0*/  LDL.LU R243, [R1+0x30c] ;  /* 0x00030c0001f37983 */ /* 0x000f280000300800 */
[----:B-1----:R-:W4:Y:S04]  /*280f0*/  LDL.LU R64, [R1+0x310] ;  /* 0x0003100001407983 */ /* 0x002f280000300800 */
[----:B------:R-:W4:Y:S04]  /*28100*/  LDL.LU R65, [R1+0x314] ;  /* 0x0003140001417983 */ /* 0x000f280000300800 */
[----:B--2---:R-:W4:Y:S04]  /*28110*/  LDL.LU R66, [R1+0x318] ;  /* 0x0003180001427983 */ /* 0x004f280000300800 */
[----:B------:R-:W4:Y:S01]  /*28120*/  LDL.LU R67, [R1+0x31c] ;  /* 0x00031c0001437983 */ /* 0x000f220000300800 */
[----:B------:R-:W-:Y:S03]  /*28130*/  HMMA.1688.F32.TF32 R188, R8, R22, R244 ;  /* 0x0000001608bc723c */ /* 0x000fe600000810f4 */
[----:B---3--:R-:W2:Y:S04]  /*28140*/  LDL.LU R60, [R1+0x320] ;  /* 0x00032000013c7983 */ /* 0x008ea80000300800 */
[----:B------:R-:W2:Y:S04]  /*28150*/  LDL.LU R61, [R1+0x324] ;  /* 0x00032400013d7983 */ /* 0x000ea80000300800 */
[----:B------:R-:W2:Y:S01]  /*28160*/  LDL.LU R62, [R1+0x328] ;  /* 0x00032800013e7983 */ /* 0x000ea20000300800 */
[----:B------:R-:W-:-:S03]  /*28170*/  IMAD.MOV.U32 R57, RZ, RZ, R100 ;  /* 0x000000ffff397224 */ /* 0x000fc600078e0064 */
[----:B------:R-:W2:Y:S01]  /*28180*/  LDL.LU R63, [R1+0x32c] ;  /* 0x00032c00013f7983 */ /* 0x000ea20000300800 */
[----:B------:R-:W-:Y:S01]  /*28190*/  IMAD.MOV.U32 R56, RZ, RZ, R101 ;  /* 0x000000ffff387224 */ /* 0x000fe200078e0065 */
[----:B------:R-:W-:Y:S02]  /*281a0*/  MOV R53, R102 ;  /* 0x0000006600357202 */ /* 0x000fe40000000f00 */
[----:B------:R-:W3:Y:S01]  /*281b0*/  LDL.LU R244, [R1+0x3a0] ;  /* 0x0003a00001f47983 */ /* 0x000ee20000300800 */
[----:B------:R-:W-:-:S03]  /*281c0*/  IMAD.MOV.U32 R52, RZ, RZ, R103 ;  /* 0x000000ffff347224 */ /* 0x000fc600078e0067 */
[----:B------:R-:W3:Y:S01]  /*281d0*/  LDL.LU R245, [R1+0x3a4] ;  /* 0x0003a40001f57983 */ /* 0x000ee20000300800 */
[C---:B------:R-:W-:Y:S03]  /*281e0*/  HMMA.1688.F32.TF32 R100, R8.reuse, R42, R108 ;  /* 0x0000002a0864723c */ /* 0x040fe6000008106c */
[----:B------:R-:W3:Y:S04]  /*281f0*/  LDL.LU R246, [R1+0x3a8] ;  /* 0x0003a80001f67983 */ /* 0x000ee80000300800 */
[----:B------:R-:W3:Y:S01]  /*28200*/  LDL.LU R247, [R1+0x3ac] ;  /* 0x0003ac0001f77983 */ /* 0x000ee20000300800 */
        /* <DEDUP_REMOVED lines=9> */
[----:B------:R-:W2:Y:S01]  /*282a0*/  LDL.LU R95, [R1+0x43c] ;  /* 0x00043c00015f7983 */ /* 0x000ea20000300800 */
[----:B------:R-:W-:Y:S03]  /*282b0*/  HMMA.1688.F32.TF32 R12, R8, R50, R140 ;  /* 0x00000032080c723c */ /* 0x000fe6000008108c */
        /* <DEDUP_REMOVED lines=24> */
[----:B------:R-:W-:-:S03]  /*28440*/  MOV R76, R12 ;  /* 0x0000000c004c7202 */ /* 0x000fc60000000f00 */
[----:B------:R-:W2:Y:S01]  /*28450*/  LDL.LU R236, [R1+0x1c0] ;  /* 0x0001c00001ec7983 */ /* 0x000ea20000300800 */
[----:B------:R-:W-:-:S03]  /*28460*/  IMAD.MOV.U32 R77, RZ, RZ, R13 ;  /* 0x000000ffff4d7224 */ /* 0x000fc600078e000d */
[----:B------:R-:W2:Y:S01]  /*28470*/  LDL.LU R237, [R1+0x1c4] ;  /* 0x0001c40001ed7983 */ /* 0x000ea20000300800 */
[----:B------:R-:W-:-:S03]  /*28480*/  IMAD.MOV.U32 R78, RZ, RZ, R14 ;  /* 0x000000ffff4e7224 */ /* 0x000fc600078e000e */
[----:B------:R-:W2:Y:S01]  /*28490*/  LDL.LU R238, [R1+0x1c8] ;  /* 0x0001c80001ee7983 */ /* 0x000ea20000300800 */
[----:B------:R-:W-:-:S03]  /*284a0*/  IMAD.MOV.U32 R79, RZ, RZ, R15 ;  /* 0x000000ffff4f7224 */ /* 0x000fc600078e000f */
        /* <DEDUP_REMOVED lines=42> */
[C---:B--2---:R-:W-:Y:S08]  /*28750*/  HMMA.1688.F32.TF32 R112, R8.reuse, R54, R112 ;  /* 0x000000360870723c */ /* 0x044ff00000081070 */
[C---:B---3--:R-:W-:Y:S08]  /*28760*/  HMMA.1688.F32.TF32 R104, R8.reuse, R58, R104 ;  /* 0x0000003a0868723c */ /* 0x048ff00000081068 */
[C---:B----4-:R-:W-:Y:S08]  /*28770*/  HMMA.1688.F32.TF32 R160, R8.reuse, R126, R160 ;  /* 0x0000007e08a0723c */ /* 0x050ff000000810a0 */
[----:B------:R-:W-:Y:S01]  /*28780*/  HMMA.1688.F32.TF32 R248, R8, R122, R248 ;  /* 0x0000007a08f8723c */ /* 0x000fe200000810f8 */
[----:B------:R-:W-:Y:S01]  /*28790*/  IMAD.MOV.U32 R128, RZ, RZ, R114 ;  /* 0x000000ffff807224 */ /* 0x000fe200078e0072 */
[----:B------:R-:W-:Y:S01]  /*287a0*/  MOV R124, R112 ;  /* 0x00000070007c7202 */ /* 0x000fe20000000f00 */
[----:B------:R-:W-:-:S02]  /*287b0*/  IMAD.MOV.U32 R129, RZ, RZ, R115 ;  /* 0x000000ffff817224 */ /* 0x000fc400078e0073 */
[----:B------:R-:W-:Y:S01]  /*287c0*/  IMAD.MOV.U32 R125, RZ, RZ, R113 ;  /* 0x000000ffff7d7224 */ /* 0x000fe200078e0071 */
[----:B------:R-:W2:Y:S02]  /*287d0*/  LDL.LU.64 R114, [R1+0x16d0] ;  /* 0x0016d00001727983 */ /* 0x000ea40000300a00 */
[----:B------:R-:W-:Y:S01]  /*287e0*/  IMAD.MOV.U32 R136, RZ, RZ, R106 ;  /* 0x000000ffff887224 */ /* 0x000fe200078e006a */
[----:B------:R-:W-:Y:S01]  /*287f0*/  MOV R132, R104 ;  /* 0x0000006800847202 */ /* 0x000fe20000000f00 */
[----:B------:R-:W-:Y:S01]  /*28800*/  IMAD.MOV.U32 R137, RZ, RZ, R107 ;  /* 0x000000ffff897224 */ /* 0x000fe200078e006b */
[----:B------:R-:W2:Y:S01]  /*28810*/  LDL.LU.64 R112, [R1+0x16c8] ;  /* 0x0016c80001707983 */ /* 0x000ea20000300a00 */
[----:B------:R-:W-:-:S03]  /*28820*/  IMAD.MOV.U32 R133, RZ, RZ, R105 ;  /* 0x000000ffff857224 */ /* 0x000fc600078e0069 */
[----:B------:R-:W3:Y:S04]  /*28830*/  LDL.LU.64 R106, [R1+0x16c0] ;  /* 0x0016c000016a7983 */ /* 0x000ee80000300a00 */
[----:B------:R-:W3:Y:S04]  /*28840*/  LDL.LU.64 R104, [R1+0x16b8] ;  /* 0x0016b80001687983 */ /* 0x000ee80000300a00 */
[----:B------:R-:W-:Y:S04]  /*28850*/  STL.64 [R1+0x1f0], R248 ;  /* 0x0001f0f801007387 */ /* 0x000fe80000100a00 */
[----:B------:R1:W-:Y:S04]  /*28860*/  STL.64 [R1+0x1f8], R250 ;  /* 0x0001f8fa01007387 */ /* 0x0003e80000100a00 */
[----:B-1----:R-:W4:Y:S04]  /*28870*/  LDL.LU.64 R250, [R1+0x16b0] ;  /* 0x0016b00001fa7983 */ /* 0x002f280000300a00 */
[----:B------:R-:W2:Y:S04]  /*28880*/  LDL.LU.64 R248, [R1+0x16a8] ;  /* 0x0016a80001f87983 */ /* 0x000ea80000300a00 */
[----:B------:R-:W-:Y:S04]  /*28890*/  STL.64 [R1+0x1e0], R160 ;  /* 0x0001e0a001007387 */ /* 0x000fe80000100a00 */
[----:B------:R1:W-:Y:S04]  /*288a0*/  STL.64 [R1+0x1e8], R162 ;  /* 0x0001e8a201007387 */ /* 0x0003e80000100a00 */
[----:B-1----:R-:W2:Y:S04]  /*288b0*/  LDL.LU.64 R162, [R1+0x16a0] ;  /* 0x0016a00001a27983 */ /* 0x002ea80000300a00 */
[----:B------:R-:W3:Y:S01]  /*288c0*/  LDL.LU.64 R160, [R1+0x1698] ;  /* 0x0016980001a07983 */ /* 0x000ee20000300a00 */
[C---:B------:R-:W-:Y:S08]  /*288d0*/  HMMA.1688.F32.TF32 R12, R8.reuse, R130, R12 ;  /* 0x00000082080c723c */ /* 0x040ff0000008100c */
[C---:B------:R-:W-:Y:S08]  /*288e0*/  HMMA.1688.F32.TF32 R156, R8.reuse, R30, R156 ;  /* 0x0000001e089c723c */ /* 0x040ff0000008109c */
[C---:B------:R-:W-:Y:S07]  /*288f0*/  HMMA.1688.F32.TF32 R164, R8.reuse, R34, R164 ;  /* 0x0000002208a4723c */ /* 0x040fee00000810a4 */
[----:B------:R-:W-:Y:S01]  /*28900*/  STL.64 [R1+0x1d0], R12 ;  /* 0x0001d00c01007387 */ /* 0x000fe20000100a00 */
[C---:B------:R-:W-:Y:S03]  /*28910*/  HMMA.1688.F32.TF32 R168, R8.reuse, R38, R168 ;  /* 0x0000002608a8723c */ /* 0x040fe600000810a8 */
[----:B------:R1:W-:Y:S05]  /*28920*/  STL.64 [R1+0x1d8], R14 ;  /* 0x0001d80e01007387 */ /* 0x0003ea0000100a00 */
        /* <DEDUP_REMOVED lines=10> */
[C---:B-1----:R-:W-:Y:S02]  /*289d0*/  HMMA.1688.F32.TF32 R8, R4.reuse, R122, R200 ;  /* 0x0000007a0408723c */ /* 0x042fe400000810c8 */
[----:B------:R-:W-:Y:S04]  /*289e0*/  LDS R200, [R2+0x18200] ;  /* 0x0182000002c87984 */ /* 0x000fe80000000800 */
[----:B------:R-:W-:Y:S02]  /*289f0*/  LDS R202, [R2+0x1a200] ;  /* 0x01a2000002ca7984 */ /* 0x000fe40000000800 */
[C---:B------:R-:W-:Y:S02]  /*28a00*/  HMMA.1688.F32.TF32 R60, R4.reuse, R126, R60 ;  /* 0x0000007e043c723c */ /* 0x040fe4000008103c */
[----:B------:R-:W-:Y:S04]  /*28a10*/  LDS R201, [R3+0x18200] ;  /* 0x0182000003c97984 */ /* 0x000fe80000000800 */
[----:B------:R-:W-:Y:S02]  /*28a20*/  LDS R203, [R3+0x1a200] ;  /* 0x01a2000003cb7984 */ /* 0x000fe40000000800 */
[C---:B------:R-:W-:Y:S07]  /*28a30*/  HMMA.1688.F32.TF32 R12, R4.reuse, R130, R64 ;  /* 0x00000082040c723c */ /* 0x040fee0000081040 */
[----:B------:R-:W-:Y:S01]  /*28a40*/  STL.64 [R1+0x450], R8 ;  /* 0x0004500801007387 */ /* 0x000fe20000100a00 */
[C---:B------:R-:W-:Y:S03]  /*28a50*/  HMMA.1688.F32.TF32 R232, R4.reuse, R26, R228 ;  /* 0x0000001a04e8723c */ /* 0x040fe600000810e4 */
[----:B------:R1:W-:Y:S05]  /*28a60*/  STL.64 [R1+0x458], R10 ;  /* 0x0004580a01007387 */ /* 0x0003ea0000100a00 */
[C---:B------:R-:W-:Y:S08]  /*28a70*/  HMMA.1688.F32.TF32 R208, R4.reuse, R18, R208 ;  /* 0x0000001204d0723c */ /* 0x040ff000000810d0 */
[C---:B-1----:R-:W-:Y:S08]  /*28a80*/  HMMA.1688.F32.TF32 R8, R4.reuse, R134, R240 ;  /* 0x000000860408723c */ /* 0x042ff000000810f0 */
[C---:B------:R-:W-:Y:S08]  /*28a90*/  HMMA.1688.F32.TF32 R224, R4.reuse, R22, R224 ;  /* 0x0000001604e0723c */ /* 0x040ff000000810e0 */
[C---:B------:R-:W-:Y:S08]  /*28aa0*/  HMMA.1688.F32.TF32 R204, R4.reuse, R30, R204 ;  /* 0x0000001e04cc723c */ /* 0x040ff000000810cc */
[C---:B------:R-:W-:Y:S08]  /*28ab0*/  HMMA.1688.F32.TF32 R212, R4.reuse, R34, R212 ;  /* 0x0000002204d4723c */ /* 0x040ff000000810d4 */
[C---:B------:R-:W-:Y:S08]  /*28ac0*/  HMMA.1688.F32.TF32 R228, R4.reuse, R38, R220 ;  /* 0x0000002604e4723c */ /* 0x040ff000000810dc */
[C---:B------:R-:W-:Y:S08]  /*28ad0*/  HMMA.1688.F32.TF32 R216, R4.reuse, R42, R216 ;  /* 0x0000002a04d8723c */ /* 0x040ff000000810d8 */
[C---:B------:R-:W-:Y:S08]  /*28ae0*/  HMMA.1688.F32.TF32 R140, R4.reuse, R46, R140 ;  /* 0x0000002e048c723c */ /* 0x040ff0000008108c */
[C---:B------:R-:W-:Y:S08]  /*28af0*/  HMMA.1688.F32.TF32 R92, R4.reuse, R50, R92 ;  /* 0x00000032045c723c */ /* 0x040ff0000008105c */
[C---:B------:R-:W-:Y:S08]  /*28b00*/  HMMA.1688.F32.TF32 R108, R4.reuse, R54, R108 ;  /* 0x00000036046c723c */ /* 0x040ff0000008106c */
[----:B------:R-:W-:Y:S01]  /*28b10*/  HMMA.1688.F32.TF32 R244, R4, R58, R244 ;  /* 0x0000003a04f4723c */ /* 0x000fe200000810f4 */
[----:B------:R-:W-:Y:S01]  /*28b20*/  STL.64 [R1+0x430], R60 ;  /* 0x0004303c01007387 */ /* 0x000fe20000100a00 */
[----:B------:R-:W-:Y:S01]  /*28b30*/  MOV R64, R37 ;  /* 0x0000002500407202 */ /* 0x000fe20000000f00 */
[----:B------:R-:W-:-:S02]  /*28b40*/  IMAD.MOV.U32 R65, RZ, RZ, R36 ;  /* 0x000000ffff417224 */ /* 0x000fc400078e0024 */
[----:B------:R-:W-:Y:S03]  /*28b50*/  LDS R220, [R2+0x18300] ;  /* 0x0183000002dc7984 */ /* 0x000fe60000000800 */
[----:B------:R-:W-:Y:S01]  /*28b60*/  HMMA.1688.F32.TF32 R4, R4, R138, R180 ;  /* 0x0000008a0404723c */ /* 0x000fe200000810b4 */
[----:B------:R1:W-:Y:S04]  /*28b70*/  STL.64 [R1+0x438], R62 ;  /* 0x0004383e01007387 */ /* 0x0003e80000100a00 */
[----:B------:R-:W-:Y:S04]  /*28b80*/  STL.64 [R1+0x2f0], R12 ;  /* 0x0002f00c01007387 */ /* 0x000fe80000100a00 */
[----:B------:R-:W-:Y:S04]  /*28b90*/  STL.64 [R1+0x2f8], R14 ;  /* 0x0002f80e01007387 */ /* 0x000fe80000100a00 */
[----:B------:R-:W-:Y:S04]  /*28ba0*/  STL.64 [R1+0x330], R8 ;  /* 0x0003300801007387 */ /* 0x000fe80000100a00 */
[----:B------:R-:W-:Y:S04]  /*28bb0*/  STL.64 [R1+0x338], R10 ;  /* 0x0003380a01007387 */ /* 0x000fe80000100a00 */
[----:B------:R-:W-:Y:S04]  /*28bc0*/  LDS R180, [R2+0x18100] ;  /* 0x0181000002b47984 */ /* 0x000fe80000000800 */
[----:B------:R-:W-:Y:S04]  /*28bd0*/  STL.64 [R1+0x320], R4 ;  /* 0x0003200401007387 */ /* 0x000fe80000100a00 */
[----:B------:R-:W-:Y:S04]  /*28be0*/  STL.64 [R1+0x328], R6 ;  /* 0x0003280601007387 */ /* 0x000fe80000100a00 */
[----:B------:R-:W4:Y:S04]  /*28bf0*/  LDL.LU R37, [R1+0x1694] ;  /* 0x0016940001257983 */ /* 0x000f280000300800 */
[----:B------:R-:W4:Y:S04]  /*28c00*/  LDL.LU R36, [R1+0x1690] ;  /* 0x0016900001247983 */ /* 0x000f280000300800 */
        /* <DEDUP_REMOVED lines=8> */
[----:B------:R-:W-:Y:S01]  /*28c90*/  STL [R1+0x1590], R2 ;  /* 0x0015900201007387 */ /* 0x000fe20000100800 */
[----:B--2---:R-:W-:Y:S01]  /*28ca0*/  IMAD.MOV.U32 R241, RZ, RZ, R162 ;  /* 0x000000fffff17224 */ /* 0x004fe200078e00a2 */
[----:B------:R-:W-:-:S02]  /*28cb0*/  MOV R240, R163 ;  /* 0x000000a300f07202 */ /* 0x000fc40000000f00 */
[----:B------:R-:W-:Y:S01]  /*28cc0*/  LDS R162, [R2+0x1a000] ;  /* 0x01a0000002a27984 */ /* 0x000fe20000000800 */
[----:B---3--:R-:W-:-:S03]  /*28cd0*/  IMAD.MOV.U32 R243, RZ, RZ, R160 ;  /* 0x000000fffff37224 */ /* 0x008fc600078e00a0 */
[----:B------:R2:W-:Y:S01]  /*28ce0*/  LDS R160, [R2+0x18000] ;  /* 0x0180000002a07984 */ /* 0x0005e20000000800 */
[----:B------:R-:W-:Y:S02]  /*28cf0*/  IMAD.MOV.U32 R242, RZ, RZ, R161 ;  /* 0x000000fffff27224 */ /* 0x000fe400078e00a1 */
[----:B-1----:R-:W-:Y:S01]  /*28d00*/  IMAD.MOV.U32 R62, RZ, RZ, R17 ;  /* 0x000000ffff3e7224 */ /* 0x002fe200078e0011 */
[----:B------:R-:W-:Y:S04]  /*28d10*/  LDS R161, [R3+0x18000] ;  /* 0x0180000003a17984 */ /* 0x000fe80000000800 */
[----:B--2---:R-:W2:Y:S01]  /*28d20*/  LDL.LU R2, [R1+0x910] ;  /* 0x0009100001027983 */ /* 0x004ea20000300800 */
[----:B------:R-:W-:-:S03]  /*28d30*/  IMAD.MOV.U32 R63, RZ, RZ, R16 ;  /* 0x000000ffff3f7224 */ /* 0x000fc600078e0010 */
[----:B------:R-:W-:Y:S04]  /*28d40*/  LDS R163, [R3+0x1a000] ;  /* 0x01a0000003a37984 */ /* 0x000fe80000000800 */
[----:B------:R-:W-:Y:S04]  /*28d50*/  LDS R181, [R3+0x18100] ;  /* 0x0181000003b57984 */ /* 0x000fe80000000800 */
[----:B------:R-:W-:Y:S01]  /*28d60*/  LDS R183, [R3+0x1a100] ;  /* 0x01a1000003b77984 */ /* 0x000fe20000000800 */
[----:B------:R-:W-:Y:S01]  /*28d70*/  MOV R60, R21 ;  /* 0x00000015003c7202 */ /* 0x000fe20000000f00 */
[----:B------:R-:W-:-:S02]  /*28d80*/  IMAD.MOV.U32 R61, RZ, RZ, R20 ;  /* 0x000000ffff3d7224 */ /* 0x000fc400078e0014 */
[----:B------:R-:W-:Y:S01]  /*28d90*/  IMAD.MOV.U32 R66, RZ, RZ, R25 ;  /* 0x000000ffff427224 */ /* 0x000fe200078e0019 */
[----:B------:R-:W-:Y:S01]  /*28da0*/  LDS R221, [R3+0x18300] ;  /* 0x0183000003dd7984 */ /* 0x000fe20000000800 */
[----:B------:R-:W-:-:S03]  /*28db0*/  IMAD.MOV.U32 R67, RZ, RZ, R24 ;  /* 0x000000ffff437224 */ /* 0x000fc600078e0018 */
[----:B------:R-:W-:Y:S01]  /*28dc0*/  LDS R223, [R3+0x1a300] ;  /* 0x01a3000003df7984 */ /* 0x000fe20000000800 */
[----:B------:R-:W-:Y:S01]  /*28dd0*/  MOV R30, R33 ;  /* 0x00000021001e7202 */ /* 0x000fe20000000f00 */
[----:B------:R-:W-:Y:S02]  /*28de0*/  IMAD.MOV.U32 R31, RZ, RZ, R32 ;  /* 0x000000ffff1f7224 */ /* 0x000fe400078e0020 */
[----:B------:R-:W-:Y:S04]  /*28df0*/  LDS R5, [R3+0x18500] ;  /* 0x0185000003057984 */ /* 0x000fe80000000800 */
[----:B------:R-:W-:Y:S04]  /*28e00*/  LDS R7, [R3+0x1a500] ;  /* 0x01a5000003077984 */ /* 0x000fe80000000800 */
[----:B------:R-:W-:Y:S04]  /*28e10*/  LDS R9, [R3+0x18600] ;  /* 0x0186000003097984 */ /* 0x000fe80000000800 */
[----:B------:R-:W-:Y:S04]  /*28e20*/  LDS R11, [R3+0x1a600] ;  /* 0x01a60000030b7984 */ /* 0x000fe80000000800 */
[----:B------:R-:W-:Y:S04]  /*28e30*/  LDS R13, [R3+0x18700] ;  /* 0x01870000030d7984 */ /* 0x000fe80000000800 */
[----:B------:R-:W-:Y:S04]  /*28e40*/  LDS R15, [R3+0x1a700] ;  /* 0x01a70000030f7984 */ /* 0x000fe80000000800 */
[----:B--2---:R-:W1:Y:S04]  /*28e50*/  LDSM.16.M88.4 R16, [R2+0x40080] ;  /* 0x040080000210783b */ /* 0x004e680000000200 */
[----:B------:R-:W2:Y:S04]  /*28e60*/  LDSM.16.M88.4 R20, [R2+0x40880] ;  /* 0x040880000214783b */ /* 0x000ea80000000200 */
[----:B------:R-:W3:Y:S01]  /*28e70*/  LDSM.16.M88.4 R24, [R2+0x41080] ;  /* 0x041080000218783b */ /* 0x000ee20000000200 */
[-C--:B-1----:R-:W-:Y:S08]  /*28e80*/  HMMA.1688.F32.TF32 R60, R160, R16.reuse, R60 ;  /* 0x00000010a03c723c */ /* 0x082ff0000008103c */
[-C--:B------:R-:W-:Y:S08]  /*28e90*/  HMMA.1688.F32.TF32 R64, R180, R16.reuse, R64 ;  /* 0x00000010b440723c */ /* 0x080ff00000081040 */
[-C--:B------:R-:W-:Y:S01]  /*28ea0*/  HMMA.1688.F32.TF32 R240, R200, R16.reuse, R240 ;  /* 0x00000010c8f0723c */ /* 0x080fe200000810f0 */
[----:B------:R-:W-:Y:S04]  /*28eb0*/  STL [R1+0x1588], R18 ;  /* 0x0015881201007387 */ /* 0x000fe80000100800 */
[----:B------:R-:W-:Y:S04]  /*28ec0*/  STL [R1+0x156c], R19 ;  /* 0x00156c1301007387 */ /* 0x000fe80000100800 */
[----:B--2---:R-:W-:Y:S04]  /*28ed0*/  STL [R1+0x1568], R22 ;  /* 0x0015681601007387 */ /* 0x004fe80000100800 */
[----:B------:R-:W-:Y:S04]  /*28ee0*/  STL [R1+0x1564], R23 ;  /* 0x0015641701007387 */ /* 0x000fe80000100800 */
[----:B---3--:R-:W-:Y:S04]  /*28ef0*/  STL [R1+0x1560], R27 ;  /* 0x0015601b01007387 */ /* 0x008fe80000100800 */
[----:B------:R-:W-:Y:S04]  /*28f00*/  STL.64 [R1+0x3f0], R60 ;  /* 0x0003f03c01007387 */ /* 0x000fe80000100a00 */
[----:B------:R1:W-:Y:S04]  /*28f10*/  STL.64 [R1+0x3f8], R62 ;  /* 0x0003f83e01007387 */ /* 0x0003e80000100a00 */
[----:B-1----:R-:W2:Y:S04]  /*28f20*/  LDL.LU.64 R62, [R1+0x1688] ;  /* 0x00168800013e7983 */ /* 0x002ea80000300a00 */
[----:B------:R-:W2:Y:S04]  /*28f30*/  LDL.LU.64 R60, [R1+0x1680] ;  /* 0x00168000013c7983 */ /* 0x000ea80000300a00 */
[----:B------:R-:W-:Y:S04]  /*28f40*/  STL.64 [R1+0x3e0], R64 ;  /* 0x0003e04001007387 */ /* 0x000fe80000100a00 */
[----:B------:R1:W-:Y:S04]  /*28f50*/  STL.64 [R1+0x3e8], R66 ;  /* 0x0003e84201007387 */ /* 0x0003e80000100a00 */
[----:B-1----:R-:W3:Y:S04]  /*28f60*/  LDL.LU.64 R66, [R1+0x1678] ;  /* 0x0016780001427983 */ /* 0x002ee80000300a00 */
[----:B------:R-:W3:Y:S04]  /*28f70*/  LDL.LU.64 R64, [R1+0x1670] ;  /* 0x0016700001407983 */ /* 0x000ee80000300a00 */
[----:B------:R-:W-:Y:S04]  /*28f80*/  STL.64 [R1+0x440], R240 ;  /* 0x000440f001007387 */ /* 0x000fe80000100a00 */
[----:B------:R1:W-:Y:S04]  /*28f90*/  STL.64 [R1+0x448], R242 ;  /* 0x000448f201007387 */ /* 0x0003e80000100a00 */
[----:B-1----:R-:W2:Y:S04]  /*28fa0*/  LDL.LU.64 R242, [R1+0x1668] ;  /* 0x0016680001f27983 */ /* 0x002ea80000300a00 */
[----:B------:R-:W2:Y:S02]  /*28fb0*/  LDL.LU.64 R240, [R1+0x1660] ;  /* 0x0016600001f07983 */ /* 0x000ea40000300a00 */
[----:B--2---:R-:W-:Y:S11]  /*28fc0*/  HMMA.1688.F32.TF32 R240, R220, R16, R240 ;  /* 0x00000010dcf0723c */ /* 0x004ff600000810f0 */
[----:B------:R-:W-:Y:S11]  /*28fd0*/  @!UPT UIADD3 URZ, URZ, URZ, URZ ;  /* 0x0000003f3f3ff290 */ /* 0x000ff6000fffe03f */
[----:B------:R-:W-:Y:S01]  /*28fe0*/  @!UPT UIADD3 URZ, URZ, URZ, URZ ;  /* 0x0000003f3f3ff290 */ /* 0x000fe2000fffe03f */
[----:B------:R1:W-:Y:S04]  /*28ff0*/  STL.64 [R1+0x4a0], R240 ;  /* 0x0004a0f001007387 */ /* 0x0003e80000100a00 */
[----:B------:R2:W-:Y:S04]  /*29000*/  STL.64 [R1+0x4a8], R242 ;  /* 0x0004a8f201007387 */ /* 0x0005e80000100a00 */
[----:B------:R-:W3:Y:S04]  /*29010*/  LDL.LU R33, [R1+0x1658] ;  /* 0x0016580001217983 */ /* 0x000ee80000300800 */
[----:B------:R-:W3:Y:S04]  /*29020*/  LDL.LU R32, [R1+0x1654] ;  /* 0x0016540001207983 */ /* 0x000ee80000300800 */
[----:B------:R-:W3:Y:S04]  /*29030*/  LDL.LU R42, [R1+0x128] ;  /* 0x00012800012a7983 */ /* 0x000ee80000300800 */
[----:B------:R-:W3:Y:S01]  /*29040*/  LDL.LU R43, [R1+0x12c] ;  /* 0x00012c00012b7983 */ /* 0x000ee20000300800 */
[----:B-1----:R-:W-:-:S03]  /*29050*/  IMAD.MOV.U32 R240, RZ, RZ, R0 ;  /* 0x000000fffff07224 */ /* 0x002fc600078e0000 */
[----:B------:R-:W4:Y:S01]  /*29060*/  LDL.LU R38, [R1+0x478] ;  /* 0x0004780001267983 */ /* 0x000f220000300800 */
[----:B------:R-:W-:-:S03]  /*29070*/  IMAD.MOV.U32 R241, RZ, RZ, R252 ;  /* 0x000000fffff17224 */ /* 0x000fc600078e00fc */
[----:B------:R-:W4:Y:S04]  /*29080*/  LDL.LU R39, [R1+0x47c] ;  /* 0x00047c0001277983 */ /* 0x000f280000300800 */
[----:B------:R-:W3:Y:S04]  /*29090*/  LDL.LU R34, [R1+0x258] ;  /* 0x0002580001227983 */ /* 0x000ee80000300800 */
[----:B------:R-:W3:Y:S04]  /*290a0*/  LDL.LU R35, [R1+0x25c] ;  /* 0x00025c0001237983 */ /* 0x000ee80000300800 */
[----:B------:R-:W3:Y:S04]  /*290b0*/  LDL.LU R0, [R1+0x1650] ;  /* 0x0016500001007983 */ /* 0x000ee80000300800 */
[----:B------:R-:W4:Y:S01]  /*290c0*/  LDL.LU R252, [R1+0x164c] ;  /* 0x00164c0001fc7983 */ /* 0x000f220000300800 */
[----:B------:R-:W-:Y:S01]  /*290d0*/  HMMA.1688.F32.TF32 R104, R236, R16, R104 ;  /* 0x00000010ec68723c */ /* 0x000fe20000081068 */
[----:B--2---:R-:W-:Y:S01]  /*290e0*/  MOV R242, R49 ;  /* 0x0000003100f27202 */ /* 0x004fe20000000f00 */
[----:B------:R-:W-:Y:S01]  /*290f0*/  IMAD.MOV.U32 R243, RZ, RZ, R48 ;  /* 0x000000fffff37224 */ /* 0x000fe200078e0030 */
[----:B------:R-:W2:Y:S04]  /*29100*/  LDL.LU R49, [R1+0x1648] ;  /* 0x0016480001317983 */ /* 0x000ea80000300800 */
[----:B------:R-:W2:Y:S11]  /*29110*/  LDL.LU R48, [R1+0x1644] ;  /* 0x0016440001307983 */ /* 0x000eb60000300800 */
[----:B------:R-:W-:Y:S05]  /*29120*/  @!UPT UIADD3 URZ, URZ, URZ, URZ ;  /* 0x0000003f3f3ff290 */ /* 0x000fea000fffe03f */
[----:B------:R1:W-:Y:S04]  /*29130*/  STL.64 [R1+0x500], R104 ;  /* 0x0005006801007387 */ /* 0x0003e80000100a00 */
[----:B------:R4:W-:Y:S04]  /*29140*/  STL.64 [R1+0x508], R106 ;  /* 0x0005086a01007387 */ /* 0x0009e80000100a00 */
[----:B-1----:R-:W2:Y:S01]  /*29150*/  LDL.LU R104, [R1+0x170] ;  /* 0x0001700001687983 */ /* 0x002ea20000300800 */
[----:B---3--:R-:W-:-:S03]  /*29160*/  IMAD.MOV.U32 R105, RZ, RZ, R0 ;  /* 0x000000ffff697224 */ /* 0x008fc600078e0000 */
[----:B------:R-:W3:Y:S01]  /*29170*/  LDL.LU R0, [R1+0x1640] ;  /* 0x0016400001007983 */ /* 0x000ee20000300800 */
[----:B----4-:R-:W-:-:S03]  /*29180*/  IMAD.MOV.U32 R106, RZ, RZ, R252 ;  /* 0x000000ffff6a7224 */ /* 0x010fc600078e00fc */
[----:B------:R-:W4:Y:S01]  /*29190*/  LDL.LU R252, [R1+0x163c] ;  /* 0x00163c0001fc7983 */ /* 0x000f220000300800 */
[-C--:B------:R-:W-:Y:S03]  /*291a0*/  HMMA.1688.F32.TF32 R172, R4, R16.reuse, R172 ;  /* 0x0000001004ac723c */ /* 0x080fe600000810ac */
[----:B------:R-:W2:Y:S05]  /*291b0*/  LDL.LU R107, [R1+0x17c] ;  /* 0x00017c00016b7983 */ /* 0x000eaa0000300800 */
[-C--:B------:R-:W-:Y:S08]  /*291c0*/  HMMA.1688.F32.TF32 R196, R8, R16.reuse, R196 ;  /* 0x0000001008c4723c */ /* 0x080ff000000810c4 */
[----:B------:R-:W-:Y:S07]  /*291d0*/  HMMA.1688.F32.TF32 R208, R12, R16, R208 ;  /* 0x000000100cd0723c */ /* 0x000fee00000810d0 */
[----:B------:R1:W-:Y:S04]  /*291e0*/  STL.64 [R1+0x560], R172 ;  /* 0x000560ac01007387 */ /* 0x0003e80000100a00 */
[----:B------:R3:W-:Y:S04]  /*291f0*/  STL.64 [R1+0x568], R174 ;  /* 0x000568ae01007387 */ /* 0x0007e80000100a00 */
[----:B-1----:R-:W2:Y:S04]  /*29200*/  LDL.LU R172, [R1+0x360] ;  /* 0x0003600001ac7983 */ /* 0x002ea80000300800 */
[----:B------:R-:W2:Y:S01]  /*29210*/  LDL.LU R173, [R1+0x364] ;  /* 0x0003640001ad7983 */ /* 0x000ea20000300800 */
[----:B---3--:R-:W-:-:S03]  /*29220*/  MOV R174, R0 ;  /* 0x0000000000ae7202 */ /* 0x008fc60000000f00 */
[----:B------:R-:W3:Y:S01]  /*29230*/  LDL.LU R0, [R1+0x1638] ;  /* 0x0016380001007983 */ /* 0x000ee20000300800 */
[----:B----4-:R-:W-:-:S03]  /*29240*/  IMAD.MOV.U32 R175, RZ, RZ, R252 ;  /* 0x000000ffffaf7224 */ /* 0x010fc600078e00fc */
[----:B------:R-:W4:Y:S04]  /*29250*/  LDL.LU R252, [R1+0x1634] ;  /* 0x0016340001fc7983 */ /* 0x000f280000300800 */
[----:B------:R1:W-:Y:S04]  /*29260*/  STL.64 [R1+0x620], R196 ;  /* 0x000620c401007387 */ /* 0x0003e80000100a00 */
[----:B------:R1:W-:Y:S04]  /*29270*/  STL.64 [R1+0x628], R198 ;  /* 0x000628c601007387 */ /* 0x0003e80000100a00 */
[----:B-1----:R-:W2:Y:S04]  /*29280*/  LDL.LU R196, [R1+0x4c0] ;  /* 0x0004c00001c47983 */ /* 0x002ea80000300800 */
[----:B------:R-:W2:Y:S04]  /*29290*/  LDL.LU R197, [R1+0x4c4] ;  /* 0x0004c40001c57983 */ /* 0x000ea80000300800 */
[----:B------:R-:W2:Y:S04]  /*292a0*/  LDL.LU R198, [R1+0x4c8] ;  /* 0x0004c80001c67983 */ /* 0x000ea80000300800 */
[----:B------:R-:W2:Y:S04]  /*292b0*/  LDL.LU R199, [R1+0x4cc] ;  /* 0x0004cc0001c77983 */ /* 0x000ea80000300800 */
[----:B------:R-:W2:Y:S04]  /*292c0*/  LDL.LU R16, [R1+0x400] ;  /* 0x0004000001107983 */ /* 0x000ea80000300800 */
[----:B------:R1:W-:Y:S04]  /*292d0*/  STL.64 [R1+0x6c0], R208 ;  /* 0x0006c0d001007387 */ /* 0x0003e80000100a00 */
[----:B------:R3:W-:Y:S04]  /*292e0*/  STL.64 [R1+0x6c8], R210 ;  /* 0x0006c8d201007387 */ /* 0x0007e80000100a00 */
[----:B------:R-:W2:Y:S04]  /*292f0*/  LDL.LU R17, [R1+0x404] ;  /* 0x0004040001117983 */ /* 0x000ea80000300800 */
[----:B------:R-:W2:Y:S04]  /*29300*/  LDL.LU R18, [R1+0x408] ;  /* 0x0004080001127983 */ /* 0x000ea80000300800 */
[----:B------:R-:W2:Y:S04]  /*29310*/  LDL.LU R19, [R1+0x40c] ;  /* 0x00040c0001137983 */ /* 0x000ea80000300800 */
[----:B-1----:R-:W2:Y:S04]  /*29320*/  LDL.LU R208, [R1+0x260] ;  /* 0x0002600001d07983 */ /* 0x002ea80000300800 */
[----:B------:R-:W2:Y:S01]  /*29330*/  LDL.LU R209, [R1+0x264] ;  /* 0x0002640001d17983 */ /* 0x000ea20000300800 */
[----:B------:R-:W-:Y:S01]  /*29340*/  HMMA.1688.F32.TF32 R28, R200, R24, R28 ;  /* 0x00000018c81c723c */ /* 0x000fe2000008101c */
[----:B---3--:R-:W-:-:S02]  /*29350*/  IMAD.MOV.U32 R211, RZ, RZ, R0 ;  /* 0x000000ffffd37224 */ /* 0x008fc400078e0000 */
[----:B----4-:R-:W-:-:S05]  /*29360*/  IMAD.MOV.U32 R210, RZ, RZ, R252 ;  /* 0x000000ffffd27224 */ /* 0x010fca00078e00fc */
[-C--:B--2---:R-:W-:Y:S08]  /*29370*/  HMMA.1688.F32.TF32 R16, R160, R20.reuse, R16 ;  /* 0x00000014a010723c */ /* 0x084ff00000081010 */
[-C--:B------:R-:W-:Y:S11]  /*29380*/  HMMA.1688.F32.TF32 R208, R180, R20.reuse, R208 ;  /* 0x00000014b4d0723c */ /* 0x080ff600000810d0 */
[----:B------:R-:W-:Y:S04]  /*29390*/  @!UPT UIADD3 URZ, URZ, URZ, URZ ;  /* 0x0000003f3f3ff290 */ /* 0x000fe8000fffe03f */
[----:B------:R-:W-:Y:S04]  /*293a0*/  STL.64 [R1+0x310], R16 ;  /* 0x0003101001007387 */ /* 0x000fe80000100a00 */
[----:B------:R1:W-:Y:S02]  /*293b0*/  STL.64 [R1+0x318], R18 ;  /* 0x0003181201007387 */ /* 0x0003e40000100a00 */
[-C--:B-1----:R-:W-:Y:S02]  /*293c0*/  HMMA.1688.F32.TF32 R16, R200, R20.reuse, R40 ;  /* 0x00000014c810723c */ /* 0x082fe40000081028 */
[----:B------:R-:W-:Y:S04]  /*293d0*/  STL.64 [R1+0x340], R208 ;  /* 0x000340d001007387 */ /* 0x000fe80000100a00 */
[----:B------:R-:W-:Y:S02]  /*293e0*/  STL.64 [R1+0x348], R210 ;  /* 0x000348d201007387 */ /* 0x000fe40000100a00 */
[-C--:B------:R-:W-:Y:S08]  /*293f0*/  HMMA.1688.F32.TF32 R40, R220, R20.reuse, R64 ;  /* 0x00000014dc28723c */ /* 0x080ff00000081040 */
[-C--:B------:R-:W-:Y:S07]  /*29400*/  HMMA.1688.F32.TF32 R64, R236, R20.reuse, R112 ;  /* 0x00000014ec40723c */ /* 0x080fee0000081070 */
[----:B------:R-:W-:Y:S04]  /*29410*/  STL.64 [R1+0x3a0], R16 ;  /* 0x0003a01001007387 */ /* 0x000fe80000100a00 */
[----:B------:R1:W-:Y:S02]  /*29420*/  STL.64 [R1+0x3a8], R18 ;  /* 0x0003a81201007387 */ /* 0x0003e40000100a00 */
[-C--:B-1----:R-:W-:Y:S02]  /*29430*/  HMMA.1688.F32.TF32 R16, R4, R20.reuse, R176 ;  /* 0x000000140410723c */ /* 0x082fe400000810b0 */
[----:B------:R-:W-:Y:S04]  /*29440*/  STL.64 [R1+0x410], R40 ;  /* 0x0004102801007387 */ /* 0x000fe80000100a00 */
[----:B------:R1:W-:Y:S04]  /*29450*/  STL.64 [R1+0x418], R42 ;  /* 0x0004182a01007387 */ /* 0x0003e80000100a00 */
[----:B------:R-:W-:Y:S04]  /*29460*/  STL.64 [R1+0x490], R64 ;  /* 0x0004904001007387 */ /* 0x000fe80000100a00 */
[----:B------:R-:W-:Y:S01]  /*29470*/  STL.64 [R1+0x498], R66 ;  /* 0x0004984201007387 */ /* 0x000fe20000100a00 */
[-C--:B-1----:R-:W-:Y:S08]  /*29480*/  HMMA.1688.F32.TF32 R40, R8, R20.reuse, R188 ;  /* 0x000000140828723c */ /* 0x082ff000000810bc */
[----:B------:R-:W-:Y:S01]  /*29490*/  STL.64 [R1+0x510], R16 ;  /* 0x0005101001007387 */ /* 0x000fe20000100a00 */
[----:B------:R-:W-:Y:S03]  /*294a0*/  HMMA.1688.F32.TF32 R20, R12, R20, R224 ;  /* 0x000000140c14723c */ /* 0x000fe600000810e0 */
[----:B------:R1:W-:Y:S05]  /*294b0*/  STL.64 [R1+0x518], R18 ;  /* 0x0005181201007387 */ /* 0x0003ea0000100a00 */
[----:B-1----:R-:W-:Y:S06]  /*294c0*/  HMMA.1688.F32.TF32 R16, R160, R24, R36 ;  /* 0x00000018a010723c */ /* 0x002fec0000081024 */
[----:B------:R-:W-:Y:S04]  /*294d0*/  STL.64 [R1+0x570], R40 ;  /* 0x0005702801007387 */ /* 0x000fe80000100a00 */
[----:B------:R-:W-:Y:S04]  /*294e0*/  STL.64 [R1+0x578], R42 ;  /* 0x0005782a01007387 */ /* 0x000fe80000100a00 */
[----:B------:R-:W-:Y:S04]  /*294f0*/  LDSM.16.M88.4 R36, [R2+0x42880] ;  /* 0x042880000224783b */ /* 0x000fe80000000200 */
[----:B------:R-:W-:Y:S05]  /*29500*/  LDSM.16.M88.4 R40, [R2+0x43080] ;  /* 0x043080000228783b */ /* 0x000fea0000000200 */
[----:B------:R-:W-:Y:S04]  /*29510*/  STL.64 [R1+0x220], R16 ;  /* 0x0002201001007387 */ /* 0x000fe80000100a00 */
[----:B------:R-:W-:Y:S04]  /*29520*/  STL.64 [R1+0x630], R20 ;  /* 0x0006301401007387 */ /* 0x000fe80000100a00 */
[----:B------:R-:W-:Y:S04]  /*29530*/  STL.64 [R1+0x638], R22 ;  /* 0x0006381601007387 */ /* 0x000fe80000100a00 */
[----:B------:R1:W-:Y:S02]  /*29540*/  STL [R1+0x228], R18 ;  /* 0x0002281201007387 */ /* 0x0003e40000100800 */
[----:B-1----:R-:W-:-:S05]  /*29550*/  MOV R18, R19 ;  /* 0x0000001300127202 */ /* 0x002fca0000000f00 */
[----:B------:R1:W-:Y:S02]  /*29560*/  STL [R1+0x158c], R18 ;  /* 0x00158c1201007387 */ /* 0x0003e40000100800 */
[-C--:B-1----:R-:W-:Y:S02]  /*29570*/  HMMA.1688.F32.TF32 R16, R180, R24.reuse, R32 ;  /* 0x00000018b410723c */ /* 0x082fe40000081020 */
[----:B------:R-:W-:Y:S06]  /*29580*/  LDSM.16.M88.4 R32, [R2+0x42080] ;  /* 0x042080000220783b */ /* 0x000fec0000000200 */
[-C--:B------:R-:W-:Y:S11]  /*29590*/  HMMA.1688.F32.TF32 R20, R220, R24.reuse, R60 ;  /* 0x00000018dc14723c */ /* 0x080ff6000008103c */
[----:B------:R-:W-:Y:S04]  /*295a0*/  @!UPT UIADD3 URZ, URZ, URZ, URZ ;  /* 0x0000003f3f3ff290 */ /* 0x000fe8000fffe03f */
        /* <DEDUP_REMOVED lines=8> */
[----:B------:R-:W-:Y:S04]  /*29630*/  STL.64 [R1+0x400], R16 ;  /* 0x0004001001007387 */ /* 0x000fe80000100a00 */
[----:B------:R2:W-:Y:S04]  /*29640*/  STL.64 [R1+0x408], R18 ;  /* 0x0004081201007387 */ /* 0x0005e80000100a00 */
[----:B------:R-:W-:Y:S04]  /*29650*/  STL.64 [R1+0x4d0], R28 ;  /* 0x0004d01c01007387 */ /* 0x000fe80000100a00 */
[----:B------:R-:W-:Y:S04]  /*29660*/  STL.64 [R1+0x4d8], R30 ;  /* 0x0004d81e01007387 */ /* 0x000fe80000100a00 */
[----:B------:R-:W3:Y:S01]  /*29670*/  LDSM.16.M88.4 R28, [R2+0x41880] ;  /* 0x04188000021c783b */ /* 0x000ee20000000200 */
[-C--:B-1----:R-:W-:Y:S08]  /*29680*/  HMMA.1688.F32.TF32 R20, R8, R24.reuse, R192 ;  /* 0x000000180814723c */ /* 0x082ff000000810c0 */
[----:B--2---:R-:W-:Y:S11]  /*29690*/  HMMA.1688.F32.TF32 R16, R12, R24, R232 ;  /* 0x000000180c10723c */ /* 0x004ff600000810e8 */
[----:B------:R-:W-:Y:S04]  /*296a0*/  @!UPT UIADD3 URZ, URZ, URZ, URZ ;  /* 0x0000003f3f3ff290 */ /* 0x000fe8000fffe03f */
[----:B------:R-:W-:Y:S04]  /*296b0*/  STL.64 [R1+0x540], R20 ;  /* 0x0005401401007387 */ /* 0x000fe80000100a00 */
[----:B------:R3:W-:Y:S04]  /*296c0*/  STL.64 [R1+0x548], R22 ;  /* 0x0005481601007387 */ /* 0x0007e80000100a00 */
[----:B------:R-:W-:Y:S04]  /*296d0*/  STL.64 [R1+0x5b0], R16 ;  /* 0x0005b01001007387 */ /* 0x000fe80000100a00 */
[----:B------:R1:W-:Y:S01]  /*296e0*/  STL.64 [R1+0x5b8], R18 ;  /* 0x0005b81201007387 */ /* 0x0003e20000100a00 */
[-C--:B---3--:R-:W-:Y:S08]  /*296f0*/  HMMA.1688.F32.TF32 R20, R180, R28.reuse, R172 ;  /* 0x0000001cb414723c */ /* 0x088ff000000810ac */
[-C--:B-1----:R-:W-:Y:S08]  /*29700*/  HMMA.1688.F32.TF32 R16, R160, R28.reuse, R196 ;  /* 0x0000001ca010723c */ /* 0x082ff000000810c4 */
[-C--:B------:R-:W-:Y:S08]  /*29710*/  HMMA.1688.F32.TF32 R64, R200, R28.reuse, R104 ;  /* 0x0000001cc840723c */ /* 0x080ff00000081068 */
[-C--:B------:R-:W-:Y:S07]  /*29720*/  HMMA.1688.F32.TF32 R60, R220, R28.reuse, R240 ;  /* 0x0000001cdc3c723c */ /* 0x080fee00000810f0 */
[----:B------:R-:W-:Y:S04]  /*29730*/  STL.64 [R1+0x120], R16 ;  /* 0x0001201001007387 */ /* 0x000fe80000100a00 */
[----:B------:R-:W-:Y:S04]  /*29740*/  STL [R1+0x128], R18 ;  /* 0x0001281201007387 */ /* 0x000fe80000100800 */
[----:B------:R-:W-:Y:S04]  /*29750*/  STL.64 [R1+0x140], R20 ;  /* 0x0001401401007387 */ /* 0x000fe80000100a00 */
[----:B------:R1:W-:Y:S02]  /*29760*/  STL.64 [R1+0x148], R22 ;  /* 0x0001481601007387 */ /* 0x0003e40000100a00 */
[-C--:B-1----:R-:W-:Y:S02]  /*29770*/  HMMA.1688.F32.TF32 R20, R236, R28.reuse, R72 ;  /* 0x0000001cec14723c */ /* 0x082fe40000081048 */
[----:B------:R-:W-:Y:S04]  /*29780*/  STL.64 [R1+0x240], R64 ;  /* 0x0002404001007387 */ /* 0x000fe80000100a00 */
[----:B------:R1:W-:Y:S04]  /*29790*/  STL.64 [R1+0x248], R66 ;  /* 0x0002484201007387 */ /* 0x0003e80000100a00 */
[----:B------:R-:W-:Y:S04]  /*297a0*/  STL.64 [R1+0x280], R60 ;  /* 0x0002803c01007387 */ /* 0x000fe80000100a00 */
[----:B------:R2:W-:Y:S01]  /*297b0*/  STL.64 [R1+0x288], R62 ;  /* 0x0002883e01007387 */ /* 0x0005e20000100a00 */
[-C--:B-1----:R-:W-:Y:S08]  /*297c0*/  HMMA.1688.F32.TF32 R64, R4, R28.reuse, R144 ;  /* 0x0000001c0440723c */ /* 0x082ff00000081090 */
[----:B------:R-:W-:Y:S01]  /*297d0*/  STL.64 [R1+0x370], R20 ;  /* 0x0003701401007387 */ /* 0x000fe20000100a00 */
[-C--:B--2---:R-:W-:Y:S03]  /*297e0*/  HMMA.1688.F32.TF32 R60, R8, R28.reuse, R156 ;  /* 0x0000001c083c723c */ /* 0x084fe6000008109c */
[----:B------:R1:W-:Y:S05]  /*297f0*/  STL.64 [R1+0x378], R22 ;  /* 0x0003781601007387 */ /* 0x0003ea0000100a00 */
[----:B-1----:R-:W-:Y:S06]  /*29800*/  HMMA.1688.F32.TF32 R20, R12, R28, R204 ;  /* 0x0000001c0c14723c */ /* 0x002fec00000810cc */
[----:B------:R1:W-:Y:S01]  /*29810*/  STL.64 [R1+0x470], R64 ;  /* 0x0004704001007387 */ /* 0x0003e20000100a00 */
[----:B------:R-:W-:-:S03]  /*29820*/  MOV R240, R248 ;  /* 0x000000f800f07202 */ /* 0x000fc60000000f00 */
[----:B------:R2:W-:Y:S01]  /*29830*/  STL.64 [R1+0x478], R66 ;  /* 0x0004784201007387 */ /* 0x0005e20000100a00 */
[----:B------:R-:W-:-:S04]  /*29840*/  IMAD.MOV.U32 R241, RZ, RZ, R249 ;  /* 0x000000fffff17224 */ /* 0x000fc800078e00f9 */
[----:B------:R-:W-:Y:S01]  /*29850*/  STL.64 [R1+0x4f0], R60 ;  /* 0x0004f03c01007387 */ /* 0x000fe20000100a00 */
[----:B------:R-:W-:-:S03]  /*29860*/  IMAD.MOV.U32 R242, RZ, RZ, R250 ;  /* 0x000000fffff27224 */ /* 0x000fc600078e00fa */
[----:B------:R-:W-:Y:S01]  /*29870*/  STL.64 [R1+0x4f8], R62 ;  /* 0x0004f83e01007387 */ /* 0x000fe20000100a00 */
[----:B------:R-:W-:-:S03]  /*29880*/  IMAD.MOV.U32 R243, RZ, RZ, R251 ;  /* 0x000000fffff37224 */ /* 0x000fc600078e00fb */
[----:B------:R3:W-:Y:S04]  /*29890*/  STL.64 [R1+0x550], R20 ;  /* 0x0005501401007387 */ /* 0x0007e80000100a00 */
        /* <DEDUP_REMOVED lines=23> */
[----:B------:R-:W4:Y:S04]  /*29a10*/  LDL.LU R45, [R1+0x161c] ;  /* 0x00161c00012d7983 */ /* 0x000f280000300800 */
[----:B-1----:R-:W4:Y:S04]  /*29a20*/  LDL.LU R64, [R1+0x650] ;  /* 0x0006500001407983 */ /* 0x002f280000300800 */
[----:B------:R-:W4:Y:S04]  /*29a30*/  LDL.LU R65, [R1+0x654] ;  /* 0x0006540001417983 */ /* 0x000f280000300800 */
[----:B--2---:R-:W2:Y:S04]  /*29a40*/  LDL.LU R66, [R1+0x658] ;  /* 0x0006580001427983 */ /* 0x004ea80000300800 */
[----:B------:R-:W2:Y:S04]  /*29a50*/  LDL.LU R67, [R1+0x65c] ;  /* 0x00065c0001437983 */ /* 0x000ea80000300800 */
[----:B------:R-:W2:Y:S04]  /*29a60*/  LDL.LU R196, [R1+0x190] ;  /* 0x0001900001c47983 */ /* 0x000ea80000300800 */
[----:B------:R-:W2:Y:S01]  /*29a70*/  LDL.LU R197, [R1+0x194] ;  /* 0x0001940001c57983 */ /* 0x000ea20000300800 */
[----:B------:R-:W-:-:S02]  /*29a80*/  IMAD.MOV.U32 R0, RZ, RZ, R22 ;  /* 0x000000ffff007224 */ /* 0x000fc400078e0016 */
[----:B------:R-:W-:Y:S02]  /*29a90*/  IMAD.MOV.U32 R252, RZ, RZ, R23 ;  /* 0x000000fffffc7224 */ /* 0x000fe400078e0017 */
[----:B---3--:R-:W-:Y:S02]  /*29aa0*/  IMAD.MOV.U32 R199, RZ, RZ, R44 ;  /* 0x000000ffffc77224 */ /* 0x008fe400078e002c */
[----:B----4-:R-:W-:Y:S02]  /*29ab0*/  IMAD.MOV.U32 R198, RZ, RZ, R45 ;  /* 0x000000ffffc67224 */ /* 0x010fe400078e002d */
        /* <DEDUP_REMOVED lines=11> */
[----:B------:R-:W3:Y:S01]  /*29b70*/  LDL.LU R47, [R1+0x59c] ;  /* 0x00059c00012f7983 */ /* 0x000ee20000300800 */
[-C--:B------:R-:W-:Y:S03]  /*29b80*/  HMMA.1688.F32.TF32 R20, R160, R32.reuse, R188 ;  /* 0x00000020a014723c */ /* 0x080fe600000810bc */
[----:B------:R1:W-:Y:S05]  /*29b90*/  STL.64 [R1+0x1570], R30 ;  /* 0x0015701e01007387 */ /* 0x0003ea0000100a00 */
[-C--:B------:R-:W-:Y:S08]  /*29ba0*/  HMMA.1688.F32.TF32 R72, R200, R32.reuse, R112 ;  /* 0x00000020c848723c */ /* 0x080ff00000081070 */
[----:B------:R-:W-:Y:S08]  /*29bb0*/  HMMA.1688.F32.TF32 R60, R220, R32, R248 ;  /* 0x00000020dc3c723c */ /* 0x000ff000000810f8 */
[----:B-1----:R-:W-:Y:S01]  /*29bc0*/  MOV R31, R20 ;  /* 0x00000014001f7202 */ /* 0x002fe20000000f00 */
[----:B------:R-:W-:-:S02]  /*29bd0*/  IMAD.MOV.U32 R30, RZ, RZ, R21 ;  /* 0x000000ffff1e7224 */ /* 0x000fc400078e0015 */
[----:B------:R-:W-:Y:S02]  /*29be0*/  IMAD.MOV.U32 R29, RZ, RZ, R22 ;  /* 0x000000ffff1d7224 */ /* 0x000fe400078e0016 */
[----:B------:R-:W-:Y:S02]  /*29bf0*/  IMAD.MOV.U32 R28, RZ, RZ, R23 ;  /* 0x000000ffff1c7224 */ /* 0x000fe400078e0017 */
[-C--:B------:R-:W-:Y:S01]  /*29c00*/  HMMA.1688.F32.TF32 R20, R180, R32.reuse, R176 ;  /* 0x00000020b414723c */ /* 0x080fe200000810b0 */
[----:B------:R-:W-:Y:S04]  /*29c10*/  STL [R1+0x1450], R252 ;  /* 0x001450fc01007387 */ /* 0x000fe80000100800 */
[----:B------:R-:W-:Y:S11]  /*29c20*/  STL [R1+0x144c], R0 ;  /* 0x00144c0001007387 */ /* 0x000ff60000100800 */
[----:B------:R-:W-:Y:S07]  /*29c30*/  @!UPT UIADD3 URZ, URZ, URZ, URZ ;  /* 0x0000003f3f3ff290 */ /* 0x000fee000fffe03f */
        /* <DEDUP_REMOVED lines=8> */
[-C--:B-1----:R-:W-:Y:S07]  /*29cc0*/  HMMA.1688.F32.TF32 R60, R8, R32.reuse, R164 ;  /* 0x00000020083c723c */ /* 0x082fee00000810a4 */
[----:B------:R-:W-:Y:S04]  /*29cd0*/  STL.64 [R1+0x290], R20 ;  /* 0x0002901401007387 */ /* 0x000fe80000100a00 */
[----:B------:R1:W-:Y:S04]  /*29ce0*/  STL.64 [R1+0x298], R22 ;  /* 0x0002981601007387 */ /* 0x0003e80000100a00 */
[----:B------:R-:W-:Y:S04]  /*29cf0*/  STL.64 [R1+0x3d0], R72 ;  /* 0x0003d04801007387 */ /* 0x000fe80000100a00 */
[----:B------:R-:W-:Y:S04]  /*29d00*/  STL.64 [R1+0x3d8], R74 ;  /* 0x0003d84a01007387 */ /* 0x000fe80000100a00 */
[----:B------:R-:W-:Y:S04]  /*29d10*/  STL.64 [R1+0x1578], R34 ;  /* 0x0015782201007387 */ /* 0x000fe80000100a00 */
[----:B------:R-:W-:Y:S04]  /*29d20*/  STL.64 [R1+0x4c0], R60 ;  /* 0x0004c03c01007387 */ /* 0x000fe80000100a00 */
[----:B------:R2:W-:Y:S01]  /*29d30*/  STL.64 [R1+0x4c8], R62 ;  /* 0x0004c83e01007387 */ /* 0x0005e20000100a00 */
[----:B-1----:R-:W-:Y:S08]  /*29d40*/  HMMA.1688.F32.TF32 R20, R12, R32, R212 ;  /* 0x000000200c14723c */ /* 0x002ff000000810d4 */
[----:B--2---:R-:W-:Y:S01]  /*29d50*/  HMMA.1688.F32.TF32 R60, R160, R36, R64 ;  /* 0x00000024a03c723c */ /* 0x004fe20000081040 */
[----:B------:R-:W-:Y:S01]  /*29d60*/  IMAD.MOV.U32 R18, RZ, RZ, R19 ;  /* 0x000000ffff127224 */ /* 0x000fe200078e0013 */
[----:B------:R-:W-:Y:S11]  /*29d70*/  LDSM.16.M88.4 R64, [R2+0x45080] ;  /* 0x045080000240783b */ /* 0x000ff60000000200 */
[----:B------:R-:W-:Y:S02]  /*29d80*/  @!UPT UIADD3 URZ, URZ, URZ, URZ ;  /* 0x0000003f3f3ff290 */ /* 0x000fe4000fffe03f */
[----:B------:R-:W-:Y:S04]  /*29d90*/  STL.64 [R1+0x530], R20 ;  /* 0x0005301401007387 */ /* 0x000fe80000100a00 */
[----:B------:R1:W-:Y:S05]  /*29da0*/  STL.64 [R1+0x538], R22 ;  /* 0x0005381601007387 */ /* 0x0003ea0000100a00 */
[----:B------:R-:W-:-:S05]  /*29db0*/  IMAD.MOV.U32 R27, RZ, RZ, R63 ;  /* 0x000000ffff1b7224 */ /* 0x000fca00078e003f */
[----:B------:R4:W-:Y:S01]  /*29dc0*/  STL.64 [R1+0x1580], R26 ;  /* 0x0015801a01007387 */ /* 0x0009e20000100a00 */
[----:B------:R-:W-:Y:S01]  /*29dd0*/  MOV R19, R60 ;  /* 0x0000003c00137202 */ /* 0x000fe20000000f00 */
[----:B-1----:R-:W-:Y:S02]  /*29de0*/  IMAD.MOV.U32 R22, RZ, RZ, R61 ;  /* 0x000000ffff167224 */ /* 0x002fe400078e003d */
[----:B------:R-:W-:Y:S02]  /*29df0*/  IMAD.MOV.U32 R23, RZ, RZ, R62 ;  /* 0x000000ffff177224 */ /* 0x000fe400078e003e */
[-C--:B------:R-:W-:Y:S08]  /*29e00*/  HMMA.1688.F32.TF32 R60, R200, R36.reuse, R196 ;  /* 0x00000024c83c723c */ /* 0x080ff000000810c4 */
[----:B------:R-:W-:Y:S08]  /*29e10*/  HMMA.1688.F32.TF32 R32, R220, R36, R172 ;  /* 0x00000024dc20723c */ /* 0x000ff000000810ac */
[----:B------:R-:W-:Y:S08]  /*29e20*/  HMMA.1688.F32.TF32 R48, R200, R40, R48 ;  /* 0x00000028c830723c */ /* 0x000ff00000081030 */
[-C--:B----4-:R-:W-:Y:S11]  /*29e30*/  HMMA.1688.F32.TF32 R24, R180, R36.reuse, R208 ;  /* 0x00000024b418723c */ /* 0x090ff600000810d0 */
[----:B------:R-:W-:Y:S11]  /*29e40*/  @!UPT UIADD3 URZ, URZ, URZ, URZ ;  /* 0x0000003f3f3ff290 */ /* 0x000ff6000fffe03f */
[----:B------:R-:W-:Y:S01]  /*29e50*/  @!UPT UIADD3 URZ, URZ, URZ, URZ ;  /* 0x0000003f3f3ff290 */ /* 0x000fe2000fffe03f */
[----:B------:R-:W-:Y:S04]  /*29e60*/  STL.64 [R1+0x10], R24 ;  /* 0x0000101801007387 */ /* 0x000fe80000100a00 */
[----:B------:R1:W-:Y:S02]  /*29e70*/  STL.64 [R1+0x18], R26 ;  /* 0x0000181a01007387 */ /* 0x0003e40000100a00 */
[----:B-1----:R-:W-:Y:S02]  /*29e80*/  HMMA.1688.F32.TF32 R24, R236, R36, R88 ;  /* 0x00000024ec18723c */ /* 0x002fe40000081058 */
[----:B------:R-:W-:Y:S04]  /*29e90*/  STL.64 [R1], R60 ;  /* 0x0000003c01007387 */ /* 0x000fe80000100a00 */
[----:B------:R1:W-:Y:S04]  /*29ea0*/  STL.64 [R1+0x8], R62 ;  /* 0x0000083e01007387 */ /* 0x0003e80000100a00 */
[----:B------:R-:W-:Y:S01]  /*29eb0*/  STL.64 [R1+0x130], R32 ;  /* 0x0001302001007387 */ /* 0x000fe20000100a00 */
[----:B---3--:R-:W-:Y:S03]  /*29ec0*/  HMMA.1688.F32.TF32 R248, R160, R40, R104 ;  /* 0x00000028a0f8723c */ /* 0x008fe60000081068 */
[----:B------:R2:W-:Y:S05]  /*29ed0*/  STL.64 [R1+0x138], R34 ;  /* 0x0001382201007387 */ /* 0x0005ea0000100a00 */
[-C--:B-1----:R-:W-:Y:S04]  /*29ee0*/  HMMA.1688.F32.TF32 R60, R4, R36.reuse, R152 ;  /* 0x00000024043c723c */ /* 0x082fe80000081098 */
[----:B------:R-:W-:Y:S04]  /*29ef0*/  STL.64 [R1+0x230], R24 ;  /* 0x0002301801007387 */ /* 0x000fe80000100a00 */
[-C--:B--2---:R-:W-:Y:S01]  /*29f00*/  HMMA.1688.F32.TF32 R32, R8, R36.reuse, R168 ;  /* 0x000000240820723c */ /* 0x084fe200000810a8 */
[----:B------:R1:W-:Y:S07]  /*29f10*/  STL.64 [R1+0x238], R26 ;  /* 0x0002381a01007387 */ /* 0x0003ee0000100a00 */
[----:B-1----:R-:W-:Y:S07]  /*29f20*/  HMMA.1688.F32.TF32 R24, R12, R36, R228 ;  /* 0x000000240c18723c */ /* 0x002fee00000810e4 */
[----:B------:R-:W-:Y:S04]  /*29f30*/  STL.64 [R1+0x360], R60 ;  /* 0x0003603c01007387 */ /* 0x000fe80000100a00 */
[----:B------:R-:W-:Y:S01]  /*29f40*/  STL.64 [R1+0x368], R62 ;  /* 0x0003683e01007387 */ /* 0x000fe20000100a00 */
[----:B------:R-:W-:Y:S03]  /*29f50*/  HMMA.1688.F32.TF32 R44, R180, R40, R44 ;  /* 0x00000028b42c723c */ /* 0x000fe6000008102c */
[----:B------:R-:W-:Y:S04]  /*29f60*/  STL.64 [R1+0x460], R32 ;  /* 0x0004602001007387 */ /* 0x000fe80000100a00 */
[----:B------:R1:W-:Y:S04]  /*29f70*/  STL.64 [R1+0x468], R34 ;  /* 0x0004682201007387 */ /* 0x0003e80000100a00 */
[----:B------:R-:W-:Y:S01]  /*29f80*/  STL.64 [R1+0x1518], R250 ;  /* 0x001518fa01007387 */ /* 0x000fe20000100a00 */
[----:B------:R-:W-:Y:S01]  /*29f90*/  MOV R104, R76 ;  /* 0x0000004c00687202 */ /* 0x000fe20000000f00 */
[----:B------:R-:W-:-:S02]  /*29fa0*/  IMAD.MOV.U32 R105, RZ, RZ, R77 ;  /* 0x000000ffff697224 */ /* 0x000fc400078e004d */
[----:B------:R-:W-:Y:S01]  /*29fb0*/  IMAD.MOV.U32 R106, RZ, RZ, R78 ;  /* 0x000000ffff6a7224 */ /* 0x000fe200078e004e */
[----:B------:R-:W-:Y:S01]  /*29fc0*/  STL.64 [R1+0x4e0], R24 ;  /* 0x0004e01801007387 */ /* 0x000fe20000100a00 */
[-C--:B-1----:R-:W-:Y:S03]  /*29fd0*/  HMMA.1688.F32.TF32 R32, R220, R40.reuse, R240 ;  /* 0x00000028dc20723c */ /* 0x082fe600000810f0 */
[----:B------:R1:W-:Y:S01]  /*29fe0*/  STL.64 [R1+0x4e8], R26 ;  /* 0x0004e81a01007387 */ /* 0x0003e20000100a00 */
[----:B------:R-:W-:Y:S01]  /*29ff0*/  IMAD.MOV.U32 R107, RZ, RZ, R79 ;  /* 0x000000ffff6b7224 */ /* 0x000fe200078e004f */
[----:B------:R-:W-:Y:S01]  /*2a000*/  MOV R172, R57 ;  /* 0x0000003900ac7202 */ /* 0x000fe20000000f00 */
[----:B------:R-:W-:Y:S01]  /*2a010*/  IMAD.MOV.U32 R173, RZ, RZ, R56 ;  /* 0x000000ffffad7224 */ /* 0x000fe200078e0038 */
[----:B------:R-:W-:Y:S01]  /*2a020*/  LDSM.16.M88.4 R60, [R2+0x44880] ;  /* 0x04488000023c783b */ /* 0x000fe20000000200 */
[-C--:B-1----:R-:W-:Y:S03]  /*2a030*/  HMMA.1688.F32.TF32 R24, R236, R40.reuse, R68 ;  /* 0x00000028ec18723c */ /* 0x082fe60000081044 */
[----:B------:R-:W-:Y:S04]  /*2a040*/  STL.64 [R1+0x1510], R248 ;  /* 0x001510f801007387 */ /* 0x000fe80000100a00 */
[----:B------:R-:W-:Y:S04]  /*2a050*/  STL.64 [R1+0x1528], R46 ;  /* 0x0015282e01007387 */ /* 0x000fe80000100a00 */
[----:B------:R1:W-:Y:S04]  /*2a060*/  STL.64 [R1+0x1520], R44 ;  /* 0x0015202c01007387 */ /* 0x0003e80000100a00 */
[----:B------:R-:W-:Y:S04]  /*2a070*/  STL [R1+0x150c], R51 ;  /* 0x00150c3301007387 */ /* 0x000fe80000100800 */
[----:B------:R-:W-:Y:S01]  /*2a080*/  STL.64 [R1+0xa0], R32 ;  /* 0x0000a02001007387 */ /* 0x000fe20000100a00 */
[-C--:B-1----:R-:W-:Y:S03]  /*2a090*/  HMMA.1688.F32.TF32 R44, R4, R40.reuse, R96 ;  /* 0x00000028042c723c */ /* 0x082fe60000081060 */
[----:B------:R1:W-:Y:S04]  /*2a0a0*/  STL.64 [R1+0xa8], R34 ;  /* 0x0000a82201007387 */ /* 0x0003e80000100a00 */
[----:B------:R-:W-:Y:S04]  /*2a0b0*/  STL.64 [R1+0x190], R24 ;  /* 0x0001901801007387 */ /* 0x000fe80000100a00 */
[----:B------:R2:W-:Y:S01]  /*2a0c0*/  STL.64 [R1+0x198], R26 ;  /* 0x0001981a01007387 */ /* 0x0005e20000100a00 */
[-C--:B-1----:R-:W-:Y:S08]  /*2a0d0*/  HMMA.1688.F32.TF32 R32, R8, R40.reuse, R100 ;  /* 0x000000280820723c */ /* 0x082ff00000081064 */
[----:B--2---:R-:W-:Y:S03]  /*2a0e0*/  HMMA.1688.F32.TF32 R24, R12, R40, R216 ;  /* 0x000000280c18723c */ /* 0x004fe600000810d8 */
[----:B------:R-:W-:Y:S04]  /*2a0f0*/  STL.64 [R1+0x2b0], R44 ;  /* 0x0002b02c01007387 */ /* 0x000fe80000100a00 */
[----:B------:R-:W-:Y:S08]  /*2a100*/  STL.64 [R1+0x2b8], R46 ;  /* 0x0002b82e01007387 */ /* 0x000ff00000100a00 */
[----:B------:R-:W-:Y:S04]  /*2a110*/  STL.64 [R1+0x3c0], R32 ;  /* 0x0003c02001007387 */ /* 0x000fe80000100a00 */
[----:B------:R-:W-:Y:S04]  /*2a120*/  STL.64 [R1+0x3c8], R34 ;  /* 0x0003c82201007387 */ /* 0x000fe80000100a00 */
[----:B------:R-:W2:Y:S04]  /*2a130*/  LDL.LU R76, [R1+0x1610] ;  /* 0x00161000014c7983 */ /* 0x000ea80000300800 */
[----:B------:R-:W-:Y:S04]  /*2a140*/  STL.64 [R1+0x4b0], R24 ;  /* 0x0004b01801007387 */ /* 0x000fe80000100a00 */
[----:B------:R-:W-:Y:S04]  /*2a150*/  STL.64 [R1+0x4b8], R26 ;  /* 0x0004b81a01007387 */ /* 0x000fe80000100a00 */
[----:B------:R-:W2:Y:S01]  /*2a160*/  LDL.LU R77, [R1+0x160c] ;  /* 0x00160c00014d7983 */ /* 0x000ea20000300800 */
[----:B------:R-:W-:-:S03]  /*2a170*/  IMAD.MOV.U32 R174, RZ, RZ, R53 ;  /* 0x000000ffffae7224 */ /* 0x000fc600078e0035 */
[----:B------:R-:W2:Y:S01]  /*2a180*/  LDL.LU R78, [R1+0x1608] ;  /* 0x00160800014e7983 */ /* 0x000ea20000300800 */
[----:B------:R-:W-:-:S03]  /*2a190*/  IMAD.MOV.U32 R175, RZ, RZ, R52 ;  /* 0x000000ffffaf7224 */ /* 0x000fc600078e0034 */
[----:B------:R-:W2:Y:S04]  /*2a1a0*/  LDL.LU R79, [R1+0x1604] ;  /* 0x00160400014f7983 */ /* 0x000ea80000300800 */
[----:B------:R-:W3:Y:S04]  /*2a1b0*/  LDL.LU R57, [R1+0x1600] ;  /* 0x0016000001397983 */ /* 0x000ee80000300800 */
[----:B------:R-:W4:Y:S04]  /*2a1c0*/  LDL.LU R56, [R1+0x15fc] ;  /* 0x0015fc0001387983 */ /* 0x000f280000300800 */
[----:B------:R-:W2:Y:S04]  /*2a1d0*/  LDL.LU R53, [R1+0x15f8] ;  /* 0x0015f80001357983 */ /* 0x000ea80000300800 */
        /* <DEDUP_REMOVED lines=21> */
[----:B--2---:R-:W-:Y:S01]  /*2a330*/  IMAD.MOV.U32 R225, RZ, RZ, R53 ;  /* 0x000000ffffe17224 */ /* 0x004fe200078e0035 */
[----:B---3--:R-:W-:-:S02]  /*2a340*/  MOV R224, R52 ;  /* 0x0000003400e07202 */ /* 0x008fc40000000f00 */
[----:B------:R-:W2:Y:S04]  /*2a350*/  LDL.LU R52, [R1+0x15f0] ;  /* 0x0015f00001347983 */ /* 0x000ea80000300800 */
[----:B------:R-:W3:Y:S01]  /*2a360*/  LDL.LU R53, [R1+0x15ec] ;  /* 0x0015ec0001357983 */ /* 0x000ee20000300800 */
[----:B----4-:R-:W-:Y:S02]  /*2a370*/  IMAD.MOV.U32 R226, RZ, RZ, R56 ;  /* 0x000000ffffe27224 */ /* 0x010fe400078e0038 */
[----:B------:R-:W-:Y:S01]  /*2a380*/  IMAD.MOV.U32 R227, RZ, RZ, R57 ;  /* 0x000000ffffe37224 */ /* 0x000fe200078e0039 */
        /* <DEDUP_REMOVED lines=14> */
[----:B--2---:R-:W-:-:S02]  /*2a470*/  IMAD.MOV.U32 R211, RZ, RZ, R52 ;  /* 0x000000ffffd37224 */ /* 0x004fc400078e0034 */
[----:B---3--:R-:W-:Y:S02]  /*2a480*/  IMAD.MOV.U32 R210, RZ, RZ, R53 ;  /* 0x000000ffffd27224 */ /* 0x008fe400078e0035 */
[----:B------:R-:W1:Y:S01]  /*2a490*/  LDSM.16.M88.4 R52, [R2+0x43880] ;  /* 0x043880000234783b */ /* 0x000e620000000200 */
[----:B----4-:R-:W-:Y:S01]  /*2a4a0*/  IMAD.MOV.U32 R209, RZ, RZ, R56 ;  /* 0x000000ffffd17224 */ /* 0x010fe200078e0038 */
[----:B------:R-:W-:Y:S02]  /*2a4b0*/  MOV R208, R57 ;  /* 0x0000003900d07202 */ /* 0x000fe40000000f00 */
[----:B------:R-:W2:Y:S01]  /*2a4c0*/  LDSM.16.M88.4 R56, [R2+0x44080] ;  /* 0x044080000238783b */ /* 0x000ea20000000200 */
[-C--:B-1----:R-:W-:Y:S08]  /*2a4d0*/  HMMA.1688.F32.TF32 R240, R160, R52.reuse, R240 ;  /* 0x00000034a0f0723c */ /* 0x082ff000000810f0 */
[-C--:B------:R-:W-:Y:S08]  /*2a4e0*/  HMMA.1688.F32.TF32 R68, R180, R52.reuse, R192 ;  /* 0x00000034b444723c */ /* 0x080ff000000810c0 */
[-C--:B------:R-:W-:Y:S08]  /*2a4f0*/  HMMA.1688.F32.TF32 R72, R200, R52.reuse, R184 ;  /* 0x00000034c848723c */ /* 0x080ff000000810b8 */
[-C--:B------:R-:W-:Y:S01]  /*2a500*/  HMMA.1688.F32.TF32 R24, R220, R52.reuse, R116 ;  /* 0x00000034dc18723c */ /* 0x080fe20000081074 */
[----:B------:R-:W-:Y:S04]  /*2a510*/  STL.64 [R1+0x1538], R242 ;  /* 0x001538f201007387 */ /* 0x000fe80000100a00 */
[----:B------:R-:W-:Y:S04]  /*2a520*/  STL.64 [R1+0x1530], R240 ;  /* 0x001530f001007387 */ /* 0x000fe80000100a00 */
[----:B------:R-:W-:Y:S04]  /*2a530*/  STL.64 [R1+0x1548], R70 ;  /* 0x0015484601007387 */ /* 0x000fe80000100a00 */
[----:B------:R-:W-:Y:S04]  /*2a540*/  STL.64 [R1+0x1540], R68 ;  /* 0x0015404401007387 */ /* 0x000fe80000100a00 */
[----:B------:R-:W-:Y:S04]  /*2a550*/  STL.64 [R1+0x1558], R74 ;  /* 0x0015584a01007387 */ /* 0x000fe80000100a00 */
[----:B------:R-:W-:Y:S03]  /*2a560*/  STL.64 [R1+0x1550], R72 ;  /* 0x0015504801007387 */ /* 0x000fe60000100a00 */
[----:B------:R-:W-:Y:S01]  /*2a570*/  MOV R51, R24 ;  /* 0x0000001800337202 */ /* 0x000fe20000000f00 */
[----:B------:R-:W-:Y:S04]  /*2a580*/  STL [R1+0x24], R25 ;  /* 0x0000241901007387 */ /* 0x000fe80000100800 */
[----:B------:R1:W-:Y:S01]  /*2a590*/  STL.64 [R1+0x28], R26 ;  /* 0x0000281a01007387 */ /* 0x0003e20000100a00 */
[-C--:B------:R-:W-:Y:S08]  /*2a5a0*/  HMMA.1688.F32.TF32 R44, R4, R52.reuse, R76 ;  /* 0x00000034042c723c */ /* 0x080ff0000008104c */
[-C--:B-1----:R-:W-:Y:S08]  /*2a5b0*/  HMMA.1688.F32.TF32 R24, R236, R52.reuse, R224 ;  /* 0x00000034ec18723c */ /* 0x082ff000000810e0 */
[-C--:B------:R-:W-:Y:S11]  /*2a5c0*/  HMMA.1688.F32.TF32 R32, R8, R52.reuse, R80 ;  /* 0x000000340820723c */ /* 0x080ff60000081050 */
[----:B------:R-:W-:Y:S04]  /*2a5d0*/  @!UPT UIADD3 URZ, URZ, URZ, URZ ;  /* 0x0000003f3f3ff290 */ /* 0x000fe8000fffe03f */
[----:B------:R-:W-:Y:S04]  /*2a5e0*/  STL.64 [R1+0x110], R24 ;  /* 0x0001101801007387 */ /* 0x000fe80000100a00 */
[----:B------:R1:W-:Y:S04]  /*2a5f0*/  STL.64 [R1+0x118], R26 ;  /* 0x0001181a01007387 */ /* 0x0003e80000100a00 */
[----:B------:R-:W-:Y:S01]  /*2a600*/  STL.64 [R1+0x250], R44 ;  /* 0x0002502c01007387 */ /* 0x000fe20000100a00 */
[----:B-1----:R-:W-:Y:S03]  /*2a610*/  HMMA.1688.F32.TF32 R24, R12, R52, R140 ;  /* 0x000000340c18723c */ /* 0x002fe6000008108c */
[----:B------:R2:W-:Y:S04]  /*2a620*/  STL.64 [R1+0x258], R46 ;  /* 0x0002582e01007387 */ /* 0x0005e80000100a00 */
[----:B------:R-:W-:Y:S04]  /*2a630*/  STL.64 [R1+0x390], R32 ;  /* 0x0003902001007387 */ /* 0x000fe80000100a00 */
[----:B------:R1:W-:Y:S01]  /*2a640*/  STL.64 [R1+0x398], R34 ;  /* 0x0003982201007387 */ /* 0x0003e20000100a00 */
[----:B--2---:R-:W-:Y:S01]  /*2a650*/  HMMA.1688.F32.TF32 R44, R236, R56, R196 ;  /* 0x00000038ec2c723c */ /* 0x004fe200000810c4 */
[----:B------:R-:W-:-:S07]  /*2a660*/  IMAD.MOV.U32 R224, RZ, RZ, R124 ;  /* 0x000000ffffe07224 */ /* 0x000fce00078e007c */
[-C--:B------:R-:W-:Y:S01]  /*2a670*/  HMMA.1688.F32.TF32 R88, R220, R56.reuse, R208 ;  /* 0x00000038dc58723c */ /* 0x080fe200000810d0 */
[----:B------:R-:W-:Y:S01]  /*2a680*/  MOV R225, R125 ;  /* 0x0000007d00e17202 */ /* 0x000fe20000000f00 */
[----:B------:R-:W-:Y:S01]  /*2a690*/  IMAD.MOV.U32 R226, RZ, RZ, R128 ;  /* 0x000000ffffe27224 */ /* 0x000fe200078e0080 */
[----:B------:R-:W-:Y:S05]  /*2a6a0*/  LDSM.16.M88.4 R140, [R2+0x47880] ;  /* 0x04788000028c783b */ /* 0x000fea0000000200 */
[----:B-1----:R-:W-:Y:S01]  /*2a6b0*/  HMMA.1688.F32.TF32 R32, R4, R56, R172 ;  /* 0x000000380420723c */ /* 0x002fe200000810ac */
[----:B------:R-:W-:Y:S01]  /*2a6c0*/  MOV R40, R27 ;  /* 0x0000001b00287202 */ /* 0x000fe20000000f00 */
[----:B------:R-:W-:-:S02]  /*2a6d0*/  IMAD.MOV.U32 R41, RZ, RZ, R26 ;  /* 0x000000ffff297224 */ /* 0x000fc400078e001a */
[----:B------:R-:W-:Y:S02]  /*2a6e0*/  IMAD.MOV.U32 R52, RZ, RZ, R25 ;  /* 0x000000ffff347224 */ /* 0x000fe400078e0019 */
[----:B------:R-:W-:Y:S01]  /*2a6f0*/  IMAD.MOV.U32 R53, RZ, RZ, R24 ;  /* 0x000000ffff357224 */ /* 0x000fe200078e0018 */
[----:B------:R-:W-:Y:S04]  /*2a700*/  STL [R1+0x1460], R40 ;  /* 0x0014602801007387 */ /* 0x000fe80000100800 */
[----:B------:R-:W-:Y:S04]  /*2a710*/  STL [R1+0x145c], R41 ;  /* 0x00145c2901007387 */ /* 0x000fe80000100800 */
[----:B------:R1:W-:Y:S04]  /*2a720*/  STL [R1+0x1458], R52 ;  /* 0x0014583401007387 */ /* 0x0003e80000100800 */
[----:B------:R2:W-:Y:S01]  /*2a730*/  STL [R1+0x1454], R53 ;  /* 0x0014543501007387 */ /* 0x0005e20000100800 */
[----:B------:R-:W-:-:S03]  /*2a740*/  IMAD.MOV.U32 R172, RZ, RZ, R132 ;  /* 0x000000ffffac7224 */ /* 0x000fc600078e0084 */
[----:B------:R-:W-:Y:S01]  /*2a750*/  STL.64 [R1+0x100], R44 ;  /* 0x0001002c01007387 */ /* 0x000fe20000100a00 */
[----:B------:R-:W-:-:S03]  /*2a760*/  IMAD.MOV.U32 R173, RZ, RZ, R133 ;  /* 0x000000ffffad7224 */ /* 0x000fc600078e0085 */
[----:B------:R-:W-:Y:S01]  /*2a770*/  STL.64 [R1+0x108], R46 ;  /* 0x0001082e01007387 */ /* 0x000fe20000100a00 */
[----:B------:R-:W-:-:S03]  /*2a780*/  IMAD.MOV.U32 R174, RZ, RZ, R136 ;  /* 0x000000ffffae7224 */ /* 0x000fc600078e0088 */
[----:B------:R-:W-:Y:S01]  /*2a790*/  STL.64 [R1+0x200], R32 ;  /* 0x0002002001007387 */ /* 0x000fe20000100a00 */
[----:B------:R-:W-:-:S03]  /*2a7a0*/  MOV R175, R137 ;  /* 0x0000008900af7202 */ /* 0x000fc60000000f00 */
[----:B------:R3:W-:Y:S04]  /*2a7b0*/  STL.64 [R1+0x208], R34 ;  /* 0x0002082201007387 */ /* 0x0007e80000100a00 */
[----:B------:R-:W4:Y:S04]  /*2a7c0*/  LDL.LU R132, [R1+0x15e0] ;  /* 0x0015e00001847983 */ /* 0x000f280000300800 */
[----:B------:R-:W2:Y:S04]  /*2a7d0*/  LDL.LU R133, [R1+0x15dc] ;  /* 0x0015dc0001857983 */ /* 0x000ea80000300800 */
[----:B------:R-:W2:Y:S04]  /*2a7e0*/  LDL.LU R136, [R1+0x15d8] ;  /* 0x0015d80001887983 */ /* 0x000ea80000300800 */
[----:B------:R-:W3:Y:S01]  /*2a7f0*/  LDL.LU R137, [R1+0x15d4] ;  /* 0x0015d40001897983 */ /* 0x000ee20000300800 */
[----:B------:R-:W-:-:S02]  /*2a800*/  IMAD.MOV.U32 R197, RZ, RZ, R121 ;  /* 0x000000ffffc57224 */ /* 0x000fc400078e0079 */
        /* <DEDUP_REMOVED lines=40> */
[----:B------:R-:W3:Y:S01]  /*2aa90*/  LDL.LU R136, [R1+0x15b4] ;  /* 0x0015b40001887983 */ /* 0x000ee20000300800 */
[----:B-1----:R-:W-:Y:S01]  /*2aaa0*/  IMAD.MOV.U32 R52, RZ, RZ, R24 ;  /* 0x000000ffff347224 */ /* 0x002fe200078e0018 */
[----:B------:R-:W-:Y:S01]  /*2aab0*/  MOV R0, R27 ;  /* 0x0000001b00007202 */ /* 0x000fe20000000f00 */
[----:B------:R-:W-:Y:S02]  /*2aac0*/  IMAD.MOV.U32 R53, RZ, RZ, R25 ;  /* 0x000000ffff357224 */ /* 0x000fe400078e0019 */
[----:B------:R-:W-:Y:S02]  /*2aad0*/  IMAD.MOV.U32 R252, RZ, RZ, R26 ;  /* 0x000000fffffc7224 */ /* 0x000fe400078e001a */
[----:B------:R-:W-:Y:S01]  /*2aae0*/  HMMA.1688.F32.TF32 R24, R12, R56, R92 ;  /* 0x000000380c18723c */ /* 0x000fe2000008105c */
[----:B------:R-:W-:-:S02]  /*2aaf0*/  IMAD.MOV.U32 R118, RZ, RZ, R133 ;  /* 0x000000ffff767224 */ /* 0x000fc400078e0085 */
[----:B------:R-:W3:Y:S01]  /*2ab00*/  LDL.LU R133, [R1+0x15b0] ;  /* 0x0015b00001857983 */ /* 0x000ee20000300800 */
[----:B----4-:R-:W-:-:S03]  /*2ab10*/  IMAD.MOV.U32 R119, RZ, RZ, R132 ;  /* 0x000000ffff777224 */ /* 0x010fc600078e0084 */
[----:B------:R-:W4:Y:S01]  /*2ab20*/  LDL.LU R132, [R1+0x15ac] ;  /* 0x0015ac0001847983 */ /* 0x000f220000300800 */
[-C--:B------:R-:W-:Y:S03]  /*2ab30*/  HMMA.1688.F32.TF32 R80, R180, R56.reuse, R176 ;  /* 0x00000038b450723c */ /* 0x080fe600000810b0 */
[----:B------:R-:W4:Y:S04]  /*2ab40*/  LDL.LU R176, [R1+0x6d0] ;  /* 0x0006d00001b07983 */ /* 0x000f280000300800 */
[----:B------:R-:W4:Y:S01]  /*2ab50*/  LDL.LU R177, [R1+0x6d4] ;  /* 0x0006d40001b17983 */ /* 0x000f220000300800 */
[----:B------:R-:W-:Y:S03]  /*2ab60*/  HMMA.1688.F32.TF32 R76, R160, R56, R188 ;  /* 0x00000038a04c723c */ /* 0x000fe600000810bc */
[----:B------:R-:W4:Y:S04]  /*2ab70*/  LDL.LU R178, [R1+0x6d8] ;  /* 0x0006d80001b27983 */ /* 0x000f280000300800 */
[----:B------:R-:W4:Y:S01]  /*2ab80*/  LDL.LU R179, [R1+0x6dc] ;  /* 0x0006dc0001b37983 */ /* 0x000f220000300800 */
[----:B------:R-:W-:Y:S01]  /*2ab90*/  IMAD.MOV.U32 R21, RZ, RZ, R24 ;  /* 0x000000ffff157224 */ /* 0x000fe200078e0018 */
[----:B------:R-:W-:Y:S01]  /*2aba0*/  MOV R20, R25 ;  /* 0x0000001900147202 */ /* 0x000fe20000000f00 */
[----:B------:R-:W-:Y:S01]  /*2abb0*/  IMAD.MOV.U32 R17, RZ, RZ, R26 ;  /* 0x000000ffff117224 */ /* 0x000fe200078e001a */
[----:B------:R-:W4:Y:S01]  /*2abc0*/  LDL.LU R188, [R1+0x880] ;  /* 0x0008800001bc7983 */ /* 0x000f220000300800 */
[----:B------:R-:W-:-:S02]  /*2abd0*/  IMAD.MOV.U32 R16, RZ, RZ, R27 ;  /* 0x000000ffff107224 */ /* 0x000fc400078e001b */
[----:B------:R-:W-:Y:S01]  /*2abe0*/  HMMA.1688.F32.TF32 R24, R8, R60, R224 ;  /* 0x0000003c0818723c */ /* 0x000fe200000810e0 */
[----:B------:R-:W4:Y:S04]  /*2abf0*/  LDL.LU R189, [R1+0x884] ;  /* 0x0008840001bd7983 */ /* 0x000f280000300800 */
[----:B------:R-:W4:Y:S03]  /*2ac00*/  LDL.LU R190, [R1+0x888] ;  /* 0x0008880001be7983 */ /* 0x000f260000300800 */
[----:B------:R-:W-:Y:S01]  /*2ac10*/  HMMA.1688.F32.TF32 R84, R200, R56, R112 ;  /* 0x00000038c854723c */ /* 0x000fe20000081070 */
[----:B------:R-:W4:Y:S04]  /*2ac20*/  LDL.LU R191, [R1+0x88c] ;  /* 0x00088c0001bf7983 */ /* 0x000f280000300800 */
[----:B------:R-:W4:Y:S04]  /*2ac30*/  LDL.LU R112, [R1+0x790] ;  /* 0x0007900001707983 */ /* 0x000f280000300800 */
[----:B------:R-:W4:Y:S01]  /*2ac40*/  LDL.LU R113, [R1+0x794] ;  /* 0x0007940001717983 */ /* 0x000f220000300800 */
[-C--:B------:R-:W-:Y:S03]  /*2ac50*/  HMMA.1688.F32.TF32 R32, R4, R60.reuse, R116 ;  /* 0x0000003c0420723c */ /* 0x080fe60000081074 */
[----:B------:R-:W4:Y:S04]  /*2ac60*/  LDL.LU R114, [R1+0x798] ;  /* 0x0007980001727983 */ /* 0x000f280000300800 */
[----:B------:R-:W4:Y:S01]  /*2ac70*/  LDL.LU R115, [R1+0x79c] ;  /* 0x00079c0001737983 */ /* 0x000f220000300800 */
[----:B------:R-:W-:Y:S03]  /*2ac80*/  HMMA.1688.F32.TF32 R44, R236, R60, R184 ;  /* 0x0000003cec2c723c */ /* 0x000fe600000810b8 */
[----:B------:R-:W-:Y:S01]  /*2ac90*/  STL [R1+0x1470], R0 ;  /* 0x0014700001007387 */ /* 0x000fe20000100800 */
[----:B------:R-:W-:-:S03]  /*2aca0*/  IMAD.MOV.U32 R40, RZ, RZ, R26 ;  /* 0x000000ffff287224 */ /* 0x000fc600078e001a */
[----:B------:R-:W-:Y:S01]  /*2acb0*/  STL [R1+0x146c], R252 ;  /* 0x00146cfc01007387 */ /* 0x000fe20000100800 */
[----:B------:R-:W-:-:S03]  /*2acc0*/  IMAD.MOV.U32 R41, RZ, RZ, R27 ;  /* 0x000000ffff297224 */ /* 0x000fc600078e001b */
[----:B------:R1:W-:Y:S04]  /*2acd0*/  STL [R1+0x1468], R53 ;  /* 0x0014683501007387 */ /* 0x0003e80000100800 */
[----:B------:R1:W-:Y:S02]  /*2ace0*/  STL [R1+0x1464], R52 ;  /* 0x0014643401007387 */ /* 0x0003e40000100800 */
[----:B-1----:R-:W-:Y:S01]  /*2acf0*/  IMAD.MOV.U32 R53, RZ, RZ, R24 ;  /* 0x000000ffff357224 */ /* 0x002fe200078e0018 */
[----:B------:R-:W-:Y:S02]  /*2ad00*/  MOV R52, R25 ;  /* 0x0000001900347202 */ /* 0x000fe40000000f00 */
[----:B------:R-:W-:Y:S01]  /*2ad10*/  HMMA.1688.F32.TF32 R24, R12, R60, R108 ;  /* 0x0000003c0c18723c */ /* 0x000fe2000008106c */
[----:B------:R-:W-:Y:S04]  /*2ad20*/  STL [R1+0x1480], R16 ;  /* 0x0014801001007387 */ /* 0x000fe80000100800 */
[----:B------:R-:W-:Y:S04]  /*2ad30*/  STL [R1+0x147c], R17 ;  /* 0x00147c1101007387 */ /* 0x000fe80000100800 */
[----:B------:R-:W-:Y:S04]  /*2ad40*/  STL [R1+0x1478], R20 ;  /* 0x0014781401007387 */ /* 0x000fe80000100800 */
[----:B------:R-:W-:Y:S04]  /*2ad50*/  STL [R1+0x1474], R21 ;  /* 0x0014741501007387 */ /* 0x000fe80000100800 */
[----:B------:R-:W-:Y:S04]  /*2ad60*/  STL.64 [R1+0x50], R44 ;  /* 0x0000502c01007387 */ /* 0x000fe80000100a00 */
[----:B------:R-:W-:Y:S04]  /*2ad70*/  STL.64 [R1+0x58], R46 ;  /* 0x0000582e01007387 */ /* 0x000fe80000100a00 */
[----:B------:R-:W-:Y:S04]  /*2ad80*/  STL.64 [R1+0x1a0], R32 ;  /* 0x0001a02001007387 */ /* 0x000fe80000100a00 */
[----:B------:R-:W-:Y:S04]  /*2ad90*/  STL.64 [R1+0x1a8], R34 ;  /* 0x0001a82201007387 */ /* 0x000fe80000100a00 */
[----:B------:R-:W-:Y:S04]  /*2ada0*/  STL [R1+0x1490], R41 ;  /* 0x0014902901007387 */ /* 0x000fe80000100800 */
[----:B------:R-:W-:Y:S04]  /*2adb0*/  STL [R1+0x148c], R40 ;  /* 0x00148c2801007387 */ /* 0x000fe80000100800 */
[----:B------:R-:W-:Y:S04]  /*2adc0*/  STL [R1+0x1488], R52 ;  /* 0x0014883401007387 */ /* 0x000fe80000100800 */
[----:B------:R-:W-:Y:S04]  /*2add0*/  STL [R1+0x1484], R53 ;  /* 0x0014843501007387 */ /* 0x000fe80000100800 */
[----:B------:R-:W-:Y:S04]  /*2ade0*/  STL.64 [R1+0x3b0], R24 ;  /* 0x0003b01801007387 */ /* 0x000fe80000100a00 */
[----:B------:R1:W-:Y:S02]  /*2adf0*/  STL.64 [R1+0x3b8], R26 ;  /* 0x0003b81a01007387 */ /* 0x0003e40000100a00 */
[-C--:B-1----:R-:W-:Y:S08]  /*2ae00*/  HMMA.1688.F32.TF32 R24, R8, R64.reuse, R172 ;  /* 0x000000400818723c */ /* 0x082ff000000810ac */
[-C--:B------:R-:W-:Y:S08]  /*2ae10*/  HMMA.1688.F32.TF32 R44, R236, R64.reuse, R208 ;  /* 0x00000040ec2c723c */ /* 0x080ff000000810d0 */
        /* <DEDUP_REMOVED lines=8> */
[----:B------:R4:W-:Y:S01]  /*2aea0*/  STL.64 [R1+0x180], R32 ;  /* 0x0001802001007387 */ /* 0x0009e20000100a00 */
[----:B------:R-:W-:Y:S03]  /*2aeb0*/  HMMA.1688.F32.TF32 R96, R180, R60, R232 ;  /* 0x0000003cb460723c */ /* 0x000fe600000810e8 */
[----:B------:R1:W-:Y:S04]  /*2aec0*/  STL.64 [R1+0x188], R34 ;  /* 0x0001882201007387 */ /* 0x0003e80000100a00 */
[----:B------:R-:W-:Y:S04]  /*2aed0*/  STL [R1+0x14a0], R252 ;  /* 0x0014a0fc01007387 */ /* 0x000fe80000100800 */
[----:B------:R-:W-:Y:S04]  /*2aee0*/  STL [R1+0x149c], R0 ;  /* 0x00149c0001007387 */ /* 0x000fe80000100800 */
[----:B------:R-:W-:Y:S04]  /*2aef0*/  STL [R1+0x1498], R21 ;  /* 0x0014981501007387 */ /* 0x000fe80000100800 */
[----:B------:R-:W-:Y:S01]  /*2af00*/  STL [R1+0x1494], R20 ;  /* 0x0014941401007387 */ /* 0x000fe20000100800 */
[----:B--2---:R-:W-:Y:S01]  /*2af10*/  MOV R233, R137 ;  /* 0x0000008900e97202 */ /* 0x004fe20000000f00 */
[----:B---3--:R-:W-:-:S02]  /*2af20*/  IMAD.MOV.U32 R232, RZ, RZ, R136 ;  /* 0x000000ffffe87224 */ /* 0x008fc400078e0088 */
[----:B------:R-:W1:Y:S04]  /*2af30*/  LDL.LU R136, [R1+0x15a8] ;  /* 0x0015a80001887983 */ /* 0x000e680000300800 */
[----:B------:R2:W-:Y:S04]  /*2af40*/  STL.64 [R1+0x380], R24 ;  /* 0x0003801801007387 */ /* 0x0005e80000100a00 */
[----:B------:R3:W-:Y:S04]  /*2af50*/  STL.64 [R1+0x388], R26 ;  /* 0x0003881a01007387 */ /* 0x0007e80000100a00 */
[----:B------:R-:W2:Y:S01]  /*2af60*/  LDL.LU R137, [R1+0x15a4] ;  /* 0x0015a40001897983 */ /* 0x000ea20000300800 */
[----:B----4-:R-:W-:-:S03]  /*2af70*/  IMAD.MOV.U32 R32, RZ, RZ, R132 ;  /* 0x000000ffff207224 */ /* 0x010fc600078e0084 */
[----:B------:R-:W4:Y:S01]  /*2af80*/  LDL.LU R234, [R1+0x6b8] ;  /* 0x0006b80001ea7983 */ /* 0x000f220000300800 */
[----:B------:R-:W-:-:S03]  /*2af90*/  IMAD.MOV.U32 R33, RZ, RZ, R133 ;  /* 0x000000ffff217224 */ /* 0x000fc600078e0085 */
[----:B------:R-:W4:Y:S04]  /*2afa0*/  LDL.LU R235, [R1+0x6bc] ;  /* 0x0006bc0001eb7983 */ /* 0x000f280000300800 */
[----:B------:R-:W3:Y:S04]  /*2afb0*/  LDL.LU R132, [R1+0x15a0] ;  /* 0x0015a00001847983 */ /* 0x000ee80000300800 */
[----:B------:R-:W3:Y:S01]  /*2afc0*/  LDL.LU R133, [R1+0x159c] ;  /* 0x00159c0001857983 */ /* 0x000ee20000300800 */
[----:B------:R-:W-:Y:S08]  /*2afd0*/  HMMA.1688.F32.TF32 R100, R200, R60, R192 ;  /* 0x0000003cc864723c */ /* 0x000ff000000810c0 */
[-C--:B------:R-:W-:Y:S08]  /*2afe0*/  HMMA.1688.F32.TF32 R108, R160, R64.reuse, R188 ;  /* 0x00000040a06c723c */ /* 0x080ff000000810bc */
[----:B------:R-:W-:Y:S08]  /*2aff0*/  HMMA.1688.F32.TF32 R116, R200, R64, R176 ;  /* 0x00000040c874723c */ /* 0x000ff000000810b0 */
[----:B------:R-:W-:Y:S01]  /*2b000*/  HMMA.1688.F32.TF32 R92, R160, R60, R144 ;  /* 0x0000003ca05c723c */ /* 0x000fe20000081090 */
[----:B-1----:R-:W-:-:S02]  /*2b010*/  IMAD.MOV.U32 R34, RZ, RZ, R136 ;  /* 0x000000ffff227224 */ /* 0x002fc400078e0088 */
[----:B------:R-:W4:Y:S01]  /*2b020*/  LDL.LU R136, [R1+0x1598] ;  /* 0x0015980001887983 */ /* 0x000f220000300800 */
[----:B--2---:R-:W-:-:S03]  /*2b030*/  MOV R35, R137 ;  /* 0x0000008900237202 */ /* 0x004fc60000000f00 */
        /* <DEDUP_REMOVED lines=73> */
[----:B----4-:R-:W-:Y:S01]  /*2b4d0*/  IMAD.MOV.U32 R213, RZ, RZ, R136 ;  /* 0x000000ffffd57224 */ /* 0x010fe200078e0088 */
[----:B------:R-:W-:Y:S01]  /*2b4e0*/  MOV R215, R132 ;  /* 0x0000008400d77202 */ /* 0x000fe20000000f00 */
[----:B------:R-:W-:Y:S01]  /*2b4f0*/  IMAD.MOV.U32 R214, RZ, RZ, R133 ;  /* 0x000000ffffd67224 */ /* 0x000fe200078e0085 */
[----:B------:R-:W-:Y:S01]  /*2b500*/  MOV R227, R124 ;  /* 0x0000007c00e37202 */ /* 0x000fe20000000f00 */
[----:B------:R-:W-:Y:S01]  /*2b510*/  IMAD.MOV.U32 R224, RZ, RZ, R129 ;  /* 0x000000ffffe07224 */ /* 0x000fe200078e0081 */
[----:B------:R-:W-:Y:S01]  /*2b520*/  LDSM.16.M88.4 R132, [R2+0x46880] ;  /* 0x046880000284783b */ /* 0x000fe20000000200 */
[----:B------:R-:W-:-:S02]  /*2b530*/  IMAD.MOV.U32 R225, RZ, RZ, R128 ;  /* 0x000000ffffe17224 */ /* 0x000fc400078e0080 */
[----:B------:R-:W-:Y:S01]  /*2b540*/  IMAD.MOV.U32 R226, RZ, RZ, R125 ;  /* 0x000000ffffe27224 */ /* 0x000fe200078e007d */
[----:B------:R-:W-:Y:S01]  /*2b550*/  LDSM.16.M88.4 R128, [R2+0x46080] ;  /* 0x046080000280783b */ /* 0x000fe20000000200 */
[----:B--2---:R-:W-:-:S03]  /*2b560*/  IMAD.MOV.U32 R212, RZ, RZ, R137 ;  /* 0x000000ffffd47224 */ /* 0x004fc600078e0089 */
[----:B------:R-:W1:Y:S04]  /*2b570*/  LDSM.16.M88.4 R124, [R2+0x45880] ;  /* 0x04588000027c783b */ /* 0x000e680000000200 */
[----:B------:R2:W4:Y:S04]  /*2b580*/  LDSM.16.M88.4 R136, [R2+0x47080] ;  /* 0x047080000288783b */ /* 0x0005280000000200 */
[----:B--2---:R-:W2:Y:S01]  /*2b590*/  LDL.LU R2, [R1+0x1590] ;  /* 0x0015900001027983 */ /* 0x004ea20000300800 */
[C---:B------:R-:W-:Y:S08]  /*2b5a0*/  HMMA.1688.F32.TF32 R104, R220.reuse, R60, R104 ;  /* 0x0000003cdc68723c */ /* 0x040ff00000081068 */
[----:B------:R-:W-:Y:S08]  /*2b5b0*/  HMMA.1688.F32.TF32 R120, R220, R64, R120 ;  /* 0x00000040dc78723c */ /* 0x000ff00000081078 */
[----:B-1----:R-:W-:Y:S08]  /*2b5c0*/  HMMA.1688.F32.TF32 R244, R236, R124, R232 ;  /* 0x0000007cecf4723c */ /* 0x002ff000000810e8 */
[C---:B---3--:R-:W-:Y:S08]  /*2b5d0*/  HMMA.1688.F32.TF32 R192, R200.reuse, R132, R192 ;  /* 0x00000084c8c0723c */ /* 0x048ff000000810c0 */
[C---:B------:R-:W-:Y:S08]  /*2b5e0*/  HMMA.1688.F32.TF32 R188, R200.reuse, R128, R188 ;  /* 0x00000080c8bc723c */ /* 0x040ff000000810bc */
[-C--:B------:R-:W-:Y:S08]  /*2b5f0*/  HMMA.1688.F32.TF32 R184, R200, R124.reuse, R184 ;  /* 0x0000007cc8b8723c */ /* 0x080ff000000810b8 */
[C---:B------:R-:W-:Y:S08]  /*2b600*/  HMMA.1688.F32.TF32 R204, R220.reuse, R124, R204 ;  /* 0x0000007cdccc723c */ /* 0x040ff000000810cc */
[C---:B------:R-:W-:Y:S08]  /*2b610*/  HMMA.1688.F32.TF32 R212, R220.reuse, R132, R212 ;  /* 0x00000084dcd4723c */ /* 0x040ff000000810d4 */
[-C--:B----4-:R-:W-:Y:S08]  /*2b620*/  HMMA.1688.F32.TF32 R216, R220, R136.reuse, R228 ;  /* 0x00000088dcd8723c */ /* 0x090ff000000810e4 */
[C---:B------:R-:W-:Y:S08]  /*2b630*/  HMMA.1688.F32.TF32 R156, R160.reuse, R136, R156 ;  /* 0x00000088a09c723c */ /* 0x040ff0000008109c */
[C---:B------:R-:W-:Y:S08]  /*2b640*/  HMMA.1688.F32.TF32 R152, R160.reuse, R132, R152 ;  /* 0x00000084a098723c */ /* 0x040ff00000081098 */
[C---:B------:R-:W-:Y:S08]  /*2b650*/  HMMA.1688.F32.TF32 R144, R160.reuse, R124, R144 ;  /* 0x0000007ca090723c */ /* 0x040ff00000081090 */
[C---:B------:R-:W-:Y:S08]  /*2b660*/  HMMA.1688.F32.TF32 R148, R160.reuse, R128, R148 ;  /* 0x00000080a094723c */ /* 0x040ff00000081094 */
[----:B------:R-:W-:Y:S08]  /*2b670*/  HMMA.1688.F32.TF32 R160, R160, R140, R44 ;  /* 0x0000008ca0a0723c */ /* 0x000ff0000008102c */
[C---:B------:R-:W-:Y:S08]  /*2b680*/  HMMA.1688.F32.TF32 R196, R200.reuse, R136, R196 ;  /* 0x00000088c8c4723c */ /* 0x040ff000000810c4 */
[----:B------:R-:W-:Y:S01]  /*2b690*/  HMMA.1688.F32.TF32 R200, R200, R140, R24 ;  /* 0x0000008cc8c8723c */ /* 0x000fe20000081018 */
        /* <DEDUP_REMOVED lines=25> */
[----:B------:R-:W2:Y:S01]  /*2b830*/  LDL.LU R35, [R1+0x5dc] ;  /* 0x0005dc0001237983 */ /* 0x000ea20000300800 */
[----:B------:R-:W-:Y:S08]  /*2b840*/  HMMA.1688.F32.TF32 R224, R236, R128, R224 ;  /* 0x00000080ece0723c */ /* 0x000ff000000810e0 */
[C---:B------:R-:W-:Y:S08]  /*2b850*/  HMMA.1688.F32.TF32 R112, R180.reuse, R64, R112 ;  /* 0x00000040b470723c */ /* 0x040ff00000081070 */
[C---:B------:R-:W-:Y:S07]  /*2b860*/  HMMA.1688.F32.TF32 R164, R180.reuse, R124, R164 ;  /* 0x0000007cb4a4723c */ /* 0x040fee00000810a4 */
[----:B------:R-:W-:Y:S01]  /*2b870*/  STL [R1+0x14d8], R224 ;  /* 0x0014d8e001007387 */ /* 0x000fe20000100800 */
[C---:B------:R-:W-:Y:S03]  /*2b880*/  HMMA.1688.F32.TF32 R168, R180.reuse, R128, R168 ;  /* 0x00000080b4a8723c */ /* 0x040fe600000810a8 */
[----:B------:R-:W-:Y:S04]  /*2b890*/  STL [R1+0x14d4], R225 ;  /* 0x0014d4e101007387 */ /* 0x000fe80000100800 */
[----:B------:R-:W-:Y:S01]  /*2b8a0*/  STL [R1+0x14d0], R226 ;  /* 0x0014d0e201007387 */ /* 0x000fe20000100800 */
[C---:B------:R-:W-:Y:S03]  /*2b8b0*/  HMMA.1688.F32.TF32 R172, R180.reuse, R132, R172 ;  /* 0x00000084b4ac723c */ /* 0x040fe600000810ac */
[----:B------:R-:W-:Y:S05]  /*2b8c0*/  STL [R1+0x14cc], R227 ;  /* 0x0014cce301007387 */ /* 0x000fea0000100800 */
[C---:B------:R-:W-:Y:S08]  /*2b8d0*/  HMMA.1688.F32.TF32 R176, R180.reuse, R136, R176 ;  /* 0x00000088b4b0723c */ /* 0x040ff000000810b0 */
[----:B------:R-:W-:Y:S01]  /*2b8e0*/  HMMA.1688.F32.TF32 R180, R180, R140, R248 ;  /* 0x0000008cb4b4723c */ /* 0x000fe200000810f8 */
[----:B------:R-:W2:Y:S04]  /*2b8f0*/  LDL.LU R248, [R1+0x5c0] ;  /* 0x0005c00001f87983 */ /* 0x000ea80000300800 */
[----:B------:R-:W2:Y:S04]  /*2b900*/  LDL.LU R249, [R1+0x5c4] ;  /* 0x0005c40001f97983 */ /* 0x000ea80000300800 */
[----:B------:R-:W2:Y:S04]  /*2b910*/  LDL.LU R250, [R1+0x5c8] ;  /* 0x0005c80001fa7983 */ /* 0x000ea80000300800 */
[----:B------:R-:W2:Y:S01]  /*2b920*/  LDL.LU R251, [R1+0x5cc] ;  /* 0x0005cc0001fb7983 */ /* 0x000ea20000300800 */
[C---:B---3--:R-:W-:Y:S08]  /*2b930*/  HMMA.1688.F32.TF32 R228, R236.reuse, R132, R24 ;  /* 0x00000084ece4723c */ /* 0x048ff00000081018 */
[C---:B----4-:R-:W-:Y:S11]  /*2b940*/  HMMA.1688.F32.TF32 R232, R236.reuse, R136, R232 ;  /* 0x00000088ece8723c */ /* 0x050ff600000810e8 */
[----:B------:R-:W-:Y:S04]  /*2b950*/  @!UPT UIADD3 URZ, URZ, URZ, URZ ;  /* 0x0000003f3f3ff290 */ /* 0x000fe8000fffe03f */
[----:B------:R-:W-:Y:S04]  /*2b960*/  STL [R1+0x14e8], R228 ;  /* 0x0014e8e401007387 */ /* 0x000fe80000100800 */
[----:B------:R-:W-:Y:S04]  /*2b970*/  STL [R1+0x14e4], R229 ;  /* 0x0014e4e501007387 */ /* 0x000fe80000100800 */
[----:B------:R-:W-:Y:S04]  /*2b980*/  STL [R1+0x14e0], R230 ;  /* 0x0014e0e601007387 */ /* 0x000fe80000100800 */
[----:B------:R-:W-:Y:S04]  /*2b990*/  STL [R1+0x14dc], R231 ;  /* 0x0014dce701007387 */ /* 0x000fe80000100800 */
[----:B------:R-:W3:Y:S04]  /*2b9a0*/  LDL.LU R24, [R1+0x5a0] ;  /* 0x0005a00001187983 */ /* 0x000ee80000300800 */
[----:B------:R-:W3:Y:S04]  /*2b9b0*/  LDL.LU R25, [R1+0x5a4] ;  /* 0x0005a40001197983 */ /* 0x000ee80000300800 */
[----:B------:R-:W3:Y:S01]  /*2b9c0*/  LDL.LU R26, [R1+0x5a8] ;  /* 0x0005a800011a7983 */ /* 0x000ee20000300800 */
[----:B--2---:R-:W-:Y:S03]  /*2b9d0*/  HMMA.1688.F32.TF32 R236, R236, R140, R68 ;  /* 0x0000008cecec723c */ /* 0x004fe60000081044 */
[----:B------:R-:W3:Y:S05]  /*2b9e0*/  LDL.LU R27, [R1+0x5ac] ;  /* 0x0005ac00011b7983 */ /* 0x000eea0000300800 */
[C---:B------:R-:W-:Y:S01]  /*2b9f0*/  HMMA.1688.F32.TF32 R68, R4.reuse, R124, R240 ;  /* 0x0000007c0444723c */ /* 0x040fe200000810f0 */
[----:B------:R1:W-:Y:S07]  /*2ba00*/  STL [R1+0x14f8], R232 ;  /* 0x0014f8e801007387 */ /* 0x0003ee0000100800 */
[----:B------:R-:W-:Y:S01]  /*2ba10*/  HMMA.1688.F32.TF32 R32, R4, R132, R32 ;  /* 0x000000840420723c */ /* 0x000fe20000081020 */
[----:B------:R2:W-:Y:S04]  /*2ba20*/  STL [R1+0x14f4], R233 ;  /* 0x0014f4e901007387 */ /* 0x0005e80000100800 */
[----:B------:R4:W-:Y:S04]  /*2ba30*/  STL [R1+0x14f0], R234 ;  /* 0x0014f0ea01007387 */ /* 0x0009e80000100800 */
[----:B------:R1:W-:Y:S04]  /*2ba40*/  STL [R1+0x14ec], R235 ;  /* 0x0014eceb01007387 */ /* 0x0003e80000100800 */
[----:B------:R-:W-:Y:S04]  /*2ba50*/  STL [R1+0x1508], R236 ;  /* 0x001508ec01007387 */ /* 0x000fe80000100800 */
[----:B------:R-:W-:Y:S04]  /*2ba60*/  STL [R1+0x1504], R237 ;  /* 0x001504ed01007387 */ /* 0x000fe80000100800 */
[----:B------:R-:W-:Y:S04]  /*2ba70*/  STL [R1+0x1500], R238 ;  /* 0x001500ee01007387 */ /* 0x000fe80000100800 */
[----:B------:R-:W-:Y:S01]  /*2ba80*/  STL [R1+0x14fc], R239 ;  /* 0x0014fcef01007387 */ /* 0x000fe20000100800 */
[----:B-1----:R-:W-:-:S03]  /*2ba90*/  IMAD.MOV.U32 R232, RZ, RZ, R32 ;  /* 0x000000ffffe87224 */ /* 0x002fc600078e0020 */
[----:B------:R-:W-:Y:S01]  /*2baa0*/  STL.64 [R1+0xf0], R68 ;  /* 0x0000f04401007387 */ /* 0x000fe20000100a00 */
[----:B--2---:R-:W-:-:S03]  /*2bab0*/  IMAD.MOV.U32 R233, RZ, RZ, R33 ;  /* 0x000000ffffe97224 */ /* 0x004fc600078e0021 */
[----:B------:R1:W-:Y:S01]  /*2bac0*/  STL.64 [R1+0xf8], R70 ;  /* 0x0000f84601007387 */ /* 0x0003e20000100a00 */
[----:B----4-:R-:W-:Y:S01]  /*2bad0*/  IMAD.MOV.U32 R234, RZ, RZ, R34 ;  /* 0x000000ffffea7224 */ /* 0x010fe200078e0022 */
[----:B------:R-:W-:Y:S02]  /*2bae0*/  MOV R235, R35 ;  /* 0x0000002300eb7202 */ /* 0x000fe40000000f00 */
[----:B------:R-:W2:Y:S04]  /*2baf0*/  LDL.LU R32, [R1+0x1f0] ;  /* 0x0001f00001207983 */ /* 0x000ea80000300800 */
[----:B------:R-:W2:Y:S04]  /*2bb00*/  LDL.LU R33, [R1+0x1f4] ;  /* 0x0001f40001217983 */ /* 0x000ea80000300800 */
[----:B------:R-:W2:Y:S04]  /*2bb10*/  LDL.LU R34, [R1+0x1f8] ;  /* 0x0001f80001227983 */ /* 0x000ea80000300800 */
[----:B------:R-:W2:Y:S01]  /*2bb20*/  LDL.LU R35, [R1+0x1fc] ;  /* 0x0001fc0001237983 */ /* 0x000ea20000300800 */
[----:B------:R-:W-:Y:S03]  /*2bb30*/  HMMA.1688.F32.TF32 R44, R4, R128, R44 ;  /* 0x00000080042c723c */ /* 0x000fe6000008102c */
[----:B------:R-:W1:Y:S04]  /*2bb40*/  LDL.LU R240, [R1+0x1e0] ;  /* 0x0001e00001f07983 */ /* 0x000e680000300800 */
[----:B------:R-:W1:Y:S04]  /*2bb50*/  LDL.LU R241, [R1+0x1e4] ;  /* 0x0001e40001f17983 */ /* 0x000e680000300800 */
[----:B------:R-:W1:Y:S04]  /*2bb60*/  LDL.LU R242, [R1+0x1e8] ;  /* 0x0001e80001f27983 */ /* 0x000e680000300800 */
[----:B------:R-:W1:Y:S09]  /*2bb70*/  LDL.LU R243, [R1+0x1ec] ;  /* 0x0001ec0001f37983 */ /* 0x000e720000300800 */
[----:B------:R-:W-:Y:S01]  /*2bb80*/  IMAD.MOV.U32 R228, RZ, RZ, R44 ;  /* 0x000000ffffe47224 */ /* 0x000fe200078e002c */
[----:B------:R-:W-:Y:S01]  /*2bb90*/  MOV R231, R47 ;  /* 0x0000002f00e77202 */ /* 0x000fe20000000f00 */
[----:B------:R-:W-:-:S02]  /*2bba0*/  IMAD.MOV.U32 R229, RZ, RZ, R45 ;  /* 0x000000ffffe57224 */ /* 0x000fc400078e002d */
[----:B------:R-:W-:Y:S02]  /*2bbb0*/  IMAD.MOV.U32 R230, RZ, RZ, R46 ;  /* 0x000000ffffe67224 */ /* 0x000fe400078e002e */
[C---:B------:R-:W-:Y:S11]  /*2bbc0*/  HMMA.1688.F32.TF32 R44, R4.reuse, R136, R248 ;  /* 0x00000088042c723c */ /* 0x040ff600000810f8 */
[----:B------:R-:W-:Y:S11]  /*2bbd0*/  @!UPT UIADD3 URZ, URZ, URZ, URZ ;  /* 0x0000003f3f3ff290 */ /* 0x000ff6000fffe03f */
[----:B------:R-:W-:Y:S02]  /*2bbe0*/  @!UPT UIADD3 URZ, URZ, URZ, URZ ;  /* 0x0000003f3f3ff290 */ /* 0x000fe4000fffe03f */
[----:B------:R-:W-:Y:S02]  /*2bbf0*/  IMAD.MOV.U32 R224, RZ, RZ, R44 ;  /* 0x000000ffffe07224 */ /* 0x000fe400078e002c */
[----:B------:R-:W-:Y:S01]  /*2bc00*/  IMAD.MOV.U32 R225, RZ, RZ, R45 ;  /* 0x000000ffffe17224 */ /* 0x000fe200078e002d */
[----:B------:R-:W-:Y:S01]  /*2bc10*/  MOV R227, R47 ;  /* 0x0000002f00e37202 */ /* 0x000fe20000000f00 */
[----:B------:R-:W-:Y:S01]  /*2bc20*/  IMAD.MOV.U32 R226, RZ, RZ, R46 ;  /* 0x000000ffffe27224 */ /* 0x000fe200078e002e */
[----:B---3--:R-:W-:Y:S01]  /*2bc30*/  HMMA.1688.F32.TF32 R4, R4, R140, R24 ;  /* 0x0000008c0404723c */ /* 0x008fe20000081018 */
        /* <DEDUP_REMOVED lines=11> */
[----:B------:R-:W3:Y:S01]  /*2bcf0*/  LDL.LU R251, [R1+0x1cc] ;  /* 0x0001cc0001fb7983 */ /* 0x000ee20000300800 */
[C---:B--2---:R-:W-:Y:S11]  /*2bd00*/  HMMA.1688.F32.TF32 R32, R8.reuse, R124, R32 ;  /* 0x0000007c0820723c */ /* 0x044ff60000081020 */
[----:B------:R-:W-:Y:S11]  /*2bd10*/  @!UPT UIADD3 URZ, URZ, URZ, URZ ;  /* 0x0000003f3f3ff290 */ /* 0x000ff6000fffe03f */
[----:B------:R-:W-:Y:S02]  /*2bd20*/  @!UPT UIADD3 URZ, URZ, URZ, URZ ;  /* 0x0000003f3f3ff290 */ /* 0x000fe4000fffe03f */
[----:B------:R-:W-:Y:S02]  /*2bd30*/  IMAD.MOV.U32 R16, RZ, RZ, R32 ;  /* 0x000000ffff107224 */ /* 0x000fe400078e0020 */
[----:B------:R-:W-:Y:S01]  /*2bd40*/  IMAD.MOV.U32 R17, RZ, RZ, R33 ;  /* 0x000000ffff117224 */ /* 0x000fe200078e0021 */
[----:B------:R-:W2:Y:S01]  /*2bd50*/  LDL.LU R32, [R1+0x450] ;  /* 0x0004500001207983 */ /* 0x000ea20000300800 */
[----:B------:R-:W-:Y:S01]  /*2bd60*/  IMAD.MOV.U32 R65, RZ, RZ, R34 ;  /* 0x000000ffff417224 */ /* 0x000fe200078e0022 */
[----:B------:R-:W-:Y:S02]  /*2bd70*/  MOV R64, R35 ;  /* 0x0000002300407202 */ /* 0x000fe40000000f00 */
[----:B------:R-:W2:Y:S04]  /*2bd80*/  LDL.LU R33, [R1+0x454] ;  /* 0x0004540001217983 */ /* 0x000ea80000300800 */
[----:B------:R-:W2:Y:S04]  /*2bd90*/  LDL.LU R34, [R1+0x458] ;  /* 0x0004580001227983 */ /* 0x000ea80000300800 */
[----:B------:R-:W2:Y:S01]  /*2bda0*/  LDL.LU R35, [R1+0x45c] ;  /* 0x00045c0001237983 */ /* 0x000ea20000300800 */
[----:B-1----:R-:W-:Y:S03]  /*2bdb0*/  HMMA.1688.F32.TF32 R68, R8, R128, R240 ;  /* 0x000000800844723c */ /* 0x002fe600000810f0 */
[----:B------:R1:W-:Y:S04]  /*2bdc0*/  STL [R1+0x14b0], R64 ;  /* 0x0014b04001007387 */ /* 0x0003e80000100800 */
[----:B------:R-:W-:Y:S04]  /*2bdd0*/  STL [R1+0x14ac], R65 ;  /* 0x0014ac4101007387 */ /* 0x000fe80000100800 */
[----:B------:R-:W-:Y:S04]  /*2bde0*/  STL [R1+0x14a8], R17 ;  /* 0x0014a81101007387 */ /* 0x000fe80000100800 */
[----:B------:R1:W-:Y:S09]  /*2bdf0*/  STL [R1+0x14a4], R16 ;  /* 0x0014a41001007387 */ /* 0x0003f20000100800 */
        /* <DEDUP_REMOVED lines=8> */
[C---:B----4-:R-:W-:Y:S11]  /*2be80*/  HMMA.1688.F32.TF32 R44, R8.reuse, R132, R44 ;  /* 0x00000084082c723c */ /* 0x050ff6000008102c */
[----:B------:R-:W-:Y:S11]  /*2be90*/  @!UPT UIADD3 URZ, URZ, URZ, URZ ;  /* 0x0000003f3f3ff290 */ /* 0x000ff6000fffe03f */
[----:B------:R-:W-:Y:S02]  /*2bea0*/  @!UPT UIADD3 URZ, URZ, URZ, URZ ;  /* 0x0000003f3f3ff290 */ /* 0x000fe4000fffe03f */
[----:B------:R-:W-:Y:S01]  /*2beb0*/  IMAD.MOV.U32 R41, RZ, RZ, R44 ;  /* 0x000000ffff297224 */ /* 0x000fe200078e002c */
[----:B------:R-:W-:Y:S01]  /*2bec0*/  MOV R53, R47 ;  /* 0x0000002f00357202 */ /* 0x000fe20000000f00 */
[----:B------:R-:W-:Y:S02]  /*2bed0*/  IMAD.MOV.U32 R40, RZ, RZ, R45 ;  /* 0x000000ffff287224 */ /* 0x000fe400078e002d */
[----:B------:R-:W-:Y:S02]  /*2bee0*/  IMAD.MOV.U32 R52, RZ, RZ, R46 ;  /* 0x000000ffff347224 */ /* 0x000fe400078e002e */
[C---:B---3--:R-:W-:Y:S08]  /*2bef0*/  HMMA.1688.F32.TF32 R44, R8.reuse, R136, R248 ;  /* 0x00000088082c723c */ /* 0x048ff000000810f8 */
[----:B------:R-:W-:Y:S01]  /*2bf00*/  HMMA.1688.F32.TF32 R8, R8, R140, R24 ;  /* 0x0000008c0808723c */ /* 0x000fe20000081018 */
[----:B------:R3:W-:Y:S04]  /*2bf10*/  STL [R1+0x14c8], R40 ;  /* 0x0014c82801007387 */ /* 0x0007e80000100800 */
[----:B------:R4:W-:Y:S04]  /*2bf20*/  STL [R1+0x14c4], R41 ;  /* 0x0014c42901007387 */ /* 0x0009e80000100800 */
[----:B------:R-:W3:Y:S04]  /*2bf30*/  LDL.LU R24, [R1+0x430] ;  /* 0x0004300001187983 */ /* 0x000ee80000300800 */
[----:B------:R-:W3:Y:S04]  /*2bf40*/  LDL.LU R25, [R1+0x434] ;  /* 0x0004340001197983 */ /* 0x000ee80000300800 */
[----:B------:R-:W3:Y:S04]  /*2bf50*/  LDL.LU R26, [R1+0x438] ;  /* 0x00043800011a7983 */ /* 0x000ee80000300800 */
[----:B------:R-:W3:Y:S03]  /*2bf60*/  LDL.LU R27, [R1+0x43c] ;  /* 0x00043c00011b7983 */ /* 0x000ee60000300800 */
[----:B-1----:R-:W-:Y:S01]  /*2bf70*/  IMAD.MOV.U32 R64, RZ, RZ, R8 ;  /* 0x000000ffff407224 */ /* 0x002fe200078e0008 */
[----:B------:R-:W-:Y:S01]  /*2bf80*/  MOV R16, R11 ;  /* 0x0000000b00107202 */ /* 0x000fe20000000f00 */
[----:B------:R-:W-:-:S02]  /*2bf90*/  IMAD.MOV.U32 R65, RZ, RZ, R9 ;  /* 0x000000ffff417224 */ /* 0x000fc400078e0009 */
[----:B------:R-:W-:Y:S01]  /*2bfa0*/  IMAD.MOV.U32 R17, RZ, RZ, R10 ;  /* 0x000000ffff117224 */ /* 0x000fe200078e000a */
[----:B------:R-:W-:Y:S01]  /*2bfb0*/  MOV R251, R28 ;  /* 0x0000001c00fb7202 */ /* 0x000fe20000000f00 */
[----:B--2---:R-:W-:Y:S01]  /*2bfc0*/  HMMA.1688.F32.TF32 R8, R12, R124, R32 ;  /* 0x0000007c0c08723c */ /* 0x004fe20000081020 */
        /* <DEDUP_REMOVED lines=8> */
[----:B------:R-:W2:Y:S03]  /*2c050*/  LDL.LU R29, [R1+0x334] ;  /* 0x00033400011d7983 */ /* 0x000ea60000300800 */
[----:B------:R-:W-:Y:S01]  /*2c060*/  IMAD.MOV.U32 R60, RZ, RZ, R8 ;  /* 0x000000ffff3c7224 */ /* 0x000fe200078e0008 */
[----:B------:R-:W2:Y:S01]  /*2c070*/  LDL.LU R30, [R1+0x338] ;  /* 0x00033800011e7983 */ /* 0x000ea20000300800 */
[----:B------:R-:W-:-:S03]  /*2c080*/  IMAD.MOV.U32 R61, RZ, RZ, R9 ;  /* 0x000000ffff3d7224 */ /* 0x000fc600078e0009 */
[----:B------:R-:W2:Y:S01]  /*2c090*/  LDL.LU R31, [R1+0x33c] ;  /* 0x00033c00011f7983 */ /* 0x000ea20000300800 */
[----:B------:R-:W-:Y:S01]  /*2c0a0*/  IMAD.MOV.U32 R125, RZ, RZ, R10 ;  /* 0x000000ffff7d7224 */ /* 0x000fe200078e000a */
[----:B------:R-:W-:Y:S02]  /*2c0b0*/  MOV R124, R11 ;  /* 0x0000000b007c7202 */ /* 0x000fe40000000f00 */
[----:B------:R-:W2:Y:S01]  /*2c0c0*/  LDL.LU R8, [R1+0x320] ;  /* 0x0003200001087983 */ /* 0x000ea20000300800 */
[----:B------:R-:W-:-:S03]  /*2c0d0*/  IMAD.MOV.U32 R252, RZ, RZ, R44 ;  /* 0x000000fffffc7224 */ /* 0x000fc600078e002c */
[----:B------:R-:W2:Y:S01]  /*2c0e0*/  LDL.LU R9, [R1+0x324] ;  /* 0x0003240001097983 */ /* 0x000ea20000300800 */
[----:B------:R-:W-:-:S03]  /*2c0f0*/  IMAD.MOV.U32 R0, RZ, RZ, R45 ;  /* 0x000000ffff007224 */ /* 0x000fc600078e002d */
[----:B------:R-:W2:Y:S01]  /*2c100*/  LDL.LU R10, [R1+0x328] ;  /* 0x00032800010a7983 */ /* 0x000ea20000300800 */
[----:B------:R-:W-:Y:S01]  /*2c110*/  IMAD.MOV.U32 R21, RZ, RZ, R46 ;  /* 0x000000ffff157224 */ /* 0x000fe200078e002e */
[----:B------:R-:W-:Y:S02]  /*2c120*/  MOV R20, R47 ;  /* 0x0000002f00147202 */ /* 0x000fe40000000f00 */
[----:B------:R-:W2:Y:S01]  /*2c130*/  LDL.LU R11, [R1+0x32c] ;  /* 0x00032c00010b7983 */ /* 0x000ea20000300800 */
[----:B------:R-:W-:-:S03]  /*2c140*/  IMAD.MOV.U32 R47, RZ, RZ, R18 ;  /* 0x000000ffff2f7224 */ /* 0x000fc600078e0012 */
        /* <DEDUP_REMOVED lines=15> */
[C---:B---3--:R-:W-:Y:S11]  /*2c240*/  HMMA.1688.F32.TF32 R24, R12.reuse, R128, R24 ;  /* 0x000000800c18723c */ /* 0x048ff60000081018 */
[----:B------:R-:W-:Y:S11]  /*2c250*/  @!UPT UIADD3 URZ, URZ, URZ, URZ ;  /* 0x0000003f3f3ff290 */ /* 0x000ff6000fffe03f */
[----:B------:R-:W-:Y:S02]  /*2c260*/  @!UPT UIADD3 URZ, URZ, URZ, URZ ;  /* 0x0000003f3f3ff290 */ /* 0x000fe4000fffe03f */
[----:B------:R-:W-:Y:S02]  /*2c270*/  IMAD.MOV.U32 R129, RZ, RZ, R26 ;  /* 0x000000ffff817224 */ /* 0x000fe400078e001a */
[----:B------:R-:W-:Y:S02]  /*2c280*/  IMAD.MOV.U32 R128, RZ, RZ, R27 ;  /* 0x000000ffff807224 */ /* 0x000fe400078e001b */
[----:B--2---:R-:W-:Y:S02]  /*2c290*/  IMAD.MOV.U32 R243, RZ, RZ, R18 ;  /* 0x000000fffff37224 */ /* 0x004fe400078e0012 */
[----:B------:R-:W2:Y:S04]  /*2c2a0*/  LDL.LU R18, [R1+0x1588] ;  /* 0x0015880001127983 */ /* 0x000ea80000300800 */
[----:B------:R-:W3:Y:S01]  /*2c2b0*/  LDL.LU.64 R26, [R1+0x1580] ;  /* 0x00158000011a7983 */ /* 0x000ee20000300a00 */
[C---:B------:R-:W-:Y:S08]  /*2c2c0*/  HMMA.1688.F32.TF32 R32, R12.reuse, R132, R32 ;  /* 0x000000840c20723c */ /* 0x040ff00000081020 */
[C---:B------:R-:W-:Y:S08]  /*2c2d0*/  HMMA.1688.F32.TF32 R28, R12.reuse, R136, R28 ;  /* 0x000000880c1c723c */ /* 0x040ff0000008101c */
[----:B------:R-:W-:Y:S08]  /*2c2e0*/  HMMA.1688.F32.TF32 R8, R12, R140, R8 ;  /* 0x0000008c0c08723c */ /* 0x000ff00000081008 */
[----:B------:R-:W-:Y:S01]  /*2c2f0*/  IMAD.MOV.U32 R40, RZ, RZ, R32 ;  /* 0x000000ffff287224 */ /* 0x000fe200078e0020 */
[----:B----4-:R-:W-:Y:S01]  /*2c300*/  MOV R41, R33 ;  /* 0x0000002100297202 */ /* 0x010fe20000000f00 */
[----:B------:R-:W-:-:S02]  /*2c310*/  IMAD.MOV.U32 R133, RZ, RZ, R34 ;  /* 0x000000ffff857224 */ /* 0x000fc400078e0022 */
[----:B------:R-:W-:Y:S02]  /*2c320*/  IMAD.MOV.U32 R132, RZ, RZ, R35 ;  /* 0x000000ffff847224 */ /* 0x000fe400078e0023 */
[----:B------:R-:W4:Y:S01]  /*2c330*/  LDL.LU.64 R34, [R1+0x1578] ;  /* 0x0015780001227983 */ /* 0x000f220000300a00 */
[----:B------:R-:W-:Y:S02]  /*2c340*/  IMAD.MOV.U32 R12, RZ, RZ, R19 ;  /* 0x000000ffff0c7224 */ /* 0x000fe400078e0013 */
[----:B------:R-:W-:Y:S02]  /*2c350*/  IMAD.MOV.U32 R33, RZ, RZ, R30 ;  /* 0x000000ffff217224 */ /* 0x000fe400078e001e */
[----:B------:R-:W-:Y:S02]  /*2c360*/  IMAD.MOV.U32 R32, RZ, RZ, R31 ;  /* 0x000000ffff207224 */ /* 0x000fe400078e001f */
[----:B------:R-:W2:Y:S01]  /*2c370*/  LDL.LU.64 R30, [R1+0x1570] ;  /* 0x00157000011e7983 */ /* 0x000ea20000300a00 */
[----:B------:R-:W-:-:S03]  /*2c380*/  MOV R13, R22 ;  /* 0x00000016000d7202 */ /* 0x000fc60000000f00 */
[----:B------:R-:W2:Y:S01]  /*2c390*/  LDL.LU R19, [R1+0x156c] ;  /* 0x00156c0001137983 */ /* 0x000ea20000300800 */
[----:B------:R-:W-:-:S03]  /*2c3a0*/  IMAD.MOV.U32 R14, RZ, RZ, R23 ;  /* 0x000000ffff0e7224 */ /* 0x000fc600078e0017 */
[----:B------:R-:W2:Y:S04]  /*2c3b0*/  LDL.LU R22, [R1+0x1568] ;  /* 0x0015680001167983 */ /* 0x000ea80000300800 */
[----:B------:R-:W2:Y:S01]  /*2c3c0*/  LDL.LU R23, [R1+0x1564] ;  /* 0x0015640001177983 */ /* 0x000ea20000300800 */
[----:B---3--:R-:W-:-:S03]  /*2c3d0*/  IMAD.MOV.U32 R15, RZ, RZ, R27 ;  /* 0x000000ffff0f7224 */ /* 0x008fc600078e001b */
[----:B------:R-:W3:Y:S01]  /*2c3e0*/  LDL.LU R27, [R1+0x1560] ;  /* 0x00156000011b7983 */ /* 0x000ee20000300800 */
[----:B------:R-:W-:Y:S01]  /*2c3f0*/  IMAD.MOV.U32 R236, RZ, RZ, R4 ;  /* 0x000000ffffec7224 */ /* 0x000fe200078e0004 */
[----:B------:R-:W-:Y:S01]  /*2c400*/  MOV R239, R7 ;  /* 0x0000000700ef7202 */ /* 0x000fe20000000f00 */
[----:B------:R-:W-:Y:S01]  /*2c410*/  IMAD.MOV.U32 R237, RZ, RZ, R5 ;  /* 0x000000ffffed7224 */ /* 0x000fe200078e0005 */
[----:B------:R-:W-:Y:S01]  /*2c420*/  LDS R4, [R2+0x1c000] ;  /* 0x01c0000002047984 */ /* 0x000fe20000000800 */
[----:B------:R-:W-:-:S03]  /*2c430*/  IMAD.MOV.U32 R238, RZ, RZ, R6 ;  /* 0x000000ffffee7224 */ /* 0x000fc600078e0006 */
[----:B------:R-:W-:Y:S04]  /*2c440*/  LDS R6, [R2+0x1e000] ;  /* 0x01e0000002067984 */ /* 0x000fe80000000800 */
[----:B------:R-:W-:Y:S04]  /*2c450*/  LDS R5, [R3+0x1c000] ;  /* 0x01c0000003057984 */ /* 0x000fe80000000800 */
[----:B------:R-:W2:Y:S02]  /*2c460*/  LDS R7, [R3+0x1e000] ;  /* 0x01e0000003077984 */ /* 0x000ea40000000800 */
[C---:B--2---:R-:W-:Y:S08]  /*2c470*/  HMMA.1688.F32.TF32 R72, R4.reuse, R18, R72 ;  /* 0x000000120448723c */ /* 0x044ff00000081048 */
[C---:B------:R-:W-:Y:S08]  /*2c480*/  HMMA.1688.F32.TF32 R68, R4.reuse, R22, R68 ;  /* 0x000000160444723c */ /* 0x040ff00000081044 */
[C---:B------:R-:W-:Y:S08]  /*2c490*/  HMMA.1688.F32.TF32 R44, R4.reuse, R30, R44 ;  /* 0x0000001e042c723c */ /* 0x040ff0000008102c */
[C---:B----4-:R-:W-:Y:S01]  /*2c4a0*/  HMMA.1688.F32.TF32 R248, R4.reuse, R34, R248 ;  /* 0x0000002204f8723c */ /* 0x050fe200000810f8 */
        /* <DEDUP_REMOVED lines=8> */
[C---:B---3--:R-:W-:Y:S11]  /*2c530*/  HMMA.1688.F32.TF32 R240, R4.reuse, R26, R240 ;  /* 0x0000001a04f0723c */ /* 0x048ff600000810f0 */
[----:B------:R-:W-:Y:S11]  /*2c540*/  @!UPT UIADD3 URZ, URZ, URZ, URZ ;  /* 0x0000003f3f3ff290 */ /* 0x000ff6000fffe03f */
[----:B------:R-:W-:Y:S01]  /*2c550*/  @!UPT UIADD3 URZ, URZ, URZ, URZ ;  /* 0x0000003f3f3ff290 */ /* 0x000fe2000fffe03f */
[----:B------:R-:W-:Y:S04]  /*2c560*/  STL.64 [R1+0x430], R240 ;  /* 0x000430f001007387 */ /* 0x000fe80000100a00 */
[----:B------:R1:W-:Y:S04]  /*2c570*/  STL.64 [R1+0x438], R242 ;  /* 0x000438f201007387 */ /* 0x0003e80000100a00 */
        /* <DEDUP_REMOVED lines=10> */
[C---:B------:R-:W-:Y:S11]  /*2c620*/  HMMA.1688.F32.TF32 R12, R4.reuse, R38, R12 ;  /* 0x00000026040c723c */ /* 0x040ff6000008100c */
[----:B------:R-:W-:Y:S11]  /*2c630*/  @!UPT UIADD3 URZ, URZ, URZ, URZ ;  /* 0x0000003f3f3ff290 */ /* 0x000ff6000fffe03f */
[----:B------:R-:W-:Y:S01]  /*2c640*/  @!UPT UIADD3 URZ, URZ, URZ, URZ ;  /* 0x0000003f3f3ff290 */ /* 0x000fe2000fffe03f */
[----:B------:R-:W-:Y:S04]  /*2c650*/  STL.64 [R1+0x6a0], R12 ;  /* 0x0006a00c01007387 */ /* 0x000fe80000100a00 */
[----:B------:R1:W-:Y:S02]  /*2c660*/  STL.64 [R1+0x6a8], R14 ;  /* 0x0006a80e01007387 */ /* 0x0003e40000100a00 */
[C---:B-1----:R-:W-:Y:S08]  /*2c670*/  HMMA.1688.F32.TF32 R12, R4.reuse, R58, R76 ;  /* 0x0000003a040c723c */ /* 0x042ff0000008104c */
[C---:B---3--:R-:W-:Y:S08]  /*2c680*/  HMMA.1688.F32.TF32 R240, R4.reuse, R54, R240 ;  /* 0x0000003604f0723c */ /* 0x048ff000000810f0 */
[C---:B--2---:R-:W-:Y:S11]  /*2c690*/  HMMA.1688.F32.TF32 R248, R4.reuse, R42, R248 ;  /* 0x0000002a04f8723c */ /* 0x044ff600000810f8 */
[----:B------:R-:W-:Y:S11]  /*2c6a0*/  @!UPT UIADD3 URZ, URZ, URZ, URZ ;  /* 0x0000003f3f3ff290 */ /* 0x000ff6000fffe03f */
[----:B------:R-:W-:Y:S01]  /*2c6b0*/  @!UPT UIADD3 URZ, URZ, URZ, URZ ;  /* 0x0000003f3f3ff290 */ /* 0x000fe2000fffe03f */
[----:B------:R-:W-:Y:S04]  /*2c6c0*/  STL.64 [R1+0x720], R248 ;  /* 0x000720f801007387 */ /* 0x000fe80000100a00 */
[----:B------:R-:W-:Y:S04]  /*2c6d0*/  STL.64 [R1+0x728], R250 ;  /* 0x000728fa01007387 */ /* 0x000fe80000100a00 */
[----:B------:R-:W2:Y:S04]  /*2c6e0*/  LDL.LU R76, [R1+0x10] ;  /* 0x00001000014c7983 */ /* 0x000ea80000300800 */
[----:B------:R-:W-:Y:S04]  /*2c6f0*/  STL.64 [R1+0x7a0], R240 ;  /* 0x0007a0f001007387 */ /* 0x000fe80000100a00 */
[----:B------:R-:W-:Y:S04]  /*2c700*/  STL.64 [R1+0x7a8], R242 ;  /* 0x0007a8f201007387 */ /* 0x000fe80000100a00 */
        /* <DEDUP_REMOVED lines=14> */
[----:B------:R-:W2:Y:S11]  /*2c7f0*/  LDL.LU R108, [R1+0x140] ;  /* 0x00014000016c7983 */ /* 0x000eb60000300800 */
[----:B------:R-:W-:Y:S05]  /*2c800*/  @!UPT UIADD3 URZ, URZ, URZ, URZ ;  /* 0x0000003f3f3ff290 */ /* 0x000fea000fffe03f */
[----:B------:R-:W-:Y:S04]  /*2c810*/  STL.64 [R1+0x880], R12 ;  /* 0x0008800c01007387 */ /* 0x000fe80000100a00 */
[----:B------:R1:W-:Y:S04]  /*2c820*/  STL.64 [R1+0x888], R14 ;  /* 0x0008880e01007387 */ /* 0x0003e80000100a00 */
[----:B------:R-:W2:Y:S04]  /*2c830*/  LDL.LU R109, [R1+0x144] ;  /* 0x00014400016d7983 */ /* 0x000ea80000300800 */
[----:B------:R-:W2:Y:S01]  /*2c840*/  LDL.LU R110, [R1+0x148] ;  /* 0x00014800016e7983 */ /* 0x000ea20000300800 */
[C---:B-1----:R-:W-:Y:S03]  /*2c850*/  HMMA.1688.F32.TF32 R12, R4.reuse, R126, R144 ;  /* 0x0000007e040c723c */ /* 0x042fe60000081090 */
[----:B------:R-:W2:Y:S04]  /*2c860*/  LDL.LU R111, [R1+0x14c] ;  /* 0x00014c00016f7983 */ /* 0x000ea80000300800 */
        /* <DEDUP_REMOVED lines=21> */
[----:B------:R-:W2:Y:S04]  /*2c9c0*/  LDL.LU R154, [R1+0x3e8] ;  /* 0x0003e800019a7983 */ /* 0x000ea80000300800 */
[----:B------:R-:W2:Y:S01]  /*2c9d0*/  LDL.LU R155, [R1+0x3ec] ;  /* 0x0003ec00019b7983 */ /* 0x000ea20000300800 */
[C---:B-1----:R-:W-:Y:S03]  /*2c9e0*/  HMMA.1688.F32.TF32 R12, R4.reuse, R138, R156 ;  /* 0x0000008a040c723c */ /* 0x042fe6000008109c */
[----:B------:R-:W3:Y:S05]  /*2c9f0*/  LDL.LU R240, [R1+0x440] ;  /* 0x0004400001f07983 */ /* 0x000eea0000300800 */
[----:B------:R-:W-:Y:S11]  /*2ca00*/  HMMA.1688.F32.TF32 R4, R4, R142, R160 ;  /* 0x0000008e0404723c */ /* 0x000ff600000810a0 */
[----:B------:R-:W-:Y:S04]  /*2ca10*/  @!UPT UIADD3 URZ, URZ, URZ, URZ ;  /* 0x0000003f3f3ff290 */ /* 0x000fe8000fffe03f */
[----:B------:R1:W-:Y:S04]  /*2ca20*/  STL.64 [R1+0x8a0], R12 ;  /* 0x0008a00c01007387 */ /* 0x0003e80000100a00 */
[----:B------:R1:W-:Y:S04]  /*2ca30*/  STL.64 [R1+0x8a8], R14 ;  /* 0x0008a80e01007387 */ /* 0x0003e80000100a00 */
[----:B------:R-:W-:Y:S04]  /*2ca40*/  STL.64 [R1+0x890], R4 ;  /* 0x0008900401007387 */ /* 0x000fe80000100a00 */
[----:B------:R-:W-:Y:S04]  /*2ca50*/  STL.64 [R1+0x898], R6 ;  /* 0x0008980601007387 */ /* 0x000fe80000100a00 */
        /* <DEDUP_REMOVED lines=11> */
[----:B------:R-:W-:Y:S01]  /*2cb10*/  IMAD.MOV.U32 R56, RZ, RZ, R24 ;  /* 0x000000ffff387224 */ /* 0x000fe200078e0018 */
[----:B------:R-:W-:Y:S01]  /*2cb20*/  MOV R57, R25 ;  /* 0x0000001900397202 */ /* 0x000fe20000000f00 */
[----:B------:R-:W-:Y:S01]  /*2cb30*/  IMAD.MOV.U32 R37, RZ, RZ, R28 ;  /* 0x000000ffff257224 */ /* 0x000fe200078e001c */
[----:B------:R-:W-:Y:S01]  /*2cb40*/  MOV R36, R29 ;  /* 0x0000001d00247202 */ /* 0x000fe20000000f00 */
[----:B------:R-:W-:Y:S01]  /*2cb50*/  IMAD.MOV.U32 R29, RZ, RZ, R8 ;  /* 0x000000ffff1d7224 */ /* 0x000fe200078e0008 */
[----:B------:R-:W-:Y:S01]  /*2cb60*/  MOV R28, R9 ;  /* 0x00000009001c7202 */ /* 0x000fe20000000f00 */
[----:B------:R-:W-:Y:S01]  /*2cb70*/  IMAD.MOV.U32 R25, RZ, RZ, R10 ;  /* 0x000000ffff197224 */ /* 0x000fe200078e000a */
[----:B------:R-:W-:Y:S01]  /*2cb80*/  LDS R8, [R2+0x1c100] ;  /* 0x01c1000002087984 */ /* 0x000fe20000000800 */
[----:B------:R-:W-:-:S03]  /*2cb90*/  IMAD.MOV.U32 R24, RZ, RZ, R11 ;  /* 0x000000ffff187224 */ /* 0x000fc600078e000b */
[----:B------:R-:W-:Y:S04]  /*2cba0*/  LDS R10, [R2+0x1e100] ;  /* 0x01e10000020a7984 */ /* 0x000fe80000000800 */
[----:B------:R-:W-:Y:S04]  /*2cbb0*/  LDS R9, [R3+0x1c100] ;  /* 0x01c1000003097984 */ /* 0x000fe80000000800 */
[----:B------:R-:W2:Y:S04]  /*2cbc0*/  LDS R11, [R3+0x1e100] ;  /* 0x01e10000030b7984 */ /* 0x000ea80000000800 */
[----:B------:R-:W-:Y:S04]  /*2cbd0*/  LDS R4, [R2+0x1c200] ;  /* 0x01c2000002047984 */ /* 0x000fe80000000800 */
[----:B------:R-:W-:Y:S04]  /*2cbe0*/  LDS R6, [R2+0x1e200] ;  /* 0x01e2000002067984 */ /* 0x000fe80000000800 */
[----:B------:R-:W-:Y:S04]  /*2cbf0*/  LDS R5, [R3+0x1c200] ;  /* 0x01c2000003057984 */ /* 0x000fe80000000800 */
[----:B------:R-:W1:Y:S01]  /*2cc00*/  LDS R7, [R3+0x1e200] ;  /* 0x01e2000003077984 */ /* 0x000e620000000800 */
[C---:B--2---:R-:W-:Y:S08]  /*2cc10*/  HMMA.1688.F32.TF32 R156, R8.reuse, R18, R152 ;  /* 0x00000012089c723c */ /* 0x044ff00000081098 */
[C---:B------:R-:W-:Y:S08]  /*2cc20*/  HMMA.1688.F32.TF32 R152, R8.reuse, R22, R148 ;  /* 0x000000160898723c */ /* 0x040ff00000081094 */
[C---:B------:R-:W-:Y:S08]  /*2cc30*/  HMMA.1688.F32.TF32 R148, R8.reuse, R26, R144 ;  /* 0x0000001a0894723c */ /* 0x040ff00000081090 */
[C---:B------:R-:W-:Y:S08]  /*2cc40*/  HMMA.1688.F32.TF32 R144, R8.reuse, R30, R108 ;  /* 0x0000001e0890723c */ /* 0x040ff0000008106c */
[C---:B---3--:R-:W-:Y:S08]  /*2cc50*/  HMMA.1688.F32.TF32 R108, R8.reuse, R34, R92 ;  /* 0x00000022086c723c */ /* 0x048ff0000008105c */
[C---:B------:R-:W-:Y:S08]  /*2cc60*/  HMMA.1688.F32.TF32 R92, R8.reuse, R38, R76 ;  /* 0x00000026085c723c */ /* 0x040ff0000008104c */
[C---:B------:R-:W-:Y:S08]  /*2cc70*/  HMMA.1688.F32.TF32 R76, R8.reuse, R42, R44 ;  /* 0x0000002a084c723c */ /* 0x040ff0000008102c */
[C---:B----4-:R-:W-:Y:S01]  /*2cc80*/  HMMA.1688.F32.TF32 R44, R8.reuse, R54, R68 ;  /* 0x00000036082c723c */ /* 0x050fe20000081044 */
[----:B------:R-:W-:Y:S07]  /*2cc90*/  STL.64 [R1+0x160], R156 ;  /* 0x0001609c01007387 */ /* 0x000fee0000100a00 */
[C---:B------:R-:W-:Y:S01]  /*2cca0*/  HMMA.1688.F32.TF32 R68, R8.reuse, R58, R80 ;  /* 0x0000003a0844723c */ /* 0x040fe20000081050 */
        /* <DEDUP_REMOVED lines=15> */
[C---:B--2---:R-:W-:Y:S03]  /*2cda0*/  HMMA.1688.F32.TF32 R76, R8.reuse, R62, R96 ;  /* 0x0000003e084c723c */ /* 0x044fe60000081060 */
[----:B------:R-:W-:Y:S04]  /*2cdb0*/  STL.64 [R1+0x730], R68 ;  /* 0x0007304401007387 */ /* 0x000fe80000100a00 */
[----:B------:R2:W-:Y:S01]  /*2cdc0*/  STL.64 [R1+0x738], R70 ;  /* 0x0007384601007387 */ /* 0x0005e20000100a00 */
[C---:B---3--:R-:W-:Y:S03]  /*2cdd0*/  HMMA.1688.F32.TF32 R44, R8.reuse, R66, R112 ;  /* 0x00000042082c723c */ /* 0x048fe60000081070 */
[----:B------:R-:W-:Y:S04]  /*2cde0*/  LDS R92, [R2+0x1c400] ;  /* 0x01c40000025c7984 */ /* 0x000fe80000000800 */
[----:B------:R-:W-:Y:S01]  /*2cdf0*/  LDS R94, [R2+0x1e400] ;  /* 0x01e40000025e7984 */ /* 0x000fe20000000800 */
[C---:B--2---:R-:W-:Y:S03]  /*2ce00*/  HMMA.1688.F32.TF32 R68, R8.reuse, R126, R164 ;  /* 0x0000007e0844723c */ /* 0x044fe600000810a4 */
[----:B------:R-:W-:Y:S04]  /*2ce10*/  LDS R93, [R3+0x1c400] ;  /* 0x01c40000035d7984 */ /* 0x000fe80000000800 */
[----:B------:R-:W-:Y:S04]  /*2ce20*/  LDS R95, [R3+0x1e400] ;  /* 0x01e40000035f7984 */ /* 0x000fe80000000800 */
[----:B------:R-:W-:Y:S04]  /*2ce30*/  STL.64 [R1+0x790], R76 ;  /* 0x0007904c01007387 */ /* 0x000fe80000100a00 */
[----:B------:R2:W-:Y:S04]  /*2ce40*/  STL.64 [R1+0x798], R78 ;  /* 0x0007984e01007387 */ /* 0x0005e80000100a00 */
[----:B------:R-:W-:Y:S04]  /*2ce50*/  STL.64 [R1+0x7b0], R44 ;  /* 0x0007b02c01007387 */ /* 0x000fe80000100a00 */
[----:B------:R3:W-:Y:S01]  /*2ce60*/  STL.64 [R1+0x7b8], R46 ;  /* 0x0007b82e01007387 */ /* 0x0007e20000100a00 */
[C---:B--2---:R-:W-:Y:S03]  /*2ce70*/  HMMA.1688.F32.TF32 R76, R8.reuse, R130, R168 ;  /* 0x00000082084c723c */ /* 0x044fe600000810a8 */
[----:B------:R-:W-:Y:S04]  /*2ce80*/  STL.64 [R1+0x870], R68 ;  /* 0x0008704401007387 */ /* 0x000fe80000100a00 */
[----:B------:R2:W-:Y:S01]  /*2ce90*/  STL.64 [R1+0x878], R70 ;  /* 0x0008784601007387 */ /* 0x0005e20000100a00 */
[C---:B---3--:R-:W-:Y:S08]  /*2cea0*/  HMMA.1688.F32.TF32 R44, R8.reuse, R134, R172 ;  /* 0x00000086082c723c */ /* 0x048ff000000810ac */
[C---:B--2---:R-:W-:Y:S01]  /*2ceb0*/  HMMA.1688.F32.TF32 R68, R8.reuse, R138, R176 ;  /* 0x0000008a0844723c */ /* 0x044fe200000810b0 */
[----:B------:R-:W-:Y:S04]  /*2cec0*/  LDS R178, [R2+0x1e700] ;  /* 0x01e7000002b27984 */ /* 0x000fe80000000800 */
[----:B------:R-:W-:Y:S03]  /*2ced0*/  LDS R176, [R2+0x1c700] ;  /* 0x01c7000002b07984 */ /* 0x000fe60000000800 */
[----:B------:R-:W-:Y:S01]  /*2cee0*/  HMMA.1688.F32.TF32 R8, R8, R142, R180 ;  /* 0x0000008e0808723c */ /* 0x000fe200000810b4 */
[----:B------:R2:W-:Y:S04]  /*2cef0*/  STL.64 [R1+0x860], R76 ;  /* 0x0008604c01007387 */ /* 0x0005e80000100a00 */
[----:B------:R-:W-:Y:S04]  /*2cf00*/  STL.64 [R1+0x868], R78 ;  /* 0x0008684e01007387 */ /* 0x000fe80000100a00 */
[----:B------:R-:W-:Y:S04]  /*2cf10*/  STL.64 [R1+0x850], R44 ;  /* 0x0008502c01007387 */ /* 0x000fe80000100a00 */
[----:B------:R-:W-:Y:S04]  /*2cf20*/  STL.64 [R1+0x858], R46 ;  /* 0x0008582e01007387 */ /* 0x000fe80000100a00 */
[----:B------:R-:W-:Y:S04]  /*2cf30*/  STL.64 [R1+0x840], R68 ;  /* 0x0008404401007387 */ /* 0x000fe80000100a00 */
[----:B------:R-:W-:Y:S04]  /*2cf40*/  STL.64 [R1+0x848], R70 ;  /* 0x0008484601007387 */ /* 0x000fe80000100a00 */
[----:B------:R-:W-:Y:S04]  /*2cf50*/  STL.64 [R1+0x830], R8 ;  /* 0x0008300801007387 */ /* 0x000fe80000100a00 */
[----:B------:R1:W-:Y:S01]  /*2cf60*/  STL.64 [R1+0x838], R10 ;  /* 0x0008380a01007387 */ /* 0x0003e20000100a00 */
[----:B--2---:R-:W-:-:S03]  /*2cf70*/  IMAD.MOV.U32 R76, RZ, RZ, R51 ;  /* 0x000000ffff4c7224 */ /* 0x004fc600078e0033 */
[----:B------:R-:W-:Y:S04]  /*2cf80*/  LDS R44, [R2+0x1c300] ;  /* 0x01c30000022c7984 */ /* 0x000fe80000000800 */
[----:B------:R-:W-:Y:S01]  /*2cf90*/  LDS R46, [R2+0x1e300] ;  /* 0x01e30000022e7984 */ /* 0x000fe20000000800 */
[C---:B-1----:R-:W-:Y:S03]  /*2cfa0*/  HMMA.1688.F32.TF32 R8, R4.reuse, R18, R240 ;  /* 0x000000120408723c */ /* 0x042fe600000810f0 */
[----:B------:R-:W-:Y:S04]  /*2cfb0*/  LDS R45, [R3+0x1c300] ;  /* 0x01c30000032d7984 */ /* 0x000fe80000000800 */
[----:B------:R-:W1:Y:S01]  /*2cfc0*/  LDS R47, [R3+0x1e300] ;  /* 0x01e30000032f7984 */ /* 0x000e620000000800 */
[C---:B------:R-:W-:Y:S03]  /*2cfd0*/  HMMA.1688.F32.TF32 R68, R4.reuse, R22, R248 ;  /* 0x000000160444723c */ /* 0x040fe600000810f8 */
[----:B------:R-:W-:Y:S04]  /*2cfe0*/  LDS R180, [R2+0x1c600] ;  /* 0x01c6000002b47984 */ /* 0x000fe80000000800 */
[----:B------:R-:W-:Y:S04]  /*2cff0*/  LDS R182, [R2+0x1e600] ;  /* 0x01e6000002b67984 */ /* 0x000fe80000000800 */
[----:B------:R-:W-:Y:S04]  /*2d000*/  LDS R181, [R3+0x1c600] ;  /* 0x01c6000003b57984 */ /* 0x000fe80000000800 */
[----:B------:R-:W-:Y:S04]  /*2d010*/  LDS R183, [R3+0x1e600] ;  /* 0x01e6000003b77984 */ /* 0x000fe80000000800 */
[----:B------:R-:W-:Y:S04]  /*2d020*/  STL.64 [R1+0x70], R8 ;  /* 0x0000700801007387 */ /* 0x000fe80000100a00 */
[----:B------:R2:W-:Y:S04]  /*2d030*/  STL.64 [R1+0x78], R10 ;  /* 0x0000780a01007387 */ /* 0x0005e80000100a00 */
[----:B------:R-:W3:Y:S04]  /*2d040*/  LDL.LU R248, [R1+0x130] ;  /* 0x0001300001f87983 */ /* 0x000ee80000300800 */
[----:B------:R-:W-:Y:S01]  /*2d050*/  LDS R179, [R3+0x1e700] ;  /* 0x01e7000003b37984 */ /* 0x000fe20000000800 */
[C---:B--2---:R-:W-:Y:S03]  /*2d060*/  HMMA.1688.F32.TF32 R8, R4.reuse, R26, R12 ;  /* 0x0000001a0408723c */ /* 0x044fe6000008100c */
[----:B------:R2:W-:Y:S04]  /*2d070*/  STL.64 [R1+0x60], R68 ;  /* 0x0000604401007387 */ /* 0x0005e80000100a00 */
[----:B------:R4:W-:Y:S04]  /*2d080*/  STL.64 [R1+0x68], R70 ;  /* 0x0000684601007387 */ /* 0x0009e80000100a00 */
[----:B------:R-:W-:Y:S11]  /*2d090*/  LDS R177, [R3+0x1c700] ;  /* 0x01c7000003b17984 */ /* 0x000ff60000000800 */
[----:B------:R-:W-:Y:S01]  /*2d0a0*/  @!UPT UIADD3 URZ, URZ, URZ, URZ ;  /* 0x0000003f3f3ff290 */ /* 0x000fe2000fffe03f */
[----:B------:R-:W-:Y:S04]  /*2d0b0*/  STL.64 [R1+0x30], R8 ;  /* 0x0000300801007387 */ /* 0x000fe80000100a00 */
[----:B------:R1:W-:Y:S04]  /*2d0c0*/  STL.64 [R1+0x38], R10 ;  /* 0x0000380a01007387 */ /* 0x0003e80000100a00 */
[----:B------:R-:W3:Y:S04]  /*2d0d0*/  LDL.LU R249, [R1+0x134] ;  /* 0x0001340001f97983 */ /* 0x000ee80000300800 */
[----:B------:R-:W3:Y:S04]  /*2d0e0*/  LDL.LU R250, [R1+0x138] ;  /* 0x0001380001fa7983 */ /* 0x000ee80000300800 */
[----:B------:R-:W3:Y:S04]  /*2d0f0*/  LDL.LU R251, [R1+0x13c] ;  /* 0x00013c0001fb7983 */ /* 0x000ee80000300800 */
[----:B------:R-:W3:Y:S04]  /*2d100*/  LDL.LU R160, [R1+0x170] ;  /* 0x0001700001a07983 */ /* 0x000ee80000300800 */
[----:B------:R-:W3:Y:S04]  /*2d110*/  LDL.LU R161, [R1+0x174] ;  /* 0x0001740001a17983 */ /* 0x000ee80000300800 */
[----:B------:R-:W3:Y:S04]  /*2d120*/  LDL.LU R162, [R1+0x178] ;  /* 0x0001780001a27983 */ /* 0x000ee80000300800 */
[----:B------:R-:W3:Y:S04]  /*2d130*/  LDL.LU R163, [R1+0x17c] ;  /* 0x00017c0001a37983 */ /* 0x000ee80000300800 */
[----:B--2---:R-:W2:Y:S04]  /*2d140*/  LDL.LU R68, [R1+0x240] ;  /* 0x0002400001447983 */ /* 0x004ea80000300800 */
[----:B------:R-:W2:Y:S04]  /*2d150*/  LDL.LU R69, [R1+0x244] ;  /* 0x0002440001457983 */ /* 0x000ea80000300800 */
[----:B----4-:R-:W2:Y:S04]  /*2d160*/  LDL.LU R70, [R1+0x248] ;  /* 0x0002480001467983 */ /* 0x010ea80000300800 */
[----:B------:R-:W2:Y:S04]  /*2d170*/  LDL.LU R71, [R1+0x24c] ;  /* 0x00024c0001477983 */ /* 0x000ea80000300800 */
[----:B------:R-:W1:Y:S04]  /*2d180*/  LDL.LU R156, [R1] ;  /* 0x00000000019c7983 */ /* 0x000e680000300800 */
[----:B------:R-:W1:Y:S04]  /*2d190*/  LDL.LU R157, [R1+0x4] ;  /* 0x00000400019d7983 */ /* 0x000e680000300800 */
[----:B------:R-:W1:Y:S04]  /*2d1a0*/  LDL.LU R158, [R1+0x8] ;  /* 0x00000800019e7983 */ /* 0x000e680000300800 */
[----:B------:R-:W1:Y:S04]  /*2d1b0*/  LDL.LU R159, [R1+0xc] ;  /* 0x00000c00019f7983 */ /* 0x000e680000300800 */
        /* <DEDUP_REMOVED lines=28> */
[C---:B---3--:R-:W-:Y:S08]  /*2d380*/  HMMA.1688.F32.TF32 R80, R4.reuse, R34, R160 ;  /* 0x000000220450723c */ /* 0x048ff000000810a0 */
[C---:B--2---:R-:W-:Y:S08]  /*2d390*/  HMMA.1688.F32.TF32 R68, R4.reuse, R30, R68 ;  /* 0x0000001e0444723c */ /* 0x044ff00000081044 */
[C---:B-1----:R-:W-:Y:S11]  /*2d3a0*/  HMMA.1688.F32.TF32 R8, R4.reuse, R38, R156 ;  /* 0x000000260408723c */ /* 0x042ff6000008109c */
[----:B------:R-:W-:Y:S04]  /*2d3b0*/  @!UPT UIADD3 URZ, URZ, URZ, URZ ;  /* 0x0000003f3f3ff290 */ /* 0x000fe8000fffe03f */
[----:B------:R-:W-:Y:S04]  /*2d3c0*/  STL.64 [R1+0x80], R68 ;  /* 0x0000804401007387 */ /* 0x000fe80000100a00 */
[----:B------:R-:W-:Y:S04]  /*2d3d0*/  STL.64 [R1+0x88], R70 ;  /* 0x0000884601007387 */ /* 0x000fe80000100a00 */
[----:B------:R-:W-:Y:S04]  /*2d3e0*/  STL.64 [R1+0x90], R80 ;  /* 0x0000905001007387 */ /* 0x000fe80000100a00 */
[----:B------:R-:W-:Y:S04]  /*2d3f0*/  STL.64 [R1+0x98], R82 ;  /* 0x0000985201007387 */ /* 0x000fe80000100a00 */
[----:B------:R-:W-:Y:S04]  /*2d400*/  STL.64 [R1+0x140], R8 ;  /* 0x0001400801007387 */ /* 0x000fe80000100a00 */
[----:B------:R1:W-:Y:S02]  /*2d410*/  STL.64 [R1+0x148], R10 ;  /* 0x0001480a01007387 */ /* 0x0003e40000100a00 */
[C---:B-1----:R-:W-:Y:S08]  /*2d420*/  HMMA.1688.F32.TF32 R8, R4.reuse, R58, R84 ;  /* 0x0000003a0408723c */ /* 0x042ff00000081054 */
[C---:B----4-:R-:W-:Y:S08]  /*2d430*/  HMMA.1688.F32.TF32 R68, R4.reuse, R42, R48 ;  /* 0x0000002a0444723c */ /* 0x050ff00000081030 */
[C---:B------:R-:W-:Y:S11]  /*2d440*/  HMMA.1688.F32.TF32 R48, R4.reuse, R54, R72 ;  /* 0x000000360430723c */ /* 0x040ff60000081048 */
[----:B------:R-:W-:Y:S04]  /*2d450*/  @!UPT UIADD3 URZ, URZ, URZ, URZ ;  /* 0x0000003f3f3ff290 */ /* 0x000fe8000fffe03f */
[----:B------:R-:W-:Y:S04]  /*2d460*/  STL.64 [R1+0x3a0], R68 ;  /* 0x0003a04401007387 */ /* 0x000fe80000100a00 */
[----:B------:R1:W-:Y:S04]  /*2d470*/  STL.64 [R1+0x3a8], R70 ;  /* 0x0003a84601007387 */ /* 0x0003e80000100a00 */
[----:B------:R-:W-:Y:S04]  /*2d480*/  STL.64 [R1+0x5d0], R48 ;  /* 0x0005d03001007387 */ /* 0x000fe80000100a00 */
[----:B------:R2:W-:Y:S01]  /*2d490*/  STL.64 [R1+0x5d8], R50 ;  /* 0x0005d83201007387 */ /* 0x0005e20000100a00 */
[C---:B-1----:R-:W-:Y:S03]  /*2d4a0*/  HMMA.1688.F32.TF32 R68, R4.reuse, R62, R100 ;  /* 0x0000003e0444723c */ /* 0x042fe60000081064 */
[----:B------:R-:W-:Y:S04]  /*2d4b0*/  STL.64 [R1+0x660], R8 ;  /* 0x0006600801007387 */ /* 0x000fe80000100a00 */
[----:B------:R1:W-:Y:S01]  /*2d4c0*/  STL.64 [R1+0x668], R10 ;  /* 0x0006680a01007387 */ /* 0x0003e20000100a00 */
[C---:B--2---:R-:W-:Y:S08]  /*2d4d0*/  HMMA.1688.F32.TF32 R48, R4.reuse, R66, R116 ;  /* 0x000000420430723c */ /* 0x044ff00000081074 */
[C---:B-1----:R-:W-:Y:S07]  /*2d4e0*/  HMMA.1688.F32.TF32 R8, R4.reuse, R126, R184 ;  /* 0x0000007e0408723c */ /* 0x042fee00000810b8 */
        /* <DEDUP_REMOVED lines=8> */
[----:B-1----:R-:W-:Y:S08]  /*2d570*/  HMMA.1688.F32.TF32 R8, R4, R138, R196 ;  /* 0x0000008a0408723c */ /* 0x002ff000000810c4 */
[----:B------:R-:W-:Y:S08]  /*2d580*/  HMMA.1688.F32.TF32 R12, R44, R18, R12 ;  /* 0x000000122c0c723c */ /* 0x000ff0000008100c */
[----:B------:R-:W-:Y:S01]  /*2d590*/  HMMA.1688.F32.TF32 R4, R4, R142, R200 ;  /* 0x0000008e0404723c */ /* 0x000fe200000810c8 */
[----:B------:R-:W-:Y:S04]  /*2d5a0*/  STL.64 [R1+0x800], R68 ;  /* 0x0008004401007387 */ /* 0x000fe80000100a00 */
[----:B------:R-:W-:Y:S04]  /*2d5b0*/  STL.64 [R1+0x808], R70 ;  /* 0x0008084601007387 */ /* 0x000fe80000100a00 */
[----:B------:R-:W-:Y:S04]  /*2d5c0*/  STL.64 [R1+0x7f0], R48 ;  /* 0x0007f03001007387 */ /* 0x000fe80000100a00 */
[----:B------:R-:W-:Y:S04]  /*2d5d0*/  STL.64 [R1+0x7f8], R50 ;  /* 0x0007f83201007387 */ /* 0x000fe80000100a00 */
[----:B------:R-:W-:Y:S04]  /*2d5e0*/  STL.64 [R1+0x7e0], R8 ;  /* 0x0007e00801007387 */ /* 0x000fe80000100a00 */
[----:B------:R1:W-:Y:S04]  /*2d5f0*/  STL.64 [R1+0x7e8], R10 ;  /* 0x0007e80a01007387 */ /* 0x0003e80000100a00 */
[----:B------:R-:W-:Y:S04]  /*2d600*/  STL.64 [R1+0x1380], R14 ;  /* 0x0013800e01007387 */ /* 0x000fe80000100a00 */
[----:B------:R-:W-:Y:S01]  /*2d610*/  STL.64 [R1+0x7d0], R4 ;  /* 0x0007d00401007387 */ /* 0x000fe20000100a00 */
[C---:B-1----:R-:W-:Y:S03]  /*2d620*/  HMMA.1688.F32.TF32 R8, R44.reuse, R22, R152 ;  /* 0x000000162c08723c */ /* 0x042fe60000081098 */
[----:B------:R1:W-:Y:S05]  /*2d630*/  STL.64 [R1+0x7d8], R6 ;  /* 0x0007d80601007387 */ /* 0x0003ea0000100a00 */
[C---:B-1----:R-:W-:Y:S01]  /*2d640*/  HMMA.1688.F32.TF32 R4, R44.reuse, R26, R148 ;  /* 0x0000001a2c04723c */ /* 0x042fe20000081094 */
[----:B------:R-:W-:Y:S11]  /*2d650*/  STL.64 [R1+0x1378], R12 ;  /* 0x0013780c01007387 */ /* 0x000ff60000100a00 */
[----:B------:R-:W-:Y:S03]  /*2d660*/  @!UPT UIADD3 URZ, URZ, URZ, URZ ;  /* 0x0000003f3f3ff290 */ /* 0x000fe6000fffe03f */
[----:B------:R-:W-:Y:S01]  /*2d670*/  STL.64 [R1+0x1390], R10 ;  /* 0x0013900a01007387 */ /* 0x000fe20000100a00 */
[C---:B------:R-:W-:Y:S03]  /*2d680*/  HMMA.1688.F32.TF32 R248, R44.reuse, R38, R248 ;  /* 0x000000262cf8723c */ /* 0x040fe600000810f8 */
[----:B------:R1:W-:Y:S04]  /*2d690*/  STL.64 [R1+0x1388], R8 ;  /* 0x0013880801007387 */ /* 0x0003e80000100a00 */
[----:B------:R-:W-:Y:S01]  /*2d6a0*/  STL.64 [R1+0x13a0], R6 ;  /* 0x0013a00601007387 */ /* 0x000fe20000100a00 */
[C---:B-1----:R-:W-:Y:S03]  /*2d6b0*/  HMMA.1688.F32.TF32 R8, R44.reuse, R30, R144 ;  /* 0x0000001e2c08723c */ /* 0x042fe60000081090 */
[----:B------:R1:W-:Y:S05]  /*2d6c0*/  STL.64 [R1+0x1398], R4 ;  /* 0x0013980401007387 */ /* 0x0003ea0000100a00 */
[C---:B-1----:R-:W-:Y:S08]  /*2d6d0*/  HMMA.1688.F32.TF32 R4, R44.reuse, R34, R108 ;  /* 0x000000222c04723c */ /* 0x042ff0000008106c */
[C---:B------:R-:W-:Y:S07]  /*2d6e0*/  HMMA.1688.F32.TF32 R240, R44.reuse, R42, R240 ;  /* 0x0000002a2cf0723c */ /* 0x040fee00000810f0 */
[----:B------:R-:W-:Y:S04]  /*2d6f0*/  STL.64 [R1+0x10], R8 ;  /* 0x0000100801007387 */ /* 0x000fe80000100a00 */
[----:B------:R1:W-:Y:S01]  /*2d700*/  STL.64 [R1+0x18], R10 ;  /* 0x0000180a01007387 */ /* 0x0003e20000100a00 */
[C---:B------:R-:W-:Y:S03]  /*2d710*/  HMMA.1688.F32.TF32 R12, R44.reuse, R54, R76 ;  /* 0x000000362c0c723c */ /* 0x040fe6000008104c */
[----:B------:R-:W-:Y:S04]  /*2d720*/  STL.64 [R1+0x13b0], R250 ;  /* 0x0013b0fa01007387 */ /* 0x000fe80000100a00 */
[----:B------:R-:W-:Y:S01]  /*2d730*/  STL.64 [R1], R4 ;  /* 0x0000000401007387 */ /* 0x000fe20000100a00 */
[C---:B-1----:R-:W-:Y:S03]  /*2d740*/  HMMA.1688.F32.TF32 R8, R44.reuse, R58, R88 ;  /* 0x0000003a2c08723c */ /* 0x042fe60000081058 */
[----:B------:R1:W-:Y:S05]  /*2d750*/  STL.64 [R1+0x8], R6 ;  /* 0x0000080601007387 */ /* 0x0003ea0000100a00 */
[C---:B-1----:R-:W-:Y:S01]  /*2d760*/  HMMA.1688.F32.TF32 R4, R44.reuse, R62, R104 ;  /* 0x0000003e2c04723c */ /* 0x042fe20000081068 */
[----:B------:R-:W-:Y:S04]  /*2d770*/  STL.64 [R1+0x13a8], R248 ;  /* 0x0013a8f801007387 */ /* 0x000fe80000100a00 */
[----:B------:R-:W-:Y:S04]  /*2d780*/  STL.64 [R1+0x13c0], R242 ;  /* 0x0013c0f201007387 */ /* 0x000fe80000100a00 */
[----:B------:R-:W-:Y:S04]  /*2d790*/  STL.64 [R1+0x13b8], R240 ;  /* 0x0013b8f001007387 */ /* 0x000fe80000100a00 */
[----:B------:R-:W-:Y:S04]  /*2d7a0*/  STL.64 [R1+0x240], R12 ;  /* 0x0002400c01007387 */ /* 0x000fe80000100a00 */
[----:B------:R1:W-:Y:S04]  /*2d7b0*/  STL.64 [R1+0x248], R14 ;  /* 0x0002480e01007387 */ /* 0x0003e80000100a00 */
[----:B------:R-:W-:Y:S04]  /*2d7c0*/  STL.64 [R1+0x440], R8 ;  /* 0x0004400801007387 */ /* 0x000fe80000100a00 */
[----:B------:R2:W-:Y:S01]  /*2d7d0*/  STL.64 [R1+0x448], R10 ;  /* 0x0004480a01007387 */ /* 0x0005e20000100a00 */
[C---:B-1----:R-:W-:Y:S03]  /*2d7e0*/  HMMA.1688.F32.TF32 R12, R44.reuse, R66, R120 ;  /* 0x000000422c0c723c */ /* 0x042fe60000081078 */
[----:B------:R-:W-:Y:S04]  /*2d7f0*/  STL.64 [R1+0x450], R4 ;  /* 0x0004500401007387 */ /* 0x000fe80000100a00 */
[----:B------:R1:W-:Y:S01]  /*2d800*/  STL.64 [R1+0x458], R6 ;  /* 0x0004580601007387 */ /* 0x0003e20000100a00 */
[----:B--2---:R-:W-:Y:S01]  /*2d810*/  HMMA.1688.F32.TF32 R8, R44, R126, R204 ;  /* 0x0000007e2c08723c */ /* 0x004fe200000810cc */
[----:B------:R-:W-:Y:S01]  /*2d820*/  MOV R116, R236 ;  /* 0x000000ec00747202 */ /* 0x000fe20000000f00 */
[----:B------:R-:W-:-:S02]  /*2d830*/  IMAD.MOV.U32 R117, RZ, RZ, R237 ;  /* 0x000000ffff757224 */ /* 0x000fc400078e00ed */
[----:B------:R-:W-:Y:S01]  /*2d840*/  IMAD.MOV.U32 R118, RZ, RZ, R238 ;  /* 0x000000ffff767224 */ /* 0x000fe200078e00ee */
[----:B------:R-:W-:Y:S01]  /*2d850*/  MOV R188, R232 ;  /* 0x000000e800bc7202 */ /* 0x000fe20000000f00 */
[----:B------:R-:W-:Y:S02]  /*2d860*/  IMAD.MOV.U32 R119, RZ, RZ, R239 ;  /* 0x000000ffff777224 */ /* 0x000fe400078e00ef */
[----:B------:R-:W-:Y:S01]  /*2d870*/  IMAD.MOV.U32 R189, RZ, RZ, R233 ;  /* 0x000000ffffbd7224 */ /* 0x000fe200078e00e9 */
[C---:B-1----:R-:W-:Y:S01]  /*2d880*/  HMMA.1688.F32.TF32 R4, R44.reuse, R130, R208 ;  /* 0x000000822c04723c */ /* 0x042fe200000810d0 */
[----:B------:R-:W-:Y:S01]  /*2d890*/  IMAD.MOV.U32 R190, RZ, RZ, R234 ;  /* 0x000000ffffbe7224 */ /* 0x000fe200078e00ea */
[----:B------:R-:W-:Y:S01]  /*2d8a0*/  MOV R192, R228 ;  /* 0x000000e400c07202 */ /* 0x000fe20000000f00 */
[----:B------:R-:W-:Y:S01]  /*2d8b0*/  IMAD.MOV.U32 R191, RZ, RZ, R235 ;  /* 0x000000ffffbf7224 */ /* 0x000fe200078e00eb */
[----:B------:R-:W-:Y:S01]  /*2d8c0*/  MOV R184, R224 ;  /* 0x000000e000b87202 */ /* 0x000fe20000000f00 */
[----:B------:R-:W-:Y:S01]  /*2d8d0*/  IMAD.MOV.U32 R193, RZ, RZ, R229 ;  /* 0x000000ffffc17224 */ /* 0x000fe200078e00e5 */
[----:B------:R-:W-:Y:S04]  /*2d8e0*/  STL.64 [R1+0x610], R12 ;  /* 0x0006100c01007387 */ /* 0x000fe80000100a00 */
[----:B------:R1:W-:Y:S04]  /*2d8f0*/  STL.64 [R1+0x618], R14 ;  /* 0x0006180e01007387 */ /* 0x0003e80000100a00 */
[----:B------:R-:W-:Y:S04]  /*2d900*/  STL.64 [R1+0x780], R8 ;  /* 0x0007800801007387 */ /* 0x000fe80000100a00 */
[----:B------:R2:W-:Y:S01]  /*2d910*/  STL.64 [R1+0x788], R10 ;  /* 0x0007880a01007387 */ /* 0x0005e20000100a00 */
[C---:B-1----:R-:W-:Y:S04]  /*2d920*/  HMMA.1688.F32.TF32 R12, R44.reuse, R134, R212 ;  /* 0x000000862c0c723c */ /* 0x042fe800000810d4 */
[----:B------:R-:W-:Y:S04]  /*2d930*/  STL.64 [R1+0x770], R4 ;  /* 0x0007700401007387 */ /* 0x000fe80000100a00 */
[----:B------:R1:W-:Y:S01]  /*2d940*/  STL.64 [R1+0x778], R6 ;  /* 0x0007780601007387 */ /* 0x0003e20000100a00 */
[----:B--2---:R-:W-:Y:S01]  /*2d950*/  HMMA.1688.F32.TF32 R8, R44, R138, R216 ;  /* 0x0000008a2c08723c */ /* 0x004fe200000810d8 */
[----:B------:R-:W-:-:S02]  /*2d960*/  IMAD.MOV.U32 R194, RZ, RZ, R230 ;  /* 0x000000ffffc27224 */ /* 0x000fc400078e00e6 */
[----:B------:R-:W-:Y:S01]  /*2d970*/  LDS R104, [R2+0x1c500] ;  /* 0x01c5000002687984 */ /* 0x000fe20000000800 */
[----:B------:R-:W-:Y:S02]  /*2d980*/  IMAD.MOV.U32 R195, RZ, RZ, R231 ;  /* 0x000000ffffc37224 */ /* 0x000fe400078e00e7 */
[----:B------:R-:W-:Y:S01]  /*2d990*/  IMAD.MOV.U32 R185, RZ, RZ, R225 ;  /* 0x000000ffffb97224 */ /* 0x000fe200078e00e1 */
[----:B------:R-:W-:Y:S01]  /*2d9a0*/  LDS R106, [R2+0x1e500] ;  /* 0x01e50000026a7984 */ /* 0x000fe20000000800 */
[----:B-1----:R-:W-:Y:S01]  /*2d9b0*/  HMMA.1688.F32.TF32 R4, R44, R142, R220 ;  /* 0x0000008e2c04723c */ /* 0x002fe200000810dc */
[----:B------:R-:W-:Y:S02]  /*2d9c0*/  IMAD.MOV.U32 R186, RZ, RZ, R226 ;  /* 0x000000ffffba7224 */ /* 0x000fe400078e00e2 */
[----:B------:R-:W-:Y:S04]  /*2d9d0*/  LDS R105, [R3+0x1c500] ;  /* 0x01c5000003697984 */ /* 0x000fe80000000800 */
        /* <DEDUP_REMOVED lines=46> */
[----:B------:R-:W4:Y:S04]  /*2dcc0*/  LDL.LU R108, [R1+0x40] ;  /* 0x00004000016c7983 */ /* 0x000f280000300800 */
[----:B------:R-:W4:Y:S04]  /*2dcd0*/  LDL.LU R109, [R1+0x44] ;  /* 0x00004400016d7983 */ /* 0x000f280000300800 */
[----:B------:R-:W4:Y:S04]  /*2dce0*/  LDL.LU R110, [R1+0x48] ;  /* 0x00004800016e7983 */ /* 0x000f280000300800 */
[----:B------:R-:W4:Y:S01]  /*2dcf0*/  LDL.LU R111, [R1+0x4c] ;  /* 0x00004c00016f7983 */ /* 0x000f220000300800 */
[----:B------:R-:W-:-:S03]  /*2dd00*/  IMAD.MOV.U32 R187, RZ, RZ, R227 ;  /* 0x000000ffffbb7224 */ /* 0x000fc600078e00e3 */
[----:B------:R-:W1:Y:S01]  /*2dd10*/  LDS R107, [R3+0x1e500] ;  /* 0x01e50000036b7984 */ /* 0x000e620000000800 */
[C---:B--2---:R-:W-:Y:S08]  /*2dd20*/  HMMA.1688.F32.TF32 R204, R92.reuse, R54, R152 ;  /* 0x000000365ccc723c */ /* 0x044ff00000081098 */
[C---:B---3--:R-:W-:Y:S08]  /*2dd30*/  HMMA.1688.F32.TF32 R72, R92.reuse, R30, R96 ;  /* 0x0000001e5c48723c */ /* 0x048ff00000081060 */
[C---:B----4-:R-:W-:Y:S08]  /*2dd40*/  HMMA.1688.F32.TF32 R84, R92.reuse, R18, R112 ;  /* 0x000000125c54723c */ /* 0x050ff00000081070 */
[C---:B------:R-:W-:Y:S08]  /*2dd50*/  HMMA.1688.F32.TF32 R80, R92.reuse, R22, R80 ;  /* 0x000000165c50723c */ /* 0x040ff00000081050 */
[C---:B------:R-:W-:Y:S07]  /*2dd60*/  HMMA.1688.F32.TF32 R76, R92.reuse, R26, R76 ;  /* 0x0000001a5c4c723c */ /* 0x040fee000008104c */
[----:B------:R-:W-:Y:S01]  /*2dd70*/  STL.64 [R1+0x13d0], R86 ;  /* 0x0013d05601007387 */ /* 0x000fe20000100a00 */
[C---:B------:R-:W-:Y:S03]  /*2dd80*/  HMMA.1688.F32.TF32 R44, R92.reuse, R34, R68 ;  /* 0x000000225c2c723c */ /* 0x040fe60000081044 */
[----:B------:R-:W-:Y:S05]  /*2dd90*/  STL.64 [R1+0x13c8], R84 ;  /* 0x0013c85401007387 */ /* 0x000fea0000100a00 */
[C---:B------:R-:W-:Y:S01]  /*2dda0*/  HMMA.1688.F32.TF32 R48, R92.reuse, R38, R160 ;  /* 0x000000265c30723c */ /* 0x040fe200000810a0 */
[----:B------:R-:W-:Y:S07]  /*2ddb0*/  STL.64 [R1+0x13e0], R82 ;  /* 0x0013e05201007387 */ /* 0x000fee0000100a00 */
[C---:B------:R-:W-:Y:S01]  /*2ddc0*/  HMMA.1688.F32.TF32 R68, R92.reuse, R42, R156 ;  /* 0x0000002a5c44723c */ /* 0x040fe2000008109c */
[----:B------:R-:W-:Y:S04]  /*2ddd0*/  STL.64 [R1+0x13d8], R80 ;  /* 0x0013d85001007387 */ /* 0x000fe80000100a00 */
[----:B------:R-:W-:Y:S04]  /*2dde0*/  STL.64 [R1+0x13f0], R78 ;  /* 0x0013f04e01007387 */ /* 0x000fe80000100a00 */
[----:B------:R-:W-:Y:S04]  /*2ddf0*/  STL.64 [R1+0x13e8], R76 ;  /* 0x0013e84c01007387 */ /* 0x000fe80000100a00 */
[----:B------:R-:W-:Y:S04]  /*2de00*/  STL.64 [R1+0x1400], R74 ;  /* 0x0014004a01007387 */ /* 0x000fe80000100a00 */
[----:B------:R-:W-:Y:S01]  /*2de10*/  STL.64 [R1+0x13f8], R72 ;  /* 0x0013f84801007387 */ /* 0x000fe20000100a00 */
[C---:B-1----:R-:W-:Y:S03]  /*2de20*/  HMMA.1688.F32.TF32 R4, R92.reuse, R58, R148 ;  /* 0x0000003a5c04723c */ /* 0x042fe60000081094 */
[----:B------:R-:W-:Y:S04]  /*2de30*/  STL.64 [R1+0x1410], R46 ;  /* 0x0014102e01007387 */ /* 0x000fe80000100a00 */
[----:B------:R-:W-:Y:S04]  /*2de40*/  STL.64 [R1+0x1408], R44 ;  /* 0x0014082c01007387 */ /* 0x000fe80000100a00 */
[----:B------:R-:W-:Y:S01]  /*2de50*/  STL.64 [R1+0x1420], R50 ;  /* 0x0014203201007387 */ /* 0x000fe20000100a00 */
[C---:B------:R-:W-:Y:S03]  /*2de60*/  HMMA.1688.F32.TF32 R12, R92.reuse, R62, R144 ;  /* 0x0000003e5c0c723c */ /* 0x040fe60000081090 */
[----:B------:R-:W-:Y:S04]  /*2de70*/  STL.64 [R1+0x1418], R48 ;  /* 0x0014183001007387 */ /* 0x000fe80000100a00 */
[----:B------:R-:W-:Y:S01]  /*2de80*/  STL.64 [R1+0x1430], R70 ;  /* 0x0014304601007387 */ /* 0x000fe20000100a00 */
[C---:B------:R-:W-:Y:S03]  /*2de90*/  HMMA.1688.F32.TF32 R8, R92.reuse, R66, R108 ;  /* 0x000000425c08723c */ /* 0x040fe6000008106c */
[----:B------:R-:W-:Y:S04]  /*2dea0*/  STL.64 [R1+0x1428], R68 ;  /* 0x0014284401007387 */ /* 0x000fe80000100a00 */
[----:B------:R-:W-:Y:S04]  /*2deb0*/  STL.64 [R1+0x1440], R206 ;  /* 0x001440ce01007387 */ /* 0x000fe80000100a00 */
[----:B------:R-:W-:Y:S04]  /*2dec0*/  STL.64 [R1+0x1438], R204 ;  /* 0x001438cc01007387 */ /* 0x000fe80000100a00 */
[----:B------:R-:W-:Y:S04]  /*2ded0*/  STL.64 [R1+0x20], R4 ;  /* 0x0000200401007387 */ /* 0x000fe80000100a00 */
[----:B------:R1:W-:Y:S02]  /*2dee0*/  STL.64 [R1+0x28], R6 ;  /* 0x0000280601007387 */ /* 0x0003e40000100a00 */
[C---:B-1----:R-:W-:Y:S02]  /*2def0*/  HMMA.1688.F32.TF32 R4, R92.reuse, R126, R244 ;  /* 0x0000007e5c04723c */ /* 0x042fe400000810f4 */
[----:B------:R-:W-:Y:S04]  /*2df00*/  STL.64 [R1+0x170], R12 ;  /* 0x0001700c01007387 */ /* 0x000fe80000100a00 */
[----:B------:R-:W-:Y:S04]  /*2df10*/  STL.64 [R1+0x178], R14 ;  /* 0x0001780e01007387 */ /* 0x000fe80000100a00 */
[----:B------:R-:W2:Y:S04]  /*2df20*/  LDL.LU R144, [R1+0x460] ;  /* 0x0004600001907983 */ /* 0x000ea80000300800 */
[----:B------:R1:W-:Y:S04]  /*2df30*/  STL.64 [R1+0x280], R8 ;  /* 0x0002800801007387 */ /* 0x0003e80000100a00 */
[----:B------:R3:W-:Y:S05]  /*2df40*/  STL.64 [R1+0x288], R10 ;  /* 0x0002880a01007387 */ /* 0x0007ea0000100a00 */
        /* <DEDUP_REMOVED lines=90> */
[C---:B------:R-:W-:Y:S08]  /*2e4f0*/  HMMA.1688.F32.TF32 R48, R92.reuse, R138, R232 ;  /* 0x0000008a5c30723c */ /* 0x040ff000000810e8 */
[----:B------:R-:W-:Y:S11]  /*2e500*/  HMMA.1688.F32.TF32 R68, R92, R134, R228 ;  /* 0x000000865c44723c */ /* 0x000ff600000810e4 */
[----:B------:R-:W-:Y:S11]  /*2e510*/  @!UPT UIADD3 URZ, URZ, URZ, URZ ;  /* 0x0000003f3f3ff290 */ /* 0x000ff6000fffe03f */
[----:B------:R-:W-:Y:S01]  /*2e520*/  @!UPT UIADD3 URZ, URZ, URZ, URZ ;  /* 0x0000003f3f3ff290 */ /* 0x000fe2000fffe03f */
[----:B------:R-:W-:Y:S04]  /*2e530*/  STL.64 [R1+0x6f0], R68 ;  /* 0x0006f04401007387 */ /* 0x000fe80000100a00 */
[----:B------:R-:W-:Y:S04]  /*2e540*/  STL.64 [R1+0x6f8], R70 ;  /* 0x0006f84601007387 */ /* 0x000fe80000100a00 */
[----:B------:R-:W-:Y:S01]  /*2e550*/  STL.64 [R1+0x6e0], R48 ;  /* 0x0006e03001007387 */ /* 0x000fe20000100a00 */
[C---:B---3--:R-:W-:Y:S03]  /*2e560*/  HMMA.1688.F32.TF32 R212, R104.reuse, R62, R8 ;  /* 0x0000003e68d4723c */ /* 0x048fe60000081008 */
[----:B------:R-:W-:Y:S04]  /*2e570*/  STL.64 [R1+0x6e8], R50 ;  /* 0x0006e83201007387 */ /* 0x000fe80000100a00 */
[----:B------:R-:W-:Y:S01]  /*2e580*/  STL.64 [R1+0x6b0], R44 ;  /* 0x0006b02c01007387 */ /* 0x000fe20000100a00 */
[----:B------:R-:W-:Y:S03]  /*2e590*/  HMMA.1688.F32.TF32 R8, R104, R134, R188 ;  /* 0x000000866808723c */ /* 0x000fe600000810bc */
[----:B------:R-:W-:Y:S05]  /*2e5a0*/  STL.64 [R1+0x6b8], R46 ;  /* 0x0006b82e01007387 */ /* 0x000fea0000100a00 */
[----:B----4-:R-:W-:Y:S08]  /*2e5b0*/  HMMA.1688.F32.TF32 R224, R92, R130, R224 ;  /* 0x000000825ce0723c */ /* 0x010ff000000810e0 */
[C---:B------:R-:W-:Y:S08]  /*2e5c0*/  HMMA.1688.F32.TF32 R92, R104.reuse, R38, R4 ;  /* 0x00000026685c723c */ /* 0x040ff00000081004 */
[C---:B------:R-:W-:Y:S08]  /*2e5d0*/  HMMA.1688.F32.TF32 R4, R104.reuse, R126, R196 ;  /* 0x0000007e6804723c */ /* 0x040ff000000810c4 */
[C---:B------:R-:W-:Y:S08]  /*2e5e0*/  HMMA.1688.F32.TF32 R220, R104.reuse, R66, R12 ;  /* 0x0000004268dc723c */ /* 0x040ff0000008100c */
[C---:B------:R-:W-:Y:S07]  /*2e5f0*/  HMMA.1688.F32.TF32 R12, R104.reuse, R130, R192 ;  /* 0x00000082680c723c */ /* 0x040fee00000810c0 */
[----:B------:R-:W-:Y:S04]  /*2e600*/  STL.64 [R1+0x5f0], R4 ;  /* 0x0005f00401007387 */ /* 0x000fe80000100a00 */
[----:B------:R1:W-:Y:S02]  /*2e610*/  STL.64 [R1+0x5f8], R6 ;  /* 0x0005f80601007387 */ /* 0x0003e40000100a00 */
[----:B-1----:R-:W-:Y:S10]  /*2e620*/  HMMA.1688.F32.TF32 R4, R104, R138, R184 ;  /* 0x0000008a6804723c */ /* 0x002ff400000810b8 */
[----:B------:R-:W-:Y:S04]  /*2e630*/  STL.64 [R1+0x5e0], R12 ;  /* 0x0005e00c01007387 */ /* 0x000fe80000100a00 */
[----:B------:R-:W-:Y:S01]  /*2e640*/  STL.64 [R1+0x5e8], R14 ;  /* 0x0005e80e01007387 */ /* 0x000fe20000100a00 */
[----:B------:R-:W-:-:S03]  /*2e650*/  MOV R192, R40 ;  /* 0x0000002800c07202 */ /* 0x000fc60000000f00 */
[----:B------:R1:W-:Y:S01]  /*2e660*/  STL.64 [R1+0x560], R8 ;  /* 0x0005600801007387 */ /* 0x0003e20000100a00 */
[----:B------:R-:W-:-:S03]  /*2e670*/  IMAD.MOV.U32 R193, RZ, RZ, R41 ;  /* 0x000000ffffc17224 */ /* 0x000fc600078e0029 */
[----:B------:R2:W-:Y:S04]  /*2e680*/  STL.64 [R1+0x568], R10 ;  /* 0x0005680a01007387 */ /* 0x0005e80000100a00 */
[----:B------:R3:W-:Y:S04]  /*2e690*/  STL.64 [R1+0x500], R4 ;  /* 0x0005000401007387 */ /* 0x0007e80000100a00 */
[----:B------:R2:W-:Y:S04]  /*2e6a0*/  STL.64 [R1+0x508], R6 ;  /* 0x0005080601007387 */ /* 0x0005e80000100a00 */
[----:B------:R-:W4:Y:S04]  /*2e6b0*/  LDL.LU R40, [R1+0x14c8] ;  /* 0x0014c80001287983 */ /* 0x000f280000300800 */
[----:B------:R-:W4:Y:S01]  /*2e6c0*/  LDL.LU R41, [R1+0x14c4] ;  /* 0x0014c40001297983 */ /* 0x000f220000300800 */
[----:B------:R-:W-:Y:S01]  /*2e6d0*/  MOV R196, R56 ;  /* 0x0000003800c47202 */ /* 0x000fe20000000f00 */
[----:B------:R-:W-:-:S02]  /*2e6e0*/  IMAD.MOV.U32 R197, RZ, RZ, R57 ;  /* 0x000000ffffc57224 */ /* 0x000fc400078e0039 */
[----:B------:R-:W4:Y:S04]  /*2e6f0*/  LDL.LU R56, [R1+0x14c0] ;  /* 0x0014c00001387983 */ /* 0x000f280000300800 */
[----:B------:R-:W4:Y:S04]  /*2e700*/  LDL.LU R57, [R1+0x14bc] ;  /* 0x0014bc0001397983 */ /* 0x000f280000300800 */
[----:B------:R-:W4:Y:S04]  /*2e710*/  LDL.LU R232, [R1+0x380] ;  /* 0x0003800001e87983 */ /* 0x000f280000300800 */
[----:B------:R-:W4:Y:S04]  /*2e720*/  LDL.LU R233, [R1+0x384] ;  /* 0x0003840001e97983 */ /* 0x000f280000300800 */
[----:B------:R-:W4:Y:S04]  /*2e730*/  LDL.LU R234, [R1+0x388] ;  /* 0x0003880001ea7983 */ /* 0x000f280000300800 */
[----:B------:R-:W4:Y:S01]  /*2e740*/  LDL.LU R235, [R1+0x38c] ;  /* 0x00038c0001eb7983 */ /* 0x000f220000300800 */
[----:B------:R-:W-:-:S03]  /*2e750*/  MOV R228, R60 ;  /* 0x0000003c00e47202 */ /* 0x000fc60000000f00 */
[----:B------:R-:W4:Y:S01]  /*2e760*/  LDL.LU R236, [R1+0x3b0] ;  /* 0x0003b00001ec7983 */ /* 0x000f220000300800 */
[----:B------:R-:W-:-:S03]  /*2e770*/  IMAD.MOV.U32 R229, RZ, RZ, R61 ;  /* 0x000000ffffe57224 */ /* 0x000fc600078e003d */
[----:B------:R-:W4:Y:S04]  /*2e780*/  LDL.LU R237, [R1+0x3b4] ;  /* 0x0003b40001ed7983 */ /* 0x000f280000300800 */
[----:B------:R-:W4:Y:S04]  /*2e790*/  LDL.LU R238, [R1+0x3b8] ;  /* 0x0003b80001ee7983 */ /* 0x000f280000300800 */
[----:B------:R-:W4:Y:S04]  /*2e7a0*/  LDL.LU R239, [R1+0x3bc] ;  /* 0x0003bc0001ef7983 */ /* 0x000f280000300800 */
[----:B------:R-:W4:Y:S04]  /*2e7b0*/  LDL.LU R60, [R1+0x14b8] ;  /* 0x0014b800013c7983 */ /* 0x000f280000300800 */
[----:B------:R-:W4:Y:S04]  /*2e7c0*/  LDL.LU R61, [R1+0x14b4] ;  /* 0x0014b400013d7983 */ /* 0x000f280000300800 */
[----:B-1----:R-:W4:Y:S04]  /*2e7d0*/  LDL.LU R8, [R1+0x4b0] ;  /* 0x0004b00001087983 */ /* 0x002f280000300800 */
[----:B------:R-:W4:Y:S04]  /*2e7e0*/  LDL.LU R9, [R1+0x4b4] ;  /* 0x0004b40001097983 */ /* 0x000f280000300800 */
[----:B--2---:R-:W2:Y:S04]  /*2e7f0*/  LDL.LU R10, [R1+0x4b8] ;  /* 0x0004b800010a7983 */ /* 0x004ea80000300800 */
[----:B------:R-:W2:Y:S01]  /*2e800*/  LDL.LU R11, [R1+0x4bc] ;  /* 0x0004bc00010b7983 */ /* 0x000ea20000300800 */
[----:B------:R-:W-:Y:S03]  /*2e810*/  HMMA.1688.F32.TF32 R88, R104, R34, R248 ;  /* 0x000000226858723c */ /* 0x000fe600000810f8 */
[----:B---3--:R-:W3:Y:S04]  /*2e820*/  LDL.LU R4, [R1+0x4e0] ;  /* 0x0004e00001047983 */ /* 0x008ee80000300800 */
[----:B------:R-:W3:Y:S04]  /*2e830*/  LDL.LU R5, [R1+0x4e4] ;  /* 0x0004e40001057983 */ /* 0x000ee80000300800 */
[----:B------:R-:W3:Y:S04]  /*2e840*/  LDL.LU R6, [R1+0x4e8] ;  /* 0x0004e80001067983 */ /* 0x000ee80000300800 */
[----:B------:R-:W3:Y:S04]  /*2e850*/  LDL.LU R7, [R1+0x4ec] ;  /* 0x0004ec0001077983 */ /* 0x000ee80000300800 */
        /* <DEDUP_REMOVED lines=19> */
[----:B------:R-:W3:Y:S04]  /*2e990*/  LDL.LU R16, [R1+0x14a4] ;  /* 0x0014a40001107983 */ /* 0x000ee80000300800 */
[----:B------:R-:W3:Y:S04]  /*2e9a0*/  LDL.LU R252, [R1+0x14a0] ;  /* 0x0014a00001fc7983 */ /* 0x000ee80000300800 */
[----:B------:R-:W3:Y:S01]  /*2e9b0*/  LDL.LU R0, [R1+0x149c] ;  /* 0x00149c0001007983 */ /* 0x000ee20000300800 */
[----:B------:R-:W-:-:S03]  /*2e9c0*/  IMAD.MOV.U32 R50, RZ, RZ, R52 ;  /* 0x000000ffff327224 */ /* 0x000fc600078e0034 */
[----:B------:R-:W3:Y:S01]  /*2e9d0*/  LDL.LU R21, [R1+0x1498] ;  /* 0x0014980001157983 */ /* 0x000ee20000300800 */
[----:B------:R-:W-:-:S03]  /*2e9e0*/  IMAD.MOV.U32 R51, RZ, RZ, R53 ;  /* 0x000000ffff337224 */ /* 0x000fc600078e0035 */
[----:B------:R-:W3:Y:S01]  /*2e9f0*/  LDL.LU R20, [R1+0x1494] ;  /* 0x0014940001147983 */ /* 0x000ee20000300800 */
[----:B----4-:R-:W-:Y:S01]  /*2ea00*/  IMAD.MOV.U32 R49, RZ, RZ, R40 ;  /* 0x000000ffff317224 */ /* 0x010fe200078e0028 */
[----:B------:R-:W-:Y:S02]  /*2ea10*/  MOV R48, R41 ;  /* 0x0000002900307202 */ /* 0x000fe40000000f00 */
        /* <DEDUP_REMOVED lines=8> */
[----:B------:R-:W-:Y:S02]  /*2eaa0*/  IMAD.MOV.U32 R219, RZ, RZ, R252 ;  /* 0x000000ffffdb7224 */ /* 0x000fe400078e00fc */
[----:B------:R-:W-:Y:S02]  /*2eab0*/  IMAD.MOV.U32 R218, RZ, RZ, R0 ;  /* 0x000000ffffda7224 */ /* 0x000fe400078e0000 */
[----:B------:R-:W-:Y:S01]  /*2eac0*/  IMAD.MOV.U32 R217, RZ, RZ, R21 ;  /* 0x000000ffffd97224 */ /* 0x000fe200078e0015 */
[----:B------:R-:W-:-:S02]  /*2ead0*/  MOV R216, R20 ;  /* 0x0000001400d87202 */ /* 0x000fc40000000f00 */
[----:B------:R-:W2:Y:S04]  /*2eae0*/  LDL.LU R20, [R1+0x1478] ;  /* 0x0014780001147983 */ /* 0x000ea80000300800 */
[----:B------:R-:W2:Y:S04]  /*2eaf0*/  LDL.LU R21, [R1+0x1474] ;  /* 0x0014740001157983 */ /* 0x000ea80000300800 */
[----:B------:R-:W2:Y:S04]  /*2eb00*/  LDL.LU R0, [R1+0x1470] ;  /* 0x0014700001007983 */ /* 0x000ea80000300800 */
[----:B------:R-:W3:Y:S01]  /*2eb10*/  LDL.LU R252, [R1+0x146c] ;  /* 0x00146c0001fc7983 */ /* 0x000ee20000300800 */
[----:B----4-:R-:W-:Y:S01]  /*2eb20*/  IMAD.MOV.U32 R209, RZ, RZ, R52 ;  /* 0x000000ffffd17224 */ /* 0x010fe200078e0034 */
[----:B------:R-:W-:-:S02]  /*2eb30*/  MOV R208, R53 ;  /* 0x0000003500d07202 */ /* 0x000fc40000000f00 */
[----:B------:R-:W4:Y:S04]  /*2eb40*/  LDL.LU R53, [R1+0x1468] ;  /* 0x0014680001357983 */ /* 0x000f280000300800 */
[----:B------:R-:W4:Y:S01]  /*2eb50*/  LDL.LU R52, [R1+0x1464] ;  /* 0x0014640001347983 */ /* 0x000f220000300800 */
[----:B------:R-:W-:Y:S02]  /*2eb60*/  IMAD.MOV.U32 R210, RZ, RZ, R40 ;  /* 0x000000ffffd27224 */ /* 0x000fe400078e0028 */
[----:B------:R-:W-:Y:S01]  /*2eb70*/  IMAD.MOV.U32 R211, RZ, RZ, R41 ;  /* 0x000000ffffd37224 */ /* 0x000fe200078e0029 */
        /* <DEDUP_REMOVED lines=8> */
[C---:B------:R-:W-:Y:S08]  /*2ec00*/  HMMA.1688.F32.TF32 R148, R104.reuse, R26, R148 ;  /* 0x0000001a6894723c */ /* 0x040ff00000081094 */
[C---:B------:R-:W-:Y:S08]  /*2ec10*/  HMMA.1688.F32.TF32 R108, R104.reuse, R30, R108 ;  /* 0x0000001e686c723c */ /* 0x040ff0000008106c */
[C---:B------:R-:W-:Y:S08]  /*2ec20*/  HMMA.1688.F32.TF32 R96, R104.reuse, R42, R96 ;  /* 0x0000002a6860723c */ /* 0x040ff00000081060 */
[C---:B------:R-:W-:Y:S08]  /*2ec30*/  HMMA.1688.F32.TF32 R100, R104.reuse, R54, R100 ;  /* 0x000000366864723c */ /* 0x040ff00000081064 */
[C---:B------:R-:W-:Y:S08]  /*2ec40*/  HMMA.1688.F32.TF32 R200, R104.reuse, R58, R200 ;  /* 0x0000003a68c8723c */ /* 0x040ff000000810c8 */
[----:B------:R-:W-:Y:S01]  /*2ec50*/  HMMA.1688.F32.TF32 R244, R104, R142, R116 ;  /* 0x0000008e68f4723c */ /* 0x000fe20000081074 */
[----:B------:R-:W4:Y:S04]  /*2ec60*/  LDL.LU R116, [R1+0x3c0] ;  /* 0x0003c00001747983 */ /* 0x000f280000300800 */
[----:B------:R-:W4:Y:S03]  /*2ec70*/  LDL.LU R117, [R1+0x3c4] ;  /* 0x0003c40001757983 */ /* 0x000f260000300800 */
[C---:B------:R-:W-:Y:S01]  /*2ec80*/  HMMA.1688.F32.TF32 R104, R180.reuse, R30, R168 ;  /* 0x0000001eb468723c */ /* 0x040fe200000810a8 */
[----:B------:R-:W4:Y:S04]  /*2ec90*/  LDL.LU R118, [R1+0x3c8] ;  /* 0x0003c80001767983 */ /* 0x000f280000300800 */
[----:B------:R-:W4:Y:S03]  /*2eca0*/  LDL.LU R119, [R1+0x3cc] ;  /* 0x0003cc0001777983 */ /* 0x000f260000300800 */
[C---:B------:R-:W-:Y:S08]  /*2ecb0*/  HMMA.1688.F32.TF32 R168, R180.reuse, R34, R112 ;  /* 0x00000022b4a8723c */ /* 0x040ff00000081070 */
[----:B------:R-:W-:Y:S07]  /*2ecc0*/  HMMA.1688.F32.TF32 R112, R180, R38, R144 ;  /* 0x00000026b470723c */ /* 0x000fee0000081090 */
[----:B--2---:R-:W-:-:S02]  /*2ecd0*/  IMAD.MOV.U32 R147, RZ, RZ, R0 ;  /* 0x000000ffff937224 */ /* 0x004fc400078e0000 */
[----:B---3--:R-:W-:Y:S02]  /*2ece0*/  IMAD.MOV.U32 R146, RZ, RZ, R252 ;  /* 0x000000ffff927224 */ /* 0x008fe400078e00fc */
[----:B----4-:R-:W-:Y:S01]  /*2ecf0*/  IMAD.MOV.U32 R145, RZ, RZ, R53 ;  /* 0x000000ffff917224 */ /* 0x010fe200078e0035 */
[----:B------:R-:W-:Y:S02]  /*2ed00*/  MOV R144, R52 ;  /* 0x0000003400907202 */ /* 0x000fe40000000f00 */
[----:B------:R-:W2:Y:S04]  /*2ed10*/  LDL.LU R52, [R1+0x1458] ;  /* 0x0014580001347983 */ /* 0x000ea80000300800 */
[----:B------:R-:W3:Y:S04]  /*2ed20*/  LDL.LU R53, [R1+0x1454] ;  /* 0x0014540001357983 */ /* 0x000ee80000300800 */
[----:B------:R-:W4:Y:S04]  /*2ed30*/  LDL.LU R252, [R1+0x1450] ;  /* 0x0014500001fc7983 */ /* 0x000f280000300800 */
        /* <DEDUP_REMOVED lines=11> */
[----:B------:R-:W-:-:S02]  /*2edf0*/  IMAD.MOV.U32 R206, RZ, RZ, R65 ;  /* 0x000000ffffce7224 */ /* 0x000fc400078e0041 */
[----:B------:R-:W-:Y:S01]  /*2ee00*/  IMAD.MOV.U32 R207, RZ, RZ, R64 ;  /* 0x000000ffffcf7224 */ /* 0x000fe200078e0040 */
[----:B------:R-:W-:Y:S01]  /*2ee10*/  MOV R68, R61 ;  /* 0x0000003d00447202 */ /* 0x000fe20000000f00 */
[----:B------:R-:W-:Y:S02]  /*2ee20*/  IMAD.MOV.U32 R69, RZ, RZ, R60 ;  /* 0x000000ffff457224 */ /* 0x000fe400078e003c */
[----:B------:R-:W-:Y:S02]  /*2ee30*/  IMAD.MOV.U32 R70, RZ, RZ, R57 ;  /* 0x000000ffff467224 */ /* 0x000fe400078e0039 */
[----:B------:R-:W-:Y:S01]  /*2ee40*/  IMAD.MOV.U32 R71, RZ, RZ, R56 ;  /* 0x000000ffff477224 */ /* 0x000fe200078e0038 */
        /* <DEDUP_REMOVED lines=13> */
[----:B------:R-:W-:-:S02]  /*2ef20*/  IMAD.MOV.U32 R230, RZ, RZ, R125 ;  /* 0x000000ffffe67224 */ /* 0x000fc400078e007d */
[----:B------:R-:W-:Y:S02]  /*2ef30*/  IMAD.MOV.U32 R231, RZ, RZ, R124 ;  /* 0x000000ffffe77224 */ /* 0x000fe400078e007c */
[----:B------:R-:W-:Y:S02]  /*2ef40*/  IMAD.MOV.U32 R198, RZ, RZ, R129 ;  /* 0x000000ffffc67224 */ /* 0x000fe400078e0081 */
[----:B------:R-:W-:Y:S02]  /*2ef50*/  IMAD.MOV.U32 R199, RZ, RZ, R128 ;  /* 0x000000ffffc77224 */ /* 0x000fe400078e0080 */
[----:B------:R-:W-:Y:S02]  /*2ef60*/  IMAD.MOV.U32 R194, RZ, RZ, R133 ;  /* 0x000000ffffc27224 */ /* 0x000fe400078e0085 */
[----:B------:R-:W-:Y:S01]  /*2ef70*/  IMAD.MOV.U32 R195, RZ, RZ, R132 ;  /* 0x000000ffffc37224 */ /* 0x000fe200078e0084 */
[----:B------:R-:W-:Y:S01]  /*2ef80*/  HMMA.1688.F32.TF32 R124, R176, R126, R228 ;  /* 0x0000007eb07c723c */ /* 0x000fe200000810e4 */
[----:B------:R-:W-:Y:S01]  /*2ef90*/  MOV R186, R25 ;  /* 0x0000001900ba7202 */ /* 0x000fe20000000f00 */
[----:B------:R-:W-:-:S06]  /*2efa0*/  IMAD.MOV.U32 R187, RZ, RZ, R24 ;  /* 0x000000ffffbb7224 */ /* 0x000fcc00078e0018 */
[----:B------:R-:W-:Y:S01]  /*2efb0*/  HMMA.1688.F32.TF32 R132, R176, R134, R192 ;  /* 0x00000086b084723c */ /* 0x000fe200000810c0 */
[----:B------:R-:W-:Y:S02]  /*2efc0*/  IMAD.MOV.U32 R184, RZ, RZ, R29 ;  /* 0x000000ffffb87224 */ /* 0x000fe400078e001d */
[----:B------:R-:W-:Y:S01]  /*2efd0*/  IMAD.MOV.U32 R185, RZ, RZ, R28 ;  /* 0x000000ffffb97224 */ /* 0x000fe200078e001c */
[----:B------:R-:W-:Y:S01]  /*2efe0*/  MOV R14, R41 ;  /* 0x00000029000e7202 */ /* 0x000fe20000000f00 */
[----:B------:R-:W-:-:S03]  /*2eff0*/  IMAD.MOV.U32 R15, RZ, RZ, R40 ;  /* 0x000000ffff0f7224 */ /* 0x000fc600078e0028 */
[C---:B------:R-:W-:Y:S01]  /*2f000*/  HMMA.1688.F32.TF32 R24, R176.reuse, R26, R84 ;  /* 0x0000001ab018723c */ /* 0x040fe20000081054 */
[----:B------:R-:W-:Y:S01]  /*2f010*/  MOV R190, R33 ;  /* 0x0000002100be7202 */ /* 0x000fe20000000f00 */
[----:B------:R-:W-:Y:S02]  /*2f020*/  IMAD.MOV.U32 R191, RZ, RZ, R32 ;  /* 0x000000ffffbf7224 */ /* 0x000fe400078e0020 */
[----:B------:R-:W-:Y:S02]  /*2f030*/  IMAD.MOV.U32 R188, RZ, RZ, R37 ;  /* 0x000000ffffbc7224 */ /* 0x000fe400078e0025 */
[----:B------:R-:W-:Y:S02]  /*2f040*/  IMAD.MOV.U32 R189, RZ, RZ, R36 ;  /* 0x000000ffffbd7224 */ /* 0x000fe400078e0024 */
[C---:B------:R-:W-:Y:S08]  /*2f050*/  HMMA.1688.F32.TF32 R32, R176.reuse, R34, R248 ;  /* 0x00000022b020723c */ /* 0x040ff000000810f8 */
[C---:B------:R-:W-:Y:S08]  /*2f060*/  HMMA.1688.F32.TF32 R36, R176.reuse, R38, R4 ;  /* 0x00000026b024723c */ /* 0x040ff00000081004 */
[----:B------:R-:W-:Y:S01]  /*2f070*/  HMMA.1688.F32.TF32 R40, R176, R42, R8 ;  /* 0x0000002ab028723c */ /* 0x000fe20000081008 */
[----:B--2---:R-:W-:-:S02]  /*2f080*/  MOV R242, R0 ;  /* 0x0000000000f27202 */ /* 0x004fc40000000f00 */
[----:B------:R-:W2:Y:S04]  /*2f090*/  LDL.LU R0, [R1+0x1448] ;  /* 0x0014480001007983 */ /* 0x000ea80000300800 */
[----:B------:R-:W-:Y:S04]  /*2f0a0*/  STL.64 [R1+0x250], R204 ;  /* 0x000250cc01007387 */ /* 0x000fe80000100a00 */
[----:B------:R1:W-:Y:S04]  /*2f0b0*/  STL.64 [R1+0x258], R206 ;  /* 0x000258ce01007387 */ /* 0x0003e80000100a00 */
[----:B-1----:R1:W5:Y:S04]  /*2f0c0*/  LDL.LU.64 R206, [R1+0x1440] ;  /* 0x0014400001ce7983 */ /* 0x0023680000300a00 */
[----:B------:R1:W5:Y:S04]  /*2f0d0*/  LDL.LU.64 R204, [R1+0x1438] ;  /* 0x0014380001cc7983 */ /* 0x0003680000300a00 */
        /* <DEDUP_REMOVED lines=12> */
[----:B------:R1:W5:Y:S04]  /*2f1a0*/  LDL.LU.64 R74, [R1+0x1400] ;  /* 0x00140000014a7983 */ /* 0x0003680000300a00 */
[----:B------:R1:W5:Y:S04]  /*2f1b0*/  LDL.LU.64 R72, [R1+0x13f8] ;  /* 0x0013f80001487983 */ /* 0x0003680000300a00 */
[----:B------:R1:W-:Y:S04]  /*2f1c0*/  STL.64 [R1+0x390], R180 ;  /* 0x000390b401007387 */ /* 0x0003e80000100a00 */
[----:B------:R3:W-:Y:S01]  /*2f1d0*/  STL.64 [R1+0x398], R182 ;  /* 0x000398b601007387 */ /* 0x0007e20000100a00 */
[----:B-1----:R-:W-:-:S02]  /*2f1e0*/  IMAD.MOV.U32 R180, RZ, RZ, R21 ;  /* 0x000000ffffb47224 */ /* 0x002fc400078e0015 */
[----:B------:R-:W-:Y:S01]  /*2f1f0*/  IMAD.MOV.U32 R181, RZ, RZ, R20 ;  /* 0x000000ffffb57224 */ /* 0x000fe200078e0014 */
[----:B---3--:R-:W-:Y:S01]  /*2f200*/  MOV R182, R17 ;  /* 0x0000001100b67202 */ /* 0x008fe20000000f00 */
[----:B------:R-:W-:Y:S02]  /*2f210*/  IMAD.MOV.U32 R183, RZ, RZ, R16 ;  /* 0x000000ffffb77224 */ /* 0x000fe400078e0010 */
[----:B----4-:R-:W-:Y:S01]  /*2f220*/  IMAD.MOV.U32 R243, RZ, RZ, R252 ;  /* 0x000000fffff37224 */ /* 0x010fe200078e00fc */
[C---:B------:R-:W-:Y:S01]  /*2f230*/  HMMA.1688.F32.TF32 R16, R176.reuse, R18, R76 ;  /* 0x00000012b010723c */ /* 0x040fe2000008104c */
[----:B------:R1:W5:Y:S04]  /*2f240*/  LDL.LU.64 R78, [R1+0x13f0] ;  /* 0x0013f000014e7983 */ /* 0x0003680000300a00 */
[----:B------:R1:W5:Y:S03]  /*2f250*/  LDL.LU.64 R76, [R1+0x13e8] ;  /* 0x0013e800014c7983 */ /* 0x0003660000300a00 */
[C---:B------:R-:W-:Y:S01]  /*2f260*/  HMMA.1688.F32.TF32 R56, R176.reuse, R58, R180 ;  /* 0x0000003ab038723c */ /* 0x040fe200000810b4 */
[----:B------:R-:W3:Y:S07]  /*2f270*/  LDL.LU R128, [R1+0x93c] ;  /* 0x00093c0001807983 */ /* 0x000eee0000300800 */
[----:B------:R-:W-:Y:S01]  /*2f280*/  HMMA.1688.F32.TF32 R180, R176, R130, R196 ;  /* 0x00000082b0b4723c */ /* 0x000fe200000810c4 */
[----:B------:R-:W-:-:S02]  /*2f290*/  IMAD.MOV.U32 R12, RZ, RZ, R53 ;  /* 0x000000ffff0c7224 */ /* 0x000fc400078e0035 */
[----:B------:R-:W-:-:S05]  /*2f2a0*/  IMAD.MOV.U32 R13, RZ, RZ, R52 ;  /* 0x000000ffff0d7224 */ /* 0x000fca00078e0034 */
[C---:B------:R-:W-:Y:S01]  /*2f2b0*/  HMMA.1688.F32.TF32 R20, R176.reuse, R22, R80 ;  /* 0x00000016b014723c */ /* 0x040fe20000081050 */
[----:B------:R1:W5:Y:S04]  /*2f2c0*/  LDL.LU.64 R82, [R1+0x13e0] ;  /* 0x0013e00001527983 */ /* 0x0003680000300a00 */
[----:B------:R1:W5:Y:S03]  /*2f2d0*/  LDL.LU.64 R80, [R1+0x13d8] ;  /* 0x0013d80001507983 */ /* 0x0003660000300a00 */
[C---:B------:R-:W-:Y:S01]  /*2f2e0*/  HMMA.1688.F32.TF32 R28, R176.reuse, R30, R240 ;  /* 0x0000001eb01c723c */ /* 0x040fe200000810f0 */
[----:B------:R1:W5:Y:S04]  /*2f2f0*/  LDL.LU.64 R86, [R1+0x13d0] ;  /* 0x0013d00001567983 */ /* 0x0003680000300a00 */
[----:B------:R1:W5:Y:S04]  /*2f300*/  LDL.LU.64 R84, [R1+0x13c8] ;  /* 0x0013c80001547983 */ /* 0x0003680000300a00 */
[----:B------:R1:W5:Y:S04]  /*2f310*/  LDL.LU.64 R242, [R1+0x13c0] ;  /* 0x0013c00001f27983 */ /* 0x0003680000300a00 */
[----:B------:R1:W5:Y:S04]  /*2f320*/  LDL.LU.64 R240, [R1+0x13b8] ;  /* 0x0013b80001f07983 */ /* 0x0003680000300a00 */
[----:B------:R1:W5:Y:S04]  /*2f330*/  LDL.LU.64 R250, [R1+0x13b0] ;  /* 0x0013b00001fa7983 */ /* 0x0003680000300a00 */
[----:B------:R1:W5:Y:S01]  /*2f340*/  LDL.LU.64 R248, [R1+0x13a8] ;  /* 0x0013a80001f87983 */ /* 0x0003620000300a00 */
[----:B------:R-:W-:Y:S03]  /*2f350*/  HMMA.1688.F32.TF32 R52, R176, R54, R12 ;  /* 0x00000036b034723c */ /* 0x000fe6000008100c */
[----:B------:R1:W5:Y:S04]  /*2f360*/  LDL.LU.64 R6, [R1+0x13a0] ;  /* 0x0013a00001067983 */ /* 0x0003680000300a00 */
[----:B------:R1:W5:Y:S04]  /*2f370*/  LDL.LU.64 R4, [R1+0x1398] ;  /* 0x0013980001047983 */ /* 0x0003680000300a00 */
[----:B------:R1:W5:Y:S04]  /*2f380*/  LDL.LU.64 R10, [R1+0x1390] ;  /* 0x00139000010a7983 */ /* 0x0003680000300a00 */
[----:B------:R1:W5:Y:S04]  /*2f390*/  LDL.LU.64 R8, [R1+0x1388] ;  /* 0x0013880001087983 */ /* 0x0003680000300a00 */
[----:B------:R1:W5:Y:S04]  /*2f3a0*/  LDL.LU.64 R14, [R1+0x1380] ;  /* 0x00138000010e7983 */ /* 0x0003680000300a00 */
[----:B------:R1:W5:Y:S04]  /*2f3b0*/  LDL.LU.64 R12, [R1+0x1378] ;  /* 0x00137800010c7983 */ /* 0x0003680000300a00 */
[----:B------:R4:W-:Y:S04]  /*2f3c0*/  STL.64 [R1+0x220], R124 ;  /* 0x0002207c01007387 */ /* 0x0009e80000100a00 */
[----:B------:R-:W-:Y:S04]  /*2f3d0*/  STL.64 [R1+0x228], R126 ;  /* 0x0002287e01007387 */ /* 0x000fe80000100a00 */
[----:B------:R-:W-:Y:S01]  /*2f3e0*/  STL.64 [R1+0x210], R180 ;  /* 0x000210b401007387 */ /* 0x000fe20000100a00 */
[----:B----4-:R-:W-:-:S03]  /*2f3f0*/  IMAD.MOV.U32 R124, RZ, RZ, c[0x0][0x180] ;  /* 0x00006000ff7c7624 */ /* 0x010fc600078e00ff */
[----:B------:R-:W-:Y:S04]  /*2f400*/  STL.64 [R1+0x218], R182 ;  /* 0x000218b601007387 */ /* 0x000fe80000100a00 */
[----:B------:R-:W2:Y:S01]  /*2f410*/  LDL.LU R125, [R1+0x130c] ;  /* 0x00130c00017d7983 */ /* 0x000ea20000300800 */
[----:B------:R-:W-:-:S03]  /*2f420*/  IADD3 R2, R124, -0x80, RZ ;  /* 0xffffff807c027810 */ /* 0x000fc60007ffe0ff */
[----:B------:R-:W-:Y:S04]  /*2f430*/  STL.64 [R1+0x200], R132 ;  /* 0x0002008401007387 */ /* 0x000fe80000100a00 */
[----:B------:R4:W-:Y:S04]  /*2f440*/  STL.64 [R1+0x208], R134 ;  /* 0x0002088601007387 */ /* 0x0009e80000100a00 */
[----:B------:R-:W2:Y:S01]  /*2f450*/  LDL.LU R124, [R1+0x1310] ;  /* 0x00131000017c7983 */ /* 0x000ea20000300800 */
[C---:B----4-:R-:W-:Y:S11]  /*2f460*/  HMMA.1688.F32.TF32 R132, R176.reuse, R138, R188 ;  /* 0x0000008ab084723c */ /* 0x050ff600000810bc */
[----:B------:R-:W-:Y:S11]  /*2f470*/  @!UPT UIADD3 URZ, URZ, URZ, URZ ;  /* 0x0000003f3f3ff290 */ /* 0x000ff6000fffe03f */
[----:B------:R-:W-:Y:S01]  /*2f480*/  @!UPT UIADD3 URZ, URZ, URZ, URZ ;  /* 0x0000003f3f3ff290 */ /* 0x000fe2000fffe03f */
[----:B------:R-:W-:Y:S04]  /*2f490*/  STL.64 [R1+0x1d0], R132 ;  /* 0x0001d08401007387 */ /* 0x000fe80000100a00 */
[----:B------:R4:W-:Y:S04]  /*2f4a0*/  STL.64 [R1+0x1d8], R134 ;  /* 0x0001d88601007387 */ /* 0x0009e80000100a00 */
[----:B------:R-:W3:Y:S01]  /*2f4b0*/  LDL.LU R136, [R1+0x1318] ;  /* 0x0013180001887983 */ /* 0x000ee20000300800 */
[----:B----4-:R-:W-:Y:S01]  /*2f4c0*/  HMMA.1688.F32.TF32 R132, R176, R142, R184 ;  /* 0x0000008eb084723c */ /* 0x010fe200000810b8 */
[----:B------:R-:W-:-:S05]  /*2f4d0*/  MOV R129, c[0x0][0x188] ;  /* 0x0000620000817a02 */ /* 0x000fca0000000f00 */
[----:B------:R-:W-:Y:S11]  /*2f4e0*/  IMAD.SHL.U32 R129, R129, 0x40, RZ ;  /* 0x0000004081817824 */ /* 0x000ff600078e00ff */
[----:B------:R-:W-:Y:S06]  /*2f4f0*/  @!UPT UIADD3 URZ, URZ, URZ, URZ ;  /* 0x0000003f3f3ff290 */ /* 0x000fec000fffe03f */
[----:B------:R4:W-:Y:S04]  /*2f500*/  STL.64 [R1+0x190], R132 ;  /* 0x0001908401007387 */ /* 0x0009e80000100a00 */
[----:B------:R1:W-:Y:S04]  /*2f510*/  STL.64 [R1+0x198], R134 ;  /* 0x0001988601007387 */ /* 0x0003e80000100a00 */
[----:B----4-:R-:W4:Y:S04]  /*2f520*/  LDL.LU R132, [R1+0x1320] ;  /* 0x0013200001847983 */ /* 0x010f280000300800 */
[----:B------:R-:W4:Y:S04]  /*2f530*/  LDL.LU R139, [R1+0x1314] ;  /* 0x00131400018b7983 */ /* 0x000f280000300800 */
[----:B-1----:R-:W4:Y:S01]  /*2f540*/  LDL.LU R135, [R1+0x131c] ;  /* 0x00131c0001877983 */ /* 0x002f220000300800 */
[----:B------:R-:W-:-:S03]  /*2f550*/  IMAD.SHL.U32 R129, R129, 0x4, RZ ;  /* 0x0000000481817824 */ /* 0x000fc600078e00ff */
[----:B------:R-:W4:Y:S04]  /*2f560*/  LDL.LU R141, [R1+0x1324] ;  /* 0x00132400018d7983 */ /* 0x000f280000300800 */
[----:B------:R-:W4:Y:S04]  /*2f570*/  LDL.LU R140, [R1+0x1328] ;  /* 0x00132800018c7983 */ /* 0x000f280000300800 */
[----:B------:R-:W4:Y:S04]  /*2f580*/  LDL.LU R138, [R1+0x1270] ;  /* 0x00127000018a7983 */ /* 0x000f280000300800 */
[----:B------:R-:W4:Y:S01]  /*2f590*/  LDL.LU R137, [R1+0x1274] ;  /* 0x0012740001897983 */ /* 0x000f220000300800 */
[----:B--2---:R-:W-:-:S05]  /*2f5a0*/  IADD3 R124, P2, R124, R129, RZ ;  /* 0x000000817c7c7210 */ /* 0x004fca0007f5e0ff */
[----:B------:R-:W-:Y:S01]  /*2f5b0*/  IMAD.X R125, R125, 0x1, R0, P2 ;  /* 0x000000017d7d7824 */ /* 0x000fe200010e0600 */
[----:B------:R1:W-:Y:S04]  /*2f5c0*/  STL [R1+0x1310], R124 ;  /* 0x0013107c01007387 */ /* 0x0003e80000100800 */
[----:B------:R3:W-:Y:S04]  /*2f5d0*/  STL [R1+0x130c], R125 ;  /* 0x00130c7d01007387 */ /* 0x0007e80000100800 */
[----:B------:R-:W2:Y:S04]  /*2f5e0*/  LDL.LU R134, [R1+0x1278] ;  /* 0x0012780001867983 */ /* 0x000ea80000300800 */
[----:B------:R-:W2:Y:S04]  /*2f5f0*/  LDL.LU R131, [R1+0x127c] ;  /* 0x00127c0001837983 */ /* 0x000ea80000300800 */
[----:B------:R-:W2:Y:S04]  /*2f600*/  LDL.LU R127, [R1+0x1280] ;  /* 0x00128000017f7983 */ /* 0x000ea80000300800 */
[----:B------:R-:W2:Y:S01]  /*2f610*/  LDL.LU R126, [R1+0x1284] ;  /* 0x00128400017e7983 */ /* 0x000ea20000300800 */
[----:B------:R-:W-:-:S05]  /*2f620*/  IMAD.MOV.U32 R252, RZ, RZ, 0x3f ;  /* 0x0000003ffffc7424 */ /* 0x000fca00078e00ff */
[----:B------:R-:W-:Y:S01]  /*2f630*/  IADD3 R252, R252, c[0x0][0x180], RZ ;  /* 0x00006000fcfc7a10 */ /* 0x000fe20007ffe0ff */
[----:B------:R-:W1:Y:S03]  /*2f640*/  S2R R133, SR_TID.X ;  /* 0x0000000000857919 */ /* 0x000e660000002100 */
[----:B------:R-:W-:-:S04]  /*2f650*/  SHF.R.S32.HI R3, RZ, 0x1f, R252 ;  /* 0x0000001fff037819 */ /* 0x000fc800000114fc */
[----:B------:R-:W-:Y:S01]  /*2f660*/  LEA.HI R3, R3, R252, RZ, 0x6 ;  /* 0x000000fc03037211 */ /* 0x000fe200078f30ff */
[----:B---3--:R-:W-:-:S03]  /*2f670*/  IMAD R2, R128, -0x40, R2 ;  /* 0xffffffc080027824 */ /* 0x008fc600078e0202 */
[----:B------:R-:W-:Y:S01]  /*2f680*/  SHF.R.S32.HI R3, RZ, 0x6, R3 ;  /* 0x00000006ff037819 */ /* 0x000fe20000011403 */
[----:B------:R-:W-:Y:S01]  /*2f690*/  UIADD3 UR5, UR5, 0x1, URZ ;  /* 0x0000000105057890 */ /* 0x000fe2000fffe03f */
[----:B------:R-:W-:Y:S02]  /*2f6a0*/  ISETP.GT.AND P1, PT, R2, RZ, PT ;  /* 0x000000ff0200720c */ /* 0x000fe40003f24270 */
[----:B------:R-:W-:Y:S01]  /*2f6b0*/  IADD3 R3, R3, -0x2, RZ ;  /* 0xfffffffe03037810 */ /* 0x000fe20007ffe0ff */
[----:B------:R-:W-:-:S03]  /*2f6c0*/  UISETP.GT.AND UP0, UPT, UR5, 0x1, UPT ;  /* 0x000000010500788c */ /* 0x000fc6000bf04270 */
[----:B------:R-:W-:Y:S02]  /*2f6d0*/  ISETP.GE.AND P0, PT, R128, R3, PT ;  /* 0x000000038000720c */ /* 0x000fe40003f06270 */
[----:B------:R-:W-:Y:S01]  /*2f6e0*/  SEL R3, RZ, 0x4, !P1 ;  /* 0x00000004ff037807 */ /* 0x000fe20004800000 */
[----:B------:R-:W-:-:S03]  /*2f6f0*/  USEL UR5, UR5, URZ, !UP0 ;  /* 0x0000003f05057287 */ /* 0x000fc6000c000000 */
[----:B------:R-:W-:Y:S02]  /*2f700*/  SEL R3, R3, RZ, !P0 ;  /* 0x000000ff03037207 */ /* 0x000fe40004000000 */
[----:B-1----:R-:W-:Y:S02]  /*2f710*/  LOP3.LUT R252, R133, 0x7f, RZ, 0xc0, !PT ;  /* 0x0000007f85fc7812 */ /* 0x002fe400078ec0ff */
[----:B------:R-:W-:Y:S02]  /*2f720*/  ISETP.NE.U32.AND P1, PT, R3, RZ, PT ;  /* 0x000000ff0300720c */ /* 0x000fe40003f25070 */
[----:B------:R-:W-:Y:S01]  /*2f730*/  MOV R3, UR5 ;  /* 0x0000000500037c02 */ /* 0x000fe20008000f00 */
[----:B------:R-:W-:Y:S01]  /*2f740*/  IMAD.SHL.U32 R130, R252, 0x4, RZ ;  /* 0x00000004fc827824 */ /* 0x000fe200078e00ff */
[----:B------:R-:W-:-:S03]  /*2f750*/  IADD3 R136, P2, R136, R129, RZ ;  /* 0x0000008188887210 */ /* 0x000fc60007f5e0ff */
[----:B------:R-:W-:Y:S01]  /*2f760*/  IMAD R3, R3, 0x20000, R130 ;  /* 0x0002000003037824 */ /* 0x000fe200078e0282 */
[----:B------:R-:W-:Y:S06]  /*2f770*/  BAR.SYNC.DEFER_BLOCKING 0x0 ;  /* 0x0000000000007b1d */ /* 0x000fec0000010000 */
[----:B------:R-:W-:Y:S01]  /*2f780*/  STL [R1+0x1318], R136 ;  /* 0x0013188801007387 */ /* 0x000fe20000100800 */
[----:B----4-:R-:W-:Y:S01]  /*2f790*/  IADD3 R132, P3, R132, R129, RZ ;  /* 0x0000008184847210 */ /* 0x010fe20007f7e0ff */
[----:B------:R-:W-:-:S03]  /*2f7a0*/  IMAD.X R139, R139, 0x1, R0, P2 ;  /* 0x000000018b8b7824 */ /* 0x000fc600010e0600 */
[----:B------:R-:W-:Y:S02]  /*2f7b0*/  IADD3.X R135, R135, R0, RZ, P3, !PT ;  /* 0x0000000087877210 */ /* 0x000fe40001ffe4ff */
[----:B------:R1:W-:Y:S04]  /*2f7c0*/  STL [R1+0x1314], R139 ;  /* 0x0013148b01007387 */ /* 0x0003e80000100800 */
[----:B------:R-:W-:Y:S01]  /*2f7d0*/  @!PT LDS RZ, [RZ] ;  /* 0x00000000fffff984 */ /* 0x000fe20000000800 */
[----:B------:R-:W-:Y:S01]  /*2f7e0*/  @!PT LDS RZ, [RZ] ;  /* 0x00000000fffff984 */ /* 0x000fe20000000800 */
[----:B------:R-:W-:Y:S01]  /*2f7f0*/  @!PT LDS RZ, [RZ] ;  /* 0x00000000fffff984 */ /* 0x000fe20000000800 */
[----:B------:R3:W-:Y:S04]  /*2f800*/  LDGSTS.E [R3], [R124.64], P1 ;  /* 0x000000007c037fae */ /* 0x0007e80008921848 */
[----:B------:R-:W-:Y:S04]  /*2f810*/  STL [R1+0x1320], R132 ;  /* 0x0013208401007387 */ /* 0x000fe80000100800 */
[----:B------:R4:W-:Y:S01]  /*2f820*/  STL [R1+0x131c], R135 ;  /* 0x00131c8701007387 */ /* 0x0009e20000100800 */
[----:B---3--:R-:W-:-:S02]  /*2f830*/  IMAD.MOV.U32 R124, RZ, RZ, R136 ;  /* 0x000000ffff7c7224 */ /* 0x008fc400078e0088 */
[----:B------:R-:W-:Y:S02]  /*2f840*/  IMAD.MOV.U32 R125, RZ, RZ, R139 ;  /* 0x000000ffff7d7224 */ /* 0x000fe400078e008b */
[----:B-1----:R-:W3:Y:S01]  /*2f850*/  LDL.LU R139, [R1+0x1288] ;  /* 0x00128800018b7983 */ /* 0x002ee20000300800 */
[----:B------:R-:W-:-:S03]  /*2f860*/  ISETP.GT.AND P2, PT, R2, 0x4, PT ;  /* 0x000000040200780c */ /* 0x000fc60003f44270 */
[----:B------:R1:W-:Y:S04]  /*2f870*/  LDGSTS.E [R3+0x200], [R124.64], P1 ;  /* 0x002000007c037fae */ /* 0x0003e80008921848 */
[----:B------:R-:W3:Y:S01]  /*2f880*/  LDL.LU R136, [R1+0x128c] ;  /* 0x00128c0001887983 */ /* 0x000ee20000300800 */
[----:B------:R-:W-:Y:S01]  /*2f890*/  IADD3 R140, P3, R140, R129, RZ ;  /* 0x000000818c8c7210 */ /* 0x000fe20007f7e0ff */
[----:B-1----:R-:W-:Y:S01]  /*2f8a0*/  IMAD.MOV.U32 R124, RZ, RZ, R132 ;  /* 0x000000ffff7c7224 */ /* 0x002fe200078e0084 */
[----:B------:R-:W-:Y:S02]  /*2f8b0*/  MOV R125, R135 ;  /* 0x00000087007d7202 */ /* 0x000fe40000000f00 */
[----:B----4-:R-:W3:Y:S04]  /*2f8c0*/  LDL.LU R135, [R1+0x11f0] ;  /* 0x0011f00001877983 */ /* 0x010ee80000300800 */
[----:B------:R-:W3:Y:S01]  /*2f8d0*/  LDL.LU R132, [R1+0x11f4] ;  /* 0x0011f40001847983 */ /* 0x000ee20000300800 */
[----:B------:R-:W-:-:S03]  /*2f8e0*/  IADD3 R137, P4, R137, R129, RZ ;  /* 0x0000008189897210 */ /* 0x000fc60007f9e0ff */
[----:B------:R1:W-:Y:S01]  /*2f8f0*/  LDGSTS.E [R3+0x400], [R124.64], P1 ;  /* 0x004000007c037fae */ /* 0x0003e20008921848 */
[--C-:B------:R-:W-:Y:S02]  /*2f900*/  IMAD.X R141, R141, 0x1, R0.reuse, P3 ;  /* 0x000000018d8d7824 */ /* 0x100fe400018e0600 */
[----:B------:R-:W-:Y:S01]  /*2f910*/  IMAD.X R138, R138, 0x1, R0, P4 ;  /* 0x000000018a8a7824 */ /* 0x000fe200020e0600 */
[----:B------:R-:W-:Y:S01]  /*2f920*/  STL [R1+0x1328], R140 ;  /* 0x0013288c01007387 */ /* 0x000fe20000100800 */
[----:B-1----:R-:W-:-:S04]  /*2f930*/  SEL R124, RZ, 0x4, !P2 ;  /* 0x00000004ff7c7807 */ /* 0x002fc80005000000 */
[----:B------:R-:W-:Y:S01]  /*2f940*/  SEL R124, R124, RZ, !P0 ;  /* 0x000000ff7c7c7207 */ /* 0x000fe20004000000 */
[----:B------:R1:W-:Y:S01]  /*2f950*/  STL [R1+0x1324], R141 ;  /* 0x0013248d01007387 */ /* 0x0003e20000100800 */
[----:B------:R-:W-:Y:S02]  /*2f960*/  MOV R125, R141 ;  /* 0x0000008d007d7202 */ /* 0x000fe40000000f00 */
[----:B------:R-:W-:Y:S01]  /*2f970*/  ISETP.NE.U32.AND P2, PT, R124, RZ, PT ;  /* 0x000000ff7c00720c */ /* 0x000fe20003f45070 */
[----:B------:R-:W-:Y:S01]  /*2f980*/  IMAD.MOV.U32 R124, RZ, RZ, R140 ;  /* 0x000000ffff7c7224 */ /* 0x000fe200078e008c */
[----:B------:R-:W-:Y:S04]  /*2f990*/  STL [R1+0x1274], R137 ;  /* 0x0012748901007387 */ /* 0x000fe80000100800 */
[----:B------:R1:W-:Y:S04]  /*2f9a0*/  STL [R1+0x1270], R138 ;  /* 0x0012708a01007387 */ /* 0x0003e80000100800 */
[----:B-1----:R-:W3:Y:S04]  /*2f9b0*/  LDL.LU R141, [R1+0x11f8] ;  /* 0x0011f800018d7983 */ /* 0x002ee80000300800 */
[----:B------:R-:W3:Y:S04]  /*2f9c0*/  LDL.LU R140, [R1+0x11fc] ;  /* 0x0011fc00018c7983 */ /* 0x000ee80000300800 */
[----:B------:R1:W-:Y:S02]  /*2f9d0*/  LDGSTS.E [R3+0x600], [R124.64], P1 ;  /* 0x006000007c037fae */ /* 0x0003e40008921848 */
[----:B-1----:R-:W-:-:S02]  /*2f9e0*/  IMAD.MOV.U32 R125, RZ, RZ, R138 ;  /* 0x000000ffff7d7224 */ /* 0x002fc400078e008a */
[----:B------:R-:W-:Y:S01]  /*2f9f0*/  IMAD.MOV.U32 R124, RZ, RZ, R137 ;  /* 0x000000ffff7c7224 */ /* 0x000fe200078e0089 */
[----:B------:R-:W3:Y:S04]  /*2fa00*/  LDL.LU R138, [R1+0x1200] ;  /* 0x00120000018a7983 */ /* 0x000ee80000300800 */
[----:B------:R-:W3:Y:S04]  /*2fa10*/  LDL.LU R137, [R1+0x1204] ;  /* 0x0012040001897983 */ /* 0x000ee80000300800 */
[----:B------:R1:W-:Y:S01]  /*2fa20*/  LDGSTS.E [R3+0x2000], [R124.64], P2 ;  /* 0x020000007c037fae */ /* 0x0003e20009121848 */
[----:B--2---:R-:W-:-:S05]  /*2fa30*/  IADD3 R131, P1, R131, R129, RZ ;  /* 0x0000008183837210 */ /* 0x004fca0007f3e0ff */
[----:B------:R-:W-:Y:S01]  /*2fa40*/  IMAD.X R134, R134, 0x1, R0, P1 ;  /* 0x0000000186867824 */ /* 0x000fe200008e0600 */
[----:B------:R-:W-:Y:S01]  /*2fa50*/  IADD3 R126, P3, R126, R129, RZ ;  /* 0x000000817e7e7210 */ /* 0x000fe20007f7e0ff */
[----:B-1----:R-:W-:Y:S01]  /*2fa60*/  IMAD.MOV.U32 R124, RZ, RZ, R131 ;  /* 0x000000ffff7c7224 */ /* 0x002fe200078e0083 */
[----:B------:R-:W-:Y:S01]  /*2fa70*/  STL [R1+0x127c], R131 ;  /* 0x00127c8301007387 */ /* 0x000fe20000100800 */
[----:B------:R-:W-:Y:S01]  /*2fa80*/  IMAD.MOV.U32 R125, RZ, RZ, R134 ;  /* 0x000000ffff7d7224 */ /* 0x000fe200078e0086 */
[----:B------:R-:W-:Y:S02]  /*2fa90*/  IADD3.X R127, R127, R0, RZ, P3, !PT ;  /* 0x000000007f7f7210 */ /* 0x000fe40001ffe4ff */
[----:B------:R1:W-:Y:S04]  /*2faa0*/  STL [R1+0x1278], R134 ;  /* 0x0012788601007387 */ /* 0x0003e80000100800 */
[----:B------:R-:W-:Y:S04]  /*2fab0*/  STL [R1+0x1284], R126 ;  /* 0x0012847e01007387 */ /* 0x000fe80000100800 */
[----:B------:R2:W-:Y:S04]  /*2fac0*/  STL [R1+0x1280], R127 ;  /* 0x0012807f01007387 */ /* 0x0005e80000100800 */
[----:B------:R2:W-:Y:S04]  /*2fad0*/  LDGSTS.E [R3+0x2200], [R124.64], P2 ;  /* 0x022000007c037fae */ /* 0x0005e80009121848 */
[----:B-1----:R-:W4:Y:S04]  /*2fae0*/  LDL.LU R134, [R1+0x1208] ;  /* 0x0012080001867983 */ /* 0x002f280000300800 */
[----:B------:R-:W4:Y:S01]  /*2faf0*/  LDL.LU R131, [R1+0x120c] ;  /* 0x00120c0001837983 */ /* 0x000f220000300800 */
[----:B--2---:R-:W-:Y:S01]  /*2fb00*/  MOV R125, R127 ;  /* 0x0000007f007d7202 */ /* 0x004fe20000000f00 */
[----:B------:R-:W-:-:S02]  /*2fb10*/  IMAD.MOV.U32 R124, RZ, RZ, R126 ;  /* 0x000000ffff7c7224 */ /* 0x000fc400078e007e */
[----:B------:R-:W2:Y:S04]  /*2fb20*/  LDL.LU R127, [R1+0x954] ;  /* 0x00095400017f7983 */ /* 0x000ea80000300800 */
[----:B------:R-:W2:Y:S01]  /*2fb30*/  LDL.LU R126, [R1+0x958] ;  /* 0x00095800017e7983 */ /* 0x000ea20000300800 */
[----:B------:R-:W-:-:S03]  /*2fb40*/  ISETP.GT.AND P1, PT, R2, 0x8, PT ;  /* 0x000000080200780c */ /* 0x000fc60003f24270 */
[----:B------:R1:W-:Y:S02]  /*2fb50*/  LDGSTS.E [R3+0x2400], [R124.64], P2 ;  /* 0x024000007c037fae */ /* 0x0003e40009121848 */
[----:B-1----:R-:W-:-:S04]  /*2fb60*/  SEL R124, RZ, 0x4, !P1 ;  /* 0x00000004ff7c7807 */ /* 0x002fc80004800000 */
[----:B------:R-:W-:-:S04]  /*2fb70*/  SEL R124, R124, RZ, !P0 ;  /* 0x000000ff7c7c7207 */ /* 0x000fc80004000000 */
[----:B------:R-:W-:Y:S02]  /*2fb80*/  ISETP.NE.U32.AND P1, PT, R124, RZ, PT ;  /* 0x000000ff7c00720c */ /* 0x000fe40003f25070 */
[----:B---3--:R-:W-:-:S05]  /*2fb90*/  IADD3 R136, P3, R136, R129, RZ ;  /* 0x0000008188887210 */ /* 0x008fca0007f7e0ff */
[----:B------:R-:W-:Y:S01]  /*2fba0*/  IMAD.X R139, R139, 0x1, R0, P3 ;  /* 0x000000018b8b7824 */ /* 0x000fe200018e0600 */
[----:B------:R-:W-:Y:S01]  /*2fbb0*/  STL [R1+0x128c], R136 ;  /* 0x00128c8801007387 */ /* 0x000fe20000100800 */
[----:B------:R-:W-:-:S03]  /*2fbc0*/  IADD3 R132, P4, R132, R129, RZ ;  /* 0x0000008184847210 */ /* 0x000fc60007f9e0ff */
[----:B------:R1:W-:Y:S02]  /*2fbd0*/  STL [R1+0x1288], R139 ;  /* 0x0012888b01007387 */ /* 0x0003e40000100800 */
[----:B------:R-:W-:Y:S02]  /*2fbe0*/  IMAD.X R135, R135, 0x1, R0, P4 ;  /* 0x0000000187877824 */ /* 0x000fe400020e0600 */
[----:B------:R-:W-:Y:S01]  /*2fbf0*/  STL [R1+0x11f4], R132 ;  /* 0x0011f48401007387 */ /* 0x000fe20000100800 */
[----:B------:R-:W-:Y:S01]  /*2fc00*/  IMAD.MOV.U32 R124, RZ, RZ, R136 ;  /* 0x000000ffff7c7224 */ /* 0x000fe200078e0088 */
[----:B------:R-:W-:Y:S02]  /*2fc10*/  MOV R125, R139 ;  /* 0x0000008b007d7202 */ /* 0x000fe40000000f00 */
[----:B------:R3:W-:Y:S04]  /*2fc20*/  STL [R1+0x11f0], R135 ;  /* 0x0011f08701007387 */ /* 0x0007e80000100800 */
[----:B-1----:R-:W2:Y:S04]  /*2fc30*/  LDL.LU R139, [R1+0x95c] ;  /* 0x00095c00018b7983 */ /* 0x002ea80000300800 */
[----:B------:R-:W2:Y:S04]  /*2fc40*/  LDL.LU R136, [R1+0x960] ;  /* 0x0009600001887983 */ /* 0x000ea80000300800 */
[----:B------:R1:W-:Y:S02]  /*2fc50*/  LDGSTS.E [R3+0x2600], [R124.64], P2 ;  /* 0x026000007c037fae */ /* 0x0003e40009121848 */
[----:B-1----:R-:W-:-:S02]  /*2fc60*/  IMAD.MOV.U32 R125, RZ, RZ, R135 ;  /* 0x000000ffff7d7224 */ /* 0x002fc400078e0087 */
[----:B------:R-:W-:Y:S01]  /*2fc70*/  IMAD.MOV.U32 R124, RZ, RZ, R132 ;  /* 0x000000ffff7c7224 */ /* 0x000fe200078e0084 */
[----:B---3--:R-:W3:Y:S01]  /*2fc80*/  LDL.LU R135, [R1+0x964] ;  /* 0x0009640001877983 */ /* 0x008ee20000300800 */
[----:B------:R-:W-:-:S03]  /*2fc90*/  IADD3 R140, P2, R140, R129, RZ ;  /* 0x000000818c8c7210 */ /* 0x000fc60007f5e0ff */
[----:B------:R-:W3:Y:S02]  /*2fca0*/  LDL.LU R132, [R1+0x968] ;  /* 0x0009680001847983 */ /* 0x000ee40000300800 */
[----:B------:R-:W-:Y:S02]  /*2fcb0*/  IMAD.X R141, R141, 0x1, R0, P2 ;  /* 0x000000018d8d7824 */ /* 0x000fe400010e0600 */
[----:B------:R1:W-:Y:S04]  /*2fcc0*/  LDGSTS.E [R3+0x4000], [R124.64], P1 ;  /* 0x040000007c037fae */ /* 0x0003e80008921848 */
[----:B------:R-:W-:Y:S04]  /*2fcd0*/  STL [R1+0x11fc], R140 ;  /* 0x0011fc8c01007387 */ /* 0x000fe80000100800 */
[----:B------:R1:W-:Y:S01]  /*2fce0*/  STL [R1+0x11f8], R141 ;  /* 0x0011f88d01007387 */ /* 0x0003e20000100800 */
[----:B------:R-:W-:Y:S01]  /*2fcf0*/  IADD3 R137, P3, R137, R129, RZ ;  /* 0x0000008189897210 */ /* 0x000fe20007f7e0ff */
[----:B-1----:R-:W-:-:S02]  /*2fd00*/  IMAD.MOV.U32 R124, RZ, RZ, R140 ;  /* 0x000000ffff7c7224 */ /* 0x002fc400078e008c */
[----:B------:R-:W-:Y:S01]  /*2fd10*/  IMAD.MOV.U32 R125, RZ, RZ, R141 ;  /* 0x000000ffff7d7224 */ /* 0x000fe200078e008d */
[----:B------:R-:W-:Y:S01]  /*2fd20*/  IADD3.X R138, R138, R0, RZ, P3, !PT ;  /* 0x000000008a8a7210 */ /* 0x000fe20001ffe4ff */
[----:B------:R-:W-:Y:S04]  /*2fd30*/  STL [R1+0x1204], R137 ;  /* 0x0012048901007387 */ /* 0x000fe80000100800 */
[----:B------:R1:W-:Y:S01]  /*2fd40*/  STL [R1+0x1200], R138 ;  /* 0x0012008a01007387 */ /* 0x0003e20000100800 */
[----:B------:R-:W-:-:S03]  /*2fd50*/  ISETP.GT.AND P2, PT, R2, 0xc, PT ;  /* 0x0000000c0200780c */ /* 0x000fc60003f44270 */
[----:B------:R1:W-:Y:S04]  /*2fd60*/  LDGSTS.E [R3+0x4200], [R124.64], P1 ;  /* 0x042000007c037fae */ /* 0x0003e80008921848 */
[----:B------:R-:W3:Y:S04]  /*2fd70*/  LDL.LU R141, [R1+0x96c] ;  /* 0x00096c00018d7983 */ /* 0x000ee80000300800 */
[----:B------:R-:W3:Y:S01]  /*2fd80*/  LDL.LU R140, [R1+0x970] ;  /* 0x00097000018c7983 */ /* 0x000ee20000300800 */
[----:B-1----:R-:W-:Y:S01]  /*2fd90*/  IMAD.MOV.U32 R124, RZ, RZ, R137 ;  /* 0x000000ffff7c7224 */ /* 0x002fe200078e0089 */
[----:B------:R-:W-:-:S02]  /*2fda0*/  MOV R125, R138 ;  /* 0x0000008a007d7202 */ /* 0x000fc40000000f00 */
[----:B------:R-:W3:Y:S04]  /*2fdb0*/  LDL.LU R138, [R1+0x9d4] ;  /* 0x0009d400018a7983 */ /* 0x000ee80000300800 */
[----:B------:R-:W3:Y:S04]  /*2fdc0*/  LDL.LU R137, [R1+0x9d8] ;  /* 0x0009d80001897983 */ /* 0x000ee80000300800 */
[----:B------:R1:W-:Y:S02]  /*2fdd0*/  LDGSTS.E [R3+0x4400], [R124.64], P1 ;  /* 0x044000007c037fae */ /* 0x0003e40008921848 */
[----:B-1----:R-:W-:-:S04]  /*2fde0*/  SEL R124, RZ, 0x4, !P2 ;  /* 0x00000004ff7c7807 */ /* 0x002fc80005000000 */
[----:B------:R-:W-:-:S04]  /*2fdf0*/  SEL R124, R124, RZ, !P0 ;  /* 0x000000ff7c7c7207 */ /* 0x000fc80004000000 */
[----:B------:R-:W-:Y:S02]  /*2fe00*/  ISETP.NE.U32.AND P2, PT, R124, RZ, PT ;  /* 0x000000ff7c00720c */ /* 0x000fe40003f45070 */
[----:B----4-:R-:W-:-:S05]  /*2fe10*/  IADD3 R131, P3, R131, R129, RZ ;  /* 0x0000008183837210 */ /* 0x010fca0007f7e0ff */
[----:B------:R-:W-:Y:S01]  /*2fe20*/  IMAD.X R134, R134, 0x1, R0, P3 ;  /* 0x0000000186867824 */ /* 0x000fe200018e0600 */
[----:B--2---:R-:W-:Y:S01]  /*2fe30*/  IADD3 R126, P4, R126, R129, RZ ;  /* 0x000000817e7e7210 */ /* 0x004fe20007f9e0ff */
[----:B------:R-:W-:Y:S01]  /*2fe40*/  STL [R1+0x120c], R131 ;  /* 0x00120c8301007387 */ /* 0x000fe20000100800 */
[----:B------:R-:W-:-:S03]  /*2fe50*/  IMAD.MOV.U32 R124, RZ, RZ, R131 ;  /* 0x000000ffff7c7224 */ /* 0x000fc600078e0083 */
[----:B------:R-:W-:Y:S01]  /*2fe60*/  IMAD.X R127, R127, 0x1, R0, P4 ;  /* 0x000000017f7f7824 */ /* 0x000fe200020e0600 */
[----:B------:R1:W-:Y:S01]  /*2fe70*/  STL [R1+0x1208], R134 ;  /* 0x0012088601007387 */ /* 0x0003e20000100800 */
[----:B------:R-:W-:-:S03]  /*2fe80*/  MOV R125, R134 ;  /* 0x00000086007d7202 */ /* 0x000fc60000000f00 */
[----:B------:R-:W-:Y:S04]  /*2fe90*/  STL [R1+0x958], R126 ;  /* 0x0009587e01007387 */ /* 0x000fe80000100800 */
[----:B------:R2:W-:Y:S04]  /*2fea0*/  STL [R1+0x954], R127 ;  /* 0x0009547f01007387 */ /* 0x0005e80000100800 */
[----:B-1----:R-:W4:Y:S04]  /*2feb0*/  LDL.LU R134, [R1+0x9dc] ;  /* 0x0009dc0001867983 */ /* 0x002f280000300800 */
[----:B------:R-:W4:Y:S04]  /*2fec0*/  LDL.LU R131, [R1+0x9e0] ;  /* 0x0009e00001837983 */ /* 0x000f280000300800 */
[----:B------:R1:W-:Y:S02]  /*2fed0*/  LDGSTS.E [R3+0x4600], [R124.64], P1 ;  /* 0x046000007c037fae */ /* 0x0003e40008921848 */
[----:B-1----:R-:W-:-:S02]  /*2fee0*/  IMAD.MOV.U32 R125, RZ, RZ, R127 ;  /* 0x000000ffff7d7224 */ /* 0x002fc400078e007f */
[----:B------:R-:W-:Y:S01]  /*2fef0*/  IMAD.MOV.U32 R124, RZ, RZ, R126 ;  /* 0x000000ffff7c7224 */ /* 0x000fe200078e007e */
[----:B--2---:R-:W2:Y:S04]  /*2ff00*/  LDL.LU R127, [R1+0x9e4] ;  /* 0x0009e400017f7983 */ /* 0x004ea80000300800 */
[----:B------:R-:W2:Y:S04]  /*2ff10*/  LDL.LU R126, [R1+0x9e8] ;  /* 0x0009e800017e7983 */ /* 0x000ea80000300800 */
[----:B------:R1:W-:Y:S01]  /*2ff20*/  LDGSTS.E [R3+0x6000], [R124.64], P2 ;  /* 0x060000007c037fae */ /* 0x0003e20009121848 */
[----:B------:R-:W-:-:S05]  /*2ff30*/  IADD3 R136, P1, R136, R129, RZ ;  /* 0x0000008188887210 */ /* 0x000fca0007f3e0ff */
[----:B------:R-:W-:Y:S02]  /*2ff40*/  IMAD.X R139, R139, 0x1, R0, P1 ;  /* 0x000000018b8b7824 */ /* 0x000fe400008e0600 */
[----:B-1----:R-:W-:Y:S02]  /*2ff50*/  IMAD.MOV.U32 R124, RZ, RZ, R136 ;  /* 0x000000ffff7c7224 */ /* 0x002fe400078e0088 */
[----:B------:R-:W-:Y:S01]  /*2ff60*/  IMAD.MOV.U32 R125, RZ, RZ, R139 ;  /* 0x000000ffff7d7224 */ /* 0x000fe200078e008b */
[----:B------:R-:W-:Y:S04]  /*2ff70*/  STL [R1+0x960], R136 ;  /* 0x0009608801007387 */ /* 0x000fe80000100800 */
[----:B------:R1:W-:Y:S01]  /*2ff80*/  STL [R1+0x95c], R139 ;  /* 0x00095c8b01007387 */ /* 0x0003e20000100800 */
[----:B---3--:R-:W-:-:S03]  /*2ff90*/  IADD3 R132, P3, R132, R129, RZ ;  /* 0x0000008184847210 */ /* 0x008fc60007f7e0ff */
[----:B------:R3:W-:Y:S01]  /*2ffa0*/  LDGSTS.E [R3+0x6200], [R124.64], P2 ;  /* 0x062000007c037fae */ /* 0x0007e20009121848 */
[----:B------:R-:W-:-:S03]  /*2ffb0*/  IADD3.X R135, R135, R0, RZ, P3, !PT ;  /* 0x0000000087877210 */ /* 0x000fc60001ffe4ff */
[----:B------:R-:W-:Y:S01]  /*2ffc0*/  STL [R1+0x968], R132 ;  /* 0x0009688401007387 */ /* 0x000fe20000100800 */
[----:B------:R-:W-:-:S03]  /*2ffd0*/  ISETP.GT.AND P1, PT, R2, 0x10, PT ;  /* 0x000000100200780c */ /* 0x000fc60003f24270 */
[----:B------:R3:W-:Y:S02]  /*2ffe0*/  STL [R1+0x964], R135 ;  /* 0x0009648701007387 */ /* 0x0007e40000100800 */
[----:B---3--:R-:W-:Y:S01]  /*2fff0*/  IMAD.MOV.U32 R124, RZ, RZ, R132 ;  /* 0x000000ffff7c7224 */ /* 0x008fe200078e0084 */
[----:B------:R-:W-:Y:S01]  /*30000*/  MOV R125, R135 ;  /* 0x00000087007d7202 */ /* 0x000fe20000000f00 */
[----:B-1----:R-:W3:Y:S04]  /*30010*/  LDL.LU R139, [R1+0x9ec] ;  /* 0x0009ec00018b7983 */ /* 0x002ee80000300800 */
[----:B------:R-:W3:Y:S04]  /*30020*/  LDL.LU R136, [R1+0x9f0] ;  /* 0x0009f00001887983 */ /* 0x000ee80000300800 */
[----:B------:R-:W3:Y:S04]  /*30030*/  LDL.LU R135, [R1+0xa54] ;  /* 0x000a540001877983 */ /* 0x000ee80000300800 */
[----:B------:R-:W3:Y:S04]  /*30040*/  LDL.LU R132, [R1+0xa58] ;  /* 0x000a580001847983 */ /* 0x000ee80000300800 */
[----:B------:R1:W-:Y:S01]  /*30050*/  LDGSTS.E [R3+0x6400], [R124.64], P2 ;  /* 0x064000007c037fae */ /* 0x0003e20009121848 */
[----:B------:R-:W-:-:S02]  /*30060*/  IADD3 R140, P3, R140, R129, RZ ;  /* 0x000000818c8c7210 */ /* 0x000fc40007f7e0ff */
[----:B-1----:R-:W-:-:S03]  /*30070*/  SEL R124, RZ, 0x4, !P1 ;  /* 0x00000004ff7c7807 */ /* 0x002fc60004800000 */
[----:B------:R-:W-:Y:S01]  /*30080*/  IMAD.X R141, R141, 0x1, R0, P3 ;  /* 0x000000018d8d7824 */ /* 0x000fe200018e0600 */
[----:B------:R-:W-:Y:S02]  /*30090*/  SEL R124, R124, RZ, !P0 ;  /* 0x000000ff7c7c7207 */ /* 0x000fe40004000000 */
[----:B------:R-:W-:Y:S01]  /*300a0*/  IADD3 R137, P4, R137, R129, RZ ;  /* 0x0000008189897210 */ /* 0x000fe20007f9e0ff */
[----:B------:R-:W-:Y:S01]  /*300b0*/  STL [R1+0x970], R140 ;  /* 0x0009708c01007387 */ /* 0x000fe20000100800 */
[----:B------:R-:W-:-:S03]  /*300c0*/  ISETP.NE.U32.AND P1, PT, R124, RZ, PT ;  /* 0x000000ff7c00720c */ /* 0x000fc60003f25070 */
[----:B------:R-:W-:Y:S01]  /*300d0*/  IMAD.X R138, R138, 0x1, R0, P4 ;  /* 0x000000018a8a7824 */ /* 0x000fe200020e0600 */
[----:B------:R1:W-:Y:S01]  /*300e0*/  STL [R1+0x96c], R141 ;  /* 0x00096c8d01007387 */ /* 0x0003e20000100800 */
[----:B------:R-:W-:Y:S01]  /*300f0*/  IMAD.MOV.U32 R124, RZ, RZ, R140 ;  /* 0x000000ffff7c7224 */ /* 0x000fe200078e008c */
[----:B------:R-:W-:Y:S02]  /*30100*/  MOV R125, R141 ;  /* 0x0000008d007d7202 */ /* 0x000fe40000000f00 */
        /* <DEDUP_REMOVED lines=10> */
[----:B----4-:R-:W-:-:S05]  /*301b0*/  IADD3 R131, P2, R131, R129, RZ ;  /* 0x0000008183837210 */ /* 0x010fca0007f5e0ff */
[----:B------:R-:W-:Y:S01]  /*301c0*/  IMAD.X R134, R134, 0x1, R0, P2 ;  /* 0x0000000186867824 */ /* 0x000fe200010e0600 */
[----:B------:R-:W-:Y:S01]  /*301d0*/  STL [R1+0x9e0], R131 ;  /* 0x0009e08301007387 */ /* 0x000fe20000100800 */
[----:B-1----:R-:W-:Y:S02]  /*301e0*/  IMAD.MOV.U32 R124, RZ, RZ, R131 ;  /* 0x000000ffff7c7224 */ /* 0x002fe400078e0083 */
[----:B------:R-:W-:Y:S01]  /*301f0*/  IMAD.MOV.U32 R125, RZ, RZ, R134 ;  /* 0x000000ffff7d7224 */ /* 0x000fe200078e0086 */
[----:B------:R1:W-:Y:S04]  /*30200*/  STL [R1+0x9dc], R134 ;  /* 0x0009dc8601007387 */ /* 0x0003e80000100800 */
[----:B------:R4:W-:Y:S01]  /*30210*/  LDGSTS.E [R3+0x8200], [R124.64], P1 ;  /* 0x082000007c037fae */ /* 0x0009e20008921848 */
[----:B--2---:R-:W-:-:S04]  /*30220*/  IADD3 R126, P3, R126, R129, RZ ;  /* 0x000000817e7e7210 */ /* 0x004fc80007f7e0ff */
[----:B------:R-:W-:Y:S01]  /*30230*/  IADD3.X R127, R127, R0, RZ, P3, !PT ;  /* 0x000000007f7f7210 */ /* 0x000fe20001ffe4ff */
[----:B------:R-:W-:Y:S01]  /*30240*/  STL [R1+0x9e8], R126 ;  /* 0x0009e87e01007387 */ /* 0x000fe20000100800 */
[----:B----4-:R-:W-:-:S03]  /*30250*/  IMAD.MOV.U32 R124, RZ, RZ, R126 ;  /* 0x000000ffff7c7224 */ /* 0x010fc600078e007e */
[----:B------:R2:W-:Y:S01]  /*30260*/  STL [R1+0x9e4], R127 ;  /* 0x0009e47f01007387 */ /* 0x0005e20000100800 */
[----:B------:R-:W-:-:S03]  /*30270*/  MOV R125, R127 ;  /* 0x0000007f007d7202 */ /* 0x000fc60000000f00 */
[----:B-1----:R-:W4:Y:S04]  /*30280*/  LDL.LU R134, [R1+0xa6c] ;  /* 0x000a6c0001867983 */ /* 0x002f280000300800 */
[----:B------:R-:W4:Y:S04]  /*30290*/  LDL.LU R131, [R1+0xa70] ;  /* 0x000a700001837983 */ /* 0x000f280000300800 */
[----:B--2---:R-:W2:Y:S04]  /*302a0*/  LDL.LU R127, [R1+0xad4] ;  /* 0x000ad400017f7983 */ /* 0x004ea80000300800 */
[----:B------:R-:W2:Y:S01]  /*302b0*/  LDL.LU R126, [R1+0xad8] ;  /* 0x000ad800017e7983 */ /* 0x000ea20000300800 */
[----:B------:R-:W-:-:S03]  /*302c0*/  ISETP.GT.AND P2, PT, R2, 0x14, PT ;  /* 0x000000140200780c */ /* 0x000fc60003f44270 */
[----:B------:R1:W-:Y:S02]  /*302d0*/  LDGSTS.E [R3+0x8400], [R124.64], P1 ;  /* 0x084000007c037fae */ /* 0x0003e40008921848 */
[----:B-1----:R-:W-:-:S04]  /*302e0*/  SEL R124, RZ, 0x4, !P2 ;  /* 0x00000004ff7c7807 */ /* 0x002fc80005000000 */
[----:B------:R-:W-:-:S04]  /*302f0*/  SEL R124, R124, RZ, !P0 ;  /* 0x000000ff7c7c7207 */ /* 0x000fc80004000000 */
[----:B------:R-:W-:Y:S02]  /*30300*/  ISETP.NE.U32.AND P2, PT, R124, RZ, PT ;  /* 0x000000ff7c00720c */ /* 0x000fe40003f45070 */
[----:B---3--:R-:W-:-:S05]  /*30310*/  IADD3 R136, P3, R136, R129, RZ ;  /* 0x0000008188887210 */ /* 0x008fca0007f7e0ff */
[--C-:B------:R-:W-:Y:S01]  /*30320*/  IMAD.X R139, R139, 0x1, R0.reuse, P3 ;  /* 0x000000018b8b7824 */ /* 0x100fe200018e0600 */
[----:B------:R-:W-:Y:S01]  /*30330*/  IADD3 R132, P4, R132, R129, RZ ;  /* 0x0000008184847210 */ /* 0x000fe20007f9e0ff */
[----:B------:R-:W-:Y:S04]  /*30340*/  STL [R1+0x9f0], R136 ;  /* 0x0009f08801007387 */ /* 0x000fe80000100800 */
[----:B------:R-:W-:Y:S01]  /*30350*/  IMAD.X R135, R135, 0x1, R0, P4 ;  /* 0x0000000187877824 */ /* 0x000fe200020e0600 */
[----:B------:R1:W-:Y:S01]  /*30360*/  STL [R1+0x9ec], R139 ;  /* 0x0009ec8b01007387 */ /* 0x0003e20000100800 */
[----:B------:R-:W-:Y:S01]  /*30370*/  IMAD.MOV.U32 R124, RZ, RZ, R136 ;  /* 0x000000ffff7c7224 */ /* 0x000fe200078e0088 */
[----:B------:R-:W-:Y:S02]  /*30380*/  MOV R125, R139 ;  /* 0x0000008b007d7202 */ /* 0x000fe40000000f00 */
[----:B------:R-:W-:Y:S04]  /*30390*/  STL [R1+0xa58], R132 ;  /* 0x000a588401007387 */ /* 0x000fe80000100800 */
[----:B------:R3:W-:Y:S04]  /*303a0*/  STL [R1+0xa54], R135 ;  /* 0x000a548701007387 */ /* 0x0007e80000100800 */
[----:B-1----:R-:W2:Y:S04]  /*303b0*/  LDL.LU R139, [R1+0xadc] ;  /* 0x000adc00018b7983 */ /* 0x002ea80000300800 */
[----:B------:R-:W2:Y:S04]  /*303c0*/  LDL.LU R136, [R1+0xae0] ;  /* 0x000ae00001887983 */ /* 0x000ea80000300800 */
[----:B------:R1:W-:Y:S02]  /*303d0*/  LDGSTS.E [R3+0x8600], [R124.64], P1 ;  /* 0x086000007c037fae */ /* 0x0003e40008921848 */
[----:B-1----:R-:W-:-:S02]  /*303e0*/  IMAD.MOV.U32 R125, RZ, RZ, R135 ;  /* 0x000000ffff7d7224 */ /* 0x002fc400078e0087 */
[----:B------:R-:W-:Y:S01]  /*303f0*/  IMAD.MOV.U32 R124, RZ, RZ, R132 ;  /* 0x000000ffff7c7224 */ /* 0x000fe200078e0084 */
[----:B---3--:R-:W3:Y:S04]  /*30400*/  LDL.LU R135, [R1+0xae4] ;  /* 0x000ae40001877983 */ /* 0x008ee80000300800 */
[----:B------:R-:W3:Y:S01]  /*30410*/  LDL.LU R132, [R1+0xae8] ;  /* 0x000ae80001847983 */ /* 0x000ee20000300800 */
[----:B------:R-:W-:-:S03]  /*30420*/  IADD3 R140, P1, R140, R129, RZ ;  /* 0x000000818c8c7210 */ /* 0x000fc60007f3e0ff */
[----:B------:R1:W-:Y:S02]  /*30430*/  LDGSTS.E [R3+0xa000], [R124.64], P2 ;  /* 0x0a0000007c037fae */ /* 0x0003e40009121848 */
[----:B------:R-:W-:Y:S02]  /*30440*/  IMAD.X R141, R141, 0x1, R0, P1 ;  /* 0x000000018d8d7824 */ /* 0x000fe400008e0600 */
[----:B------:R-:W-:Y:S04]  /*30450*/  STL [R1+0xa60], R140 ;  /* 0x000a608c01007387 */ /* 0x000fe80000100800 */
[----:B------:R1:W-:Y:S02]  /*30460*/  STL [R1+0xa5c], R141 ;  /* 0x000a5c8d01007387 */ /* 0x0003e40000100800 */
[----:B-1----:R-:W-:-:S02]  /*30470*/  IMAD.MOV.U32 R124, RZ, RZ, R140 ;  /* 0x000000ffff7c7224 */ /* 0x002fc400078e008c */
[----:B------:R-:W-:Y:S01]  /*30480*/  IMAD.MOV.U32 R125, RZ, RZ, R141 ;  /* 0x000000ffff7d7224 */ /* 0x000fe200078e008d */
[----:B------:R-:W-:-:S04]  /*30490*/  IADD3 R137, P3, R137, R129, RZ ;  /* 0x0000008189897210 */ /* 0x000fc80007f7e0ff */
[----:B------:R1:W-:Y:S01]  /*304a0*/  LDGSTS.E [R3+0xa200], [R124.64], P2 ;  /* 0x0a2000007c037fae */ /* 0x0003e20009121848 */
[----:B------:R-:W-:-:S03]  /*304b0*/  IADD3.X R138, R138, R0, RZ, P3, !PT ;  /* 0x000000008a8a7210 */ /* 0x000fc60001ffe4ff */
[----:B------:R-:W-:Y:S04]  /*304c0*/  STL [R1+0xa68], R137 ;  /* 0x000a688901007387 */ /* 0x000fe80000100800 */
[----:B------:R1:W-:Y:S01]  /*304d0*/  STL [R1+0xa64], R138 ;  /* 0x000a648a01007387 */ /* 0x0003e20000100800 */
[----:B------:R-:W-:-:S03]  /*304e0*/  ISETP.GT.AND P1, PT, R2, 0x18, PT ;  /* 0x000000180200780c */ /* 0x000fc60003f24270 */
[----:B------:R-:W3:Y:S01]  /*304f0*/  LDL.LU R141, [R1+0xaec] ;  /* 0x000aec00018d7983 */ /* 0x000ee20000300800 */
[----:B-1----:R-:W-:Y:S01]  /*30500*/  IMAD.MOV.U32 R124, RZ, RZ, R137 ;  /* 0x000000ffff7c7224 */ /* 0x002fe200078e0089 */
[----:B------:R-:W-:Y:S02]  /*30510*/  MOV R125, R138 ;  /* 0x0000008a007d7202 */ /* 0x000fe40000000f00 */
[----:B------:R-:W3:Y:S04]  /*30520*/  LDL.LU R140, [R1+0xaf0] ;  /* 0x000af000018c7983 */ /* 0x000ee80000300800 */
        /* <DEDUP_REMOVED lines=45> */
[--C-:B------:R-:W-:Y:S01]  /*30800*/  IMAD.X R141, R141, 0x1, R0.reuse, P3 ;  /* 0x000000018d8d7824 */ /* 0x100fe200018e0600 */
[----:B------:R-:W-:Y:S02]  /*30810*/  IADD3 R137, P4, R137, R129, RZ ;  /* 0x0000008189897210 */ /* 0x000fe40007f9e0ff */
[----:B------:R-:W-:Y:S01]  /*30820*/  SEL R124, R124, RZ, !P0 ;  /* 0x000000ff7c7c7207 */ /* 0x000fe20004000000 */
[----:B------:R-:W-:Y:S02]  /*30830*/  STL [R1+0xaf0], R140 ;  /* 0x000af08c01007387 */ /* 0x000fe40000100800 */
[----:B------:R-:W-:Y:S01]  /*30840*/  IMAD.X R138, R138, 0x1, R0, P4 ;  /* 0x000000018a8a7824 */ /* 0x000fe200020e0600 */
[----:B------:R-:W-:Y:S01]  /*30850*/  ISETP.NE.U32.AND P2, PT, R124, RZ, PT ;  /* 0x000000ff7c00720c */ /* 0x000fe20003f45070 */
[----:B------:R1:W-:Y:S01]  /*30860*/  STL [R1+0xaec], R141 ;  /* 0x000aec8d01007387 */ /* 0x0003e20000100800 */
[----:B------:R-:W-:Y:S01]  /*30870*/  IMAD.MOV.U32 R124, RZ, RZ, R140 ;  /* 0x000000ffff7c7224 */ /* 0x000fe200078e008c */
[----:B------:R-:W-:-:S02]  /*30880*/  MOV R125, R141 ;  /* 0x0000008d007d7202 */ /* 0x000fc40000000f00 */
        /* <DEDUP_REMOVED lines=34> */
[----:B------:R-:W-:Y:S01]  /*30ab0*/  IADD3 R132, P4, R132, R129, RZ ;  /* 0x0000008184847210 */ /* 0x000fe20007f9e0ff */
[----:B------:R-:W-:Y:S01]  /*30ac0*/  STL [R1+0xb70], R136 ;  /* 0x000b708801007387 */ /* 0x000fe20000100800 */
[----:B------:R-:W-:-:S03]  /*30ad0*/  IMAD.MOV.U32 R124, RZ, RZ, R136 ;  /* 0x000000ffff7c7224 */ /* 0x000fc600078e0088 */
[----:B------:R-:W-:Y:S01]  /*30ae0*/  IMAD.X R135, R135, 0x1, R0, P4 ;  /* 0x0000000187877824 */ /* 0x000fe200020e0600 */
[----:B------:R1:W-:Y:S01]  /*30af0*/  STL [R1+0xb6c], R139 ;  /* 0x000b6c8b01007387 */ /* 0x0003e20000100800 */
[----:B------:R-:W-:-:S03]  /*30b00*/  MOV R125, R139 ;  /* 0x0000008b007d7202 */ /* 0x000fc60000000f00 */
        /* <DEDUP_REMOVED lines=19> */
[----:B------:R-:W-:Y:S01]  /*30c40*/  STL [R1+0xbe8], R137 ;  /* 0x000be88901007387 */ /* 0x000fe20000100800 */
[----:B------:R-:W-:-:S03]  /*30c50*/  ISETP.GT.AND P2, PT, R2, 0x24, PT ;  /* 0x000000240200780c */ /* 0x000fc60003f44270 */
[----:B------:R1:W-:Y:S02]  /*30c60*/  STL [R1+0xbe4], R138 ;  /* 0x000be48a01007387 */ /* 0x0003e40000100800 */
[----:B-1----:R-:W-:Y:S01]  /*30c70*/  IMAD.MOV.U32 R124, RZ, RZ, R137 ;  /* 0x000000ffff7c7224 */ /* 0x002fe200078e0089 */
[----:B------:R-:W-:Y:S01]  /*30c80*/  MOV R125, R138 ;  /* 0x0000008a007d7202 */ /* 0x000fe20000000f00 */
[----:B------:R-:W3:Y:S04]  /*30c90*/  LDL.LU R141, [R1+0xc6c] ;  /* 0x000c6c00018d7983 */ /* 0x000ee80000300800 */
        /* <DEDUP_REMOVED lines=26> */
[----:B------:R-:W-:Y:S01]  /*30e40*/  IMAD.X R139, R139, 0x1, R0, P1 ;  /* 0x000000018b8b7824 */ /* 0x000fe200008e0600 */
[----:B------:R-:W-:Y:S01]  /*30e50*/  STL [R1+0xc60], R136 ;  /* 0x000c608801007387 */ /* 0x000fe20000100800 */
[----:B-1----:R-:W-:Y:S02]  /*30e60*/  IMAD.MOV.U32 R124, RZ, RZ, R136 ;  /* 0x000000ffff7c7224 */ /* 0x002fe400078e0088 */
[----:B------:R-:W-:Y:S01]  /*30e70*/  IMAD.MOV.U32 R125, RZ, RZ, R139 ;  /* 0x000000ffff7d7224 */ /* 0x000fe200078e008b */
[----:B------:R1:W-:Y:S01]  /*30e80*/  STL [R1+0xc5c], R139 ;  /* 0x000c5c8b01007387 */ /* 0x0003e20000100800 */
[----:B---3--:R-:W-:-:S03]  /*30e90*/  IADD3 R132, P3, R132, R129, RZ ;  /* 0x0000008184847210 */ /* 0x008fc60007f7e0ff */
[----:B------:R3:W-:Y:S01]  /*30ea0*/  LDGSTS.E [R3+0x12200], [R124.64], P2 ;  /* 0x122000007c037fae */ /* 0x0007e20009121848 */
[----:B------:R-:W-:-:S03]  /*30eb0*/  IADD3.X R135, R135, R0, RZ, P3, !PT ;  /* 0x0000000087877210 */ /* 0x000fc60001ffe4ff */
[----:B------:R-:W-:Y:S04]  /*30ec0*/  STL [R1+0xc68], R132 ;  /* 0x000c688401007387 */ /* 0x000fe80000100800 */
[----:B------:R3:W-:Y:S01]  /*30ed0*/  STL [R1+0xc64], R135 ;  /* 0x000c648701007387 */ /* 0x0007e20000100800 */
[----:B------:R-:W-:-:S03]  /*30ee0*/  ISETP.GT.AND P1, PT, R2, 0x28, PT ;  /* 0x000000280200780c */ /* 0x000fc60003f24270 */
[----:B-1----:R-:W2:Y:S01]  /*30ef0*/  LDL.LU R139, [R1+0xcec] ;  /* 0x000cec00018b7983 */ /* 0x002ea20000300800 */
[----:B---3--:R-:W-:Y:S01]  /*30f00*/  IMAD.MOV.U32 R124, RZ, RZ, R132 ;  /* 0x000000ffff7c7224 */ /* 0x008fe200078e0084 */
[----:B------:R-:W-:Y:S02]  /*30f10*/  MOV R125, R135 ;  /* 0x00000087007d7202 */ /* 0x000fe40000000f00 */
[----:B------:R-:W3:Y:S04]  /*30f20*/  LDL.LU R136, [R1+0xcf0] ;  /* 0x000cf00001887983 */ /* 0x000ee80000300800 */
[----:B------:R-:W3:Y:S04]  /*30f30*/  LDL.LU R135, [R1+0xd54] ;  /* 0x000d540001877983 */ /* 0x000ee80000300800 */
[----:B------:R-:W3:Y:S04]  /*30f40*/  LDL.LU R132, [R1+0xd58] ;  /* 0x000d580001847983 */ /* 0x000ee80000300800 */
[----:B------:R1:W-:Y:S02]  /*30f50*/  LDGSTS.E [R3+0x12400], [R124.64], P2 ;  /* 0x124000007c037fae */ /* 0x0003e40009121848 */
[----:B-1----:R-:W-:-:S02]  /*30f60*/  SEL R124, RZ, 0x4, !P1 ;  /* 0x00000004ff7c7807 */ /* 0x002fc40004800000 */
[----:B------:R-:W-:Y:S02]  /*30f70*/  IADD3 R140, P3, R140, R129, RZ ;  /* 0x000000818c8c7210 */ /* 0x000fe40007f7e0ff */
[----:B------:R-:W-:-:S03]  /*30f80*/  SEL R124, R124, RZ, !P0 ;  /* 0x000000ff7c7c7207 */ /* 0x000fc60004000000 */
[----:B------:R-:W-:Y:S01]  /*30f90*/  IMAD.X R141, R141, 0x1, R0, P3 ;  /* 0x000000018d8d7824 */ /* 0x000fe200018e0600 */
        /* <DEDUP_REMOVED lines=80> */
[--C-:B------:R-:W-:Y:S01]  /*314a0*/  IMAD.X R134, R134, 0x1, R0.reuse, P3 ;  /* 0x0000000186867824 */ /* 0x100fe200018e0600 */
[----:B--2---:R-:W-:Y:S01]  /*314b0*/  IADD3 R126, P4, R126, R129, RZ ;  /* 0x000000817e7e7210 */ /* 0x004fe20007f9e0ff */
[----:B------:R-:W-:Y:S04]  /*314c0*/  STL [R1+0xd70], R131 ;  /* 0x000d708301007387 */ /* 0x000fe80000100800 */
[----:B------:R-:W-:Y:S01]  /*314d0*/  IMAD.X R127, R127, 0x1, R0, P4 ;  /* 0x000000017f7f7824 */ /* 0x000fe200020e0600 */
[----:B------:R1:W-:Y:S01]  /*314e0*/  STL [R1+0xd6c], R134 ;  /* 0x000d6c8601007387 */ /* 0x0003e20000100800 */
[----:B------:R-:W-:Y:S01]  /*314f0*/  IMAD.MOV.U32 R124, RZ, RZ, R131 ;  /* 0x000000ffff7c7224 */ /* 0x000fe200078e0083 */
[----:B------:R-:W-:Y:S02]  /*31500*/  MOV R125, R134 ;  /* 0x00000086007d7202 */ /* 0x000fe40000000f00 */
        /* <DEDUP_REMOVED lines=14> */
[----:B------:R-:W-:Y:S01]  /*315f0*/  STL [R1+0xde0], R136 ;  /* 0x000de08801007387 */ /* 0x000fe20000100800 */
[----:B------:R-:W-:-:S03]  /*31600*/  ISETP.GT.AND P2, PT, R2, 0x34, PT ;  /* 0x000000340200780c */ /* 0x000fc60003f44270 */
[----:B------:R1:W-:Y:S04]  /*31610*/  STL [R1+0xddc], R139 ;  /* 0x000ddc8b01007387 */ /* 0x0003e80000100800 */
[----:B------:R1:W-:Y:S01]  /*31620*/  LDGSTS.E [R3+0x18200], [R124.64], P1 ;  /* 0x182000007c037fae */ /* 0x0003e20008921848 */
[----:B---3--:R-:W-:-:S04]  /*31630*/  IADD3 R132, P3, R132, R129, RZ ;  /* 0x0000008184847210 */ /* 0x008fc80007f7e0ff */
[----:B------:R-:W-:Y:S01]  /*31640*/  IADD3.X R135, R135, R0, RZ, P3, !PT ;  /* 0x0000000087877210 */ /* 0x000fe20001ffe4ff */
[----:B------:R-:W-:Y:S01]  /*31650*/  STL [R1+0xde8], R132 ;  /* 0x000de88401007387 */ /* 0x000fe20000100800 */
[----:B-1----:R-:W-:Y:S02]  /*31660*/  IMAD.MOV.U32 R124, RZ, RZ, R132 ;  /* 0x000000ffff7c7224 */ /* 0x002fe400078e0084 */
[----:B------:R-:W-:Y:S01]  /*31670*/  MOV R125, R135 ;  /* 0x00000087007d7202 */ /* 0x000fe20000000f00 */
[----:B------:R1:W-:Y:S04]  /*31680*/  STL [R1+0xde4], R135 ;  /* 0x000de48701007387 */ /* 0x0003e80000100800 */
[----:B------:R-:W3:Y:S04]  /*31690*/  LDL.LU R139, [R1+0xe6c] ;  /* 0x000e6c00018b7983 */ /* 0x000ee80000300800 */
[----:B------:R-:W3:Y:S04]  /*316a0*/  LDL.LU R136, [R1+0xe70] ;  /* 0x000e700001887983 */ /* 0x000ee80000300800 */
[----:B------:R1:W-:Y:S04]  /*316b0*/  LDGSTS.E [R3+0x18400], [R124.64], P1 ;  /* 0x184000007c037fae */ /* 0x0003e80008921848 */
[----:B-1----:R-:W3:Y:S04]  /*316c0*/  LDL.LU R135, [R1+0xed4] ;  /* 0x000ed40001877983 */ /* 0x002ee80000300800 */
[----:B------:R-:W3:Y:S01]  /*316d0*/  LDL.LU R132, [R1+0xed8] ;  /* 0x000ed80001847983 */ /* 0x000ee20000300800 */
[----:B------:R-:W-:-:S04]  /*316e0*/  SEL R124, RZ, 0x4, !P2 ;  /* 0x00000004ff7c7807 */ /* 0x000fc80005000000 */
[----:B------:R-:W-:Y:S02]  /*316f0*/  SEL R124, R124, RZ, !P0 ;  /* 0x000000ff7c7c7207 */ /* 0x000fe40004000000 */
[----:B------:R-:W-:-:S05]  /*31700*/  IADD3 R140, P3, R140, R129, RZ ;  /* 0x000000818c8c7210 */ /* 0x000fca0007f7e0ff */
        /* <DEDUP_REMOVED lines=9> */
[----:B------:R-:W-:Y:S04]  /*317a0*/  STL [R1+0xe54], R138 ;  /* 0x000e548a01007387 */ /* 0x000fe80000100800 */
[----:B------:R-:W3:Y:S04]  /*317b0*/  LDL.LU R143, [R1+0xedc] ;  /* 0x000edc00018f7983 */ /* 0x000ee80000300800 */
[----:B------:R-:W3:Y:S04]  /*317c0*/  LDL.LU R142, [R1+0xee0] ;  /* 0x000ee000018e7983 */ /* 0x000ee80000300800 */
[----:B------:R1:W-:Y:S04]  /*317d0*/  LDGSTS.E [R3+0x18600], [R124.64], P1 ;  /* 0x186000007c037fae */ /* 0x0003e80008921848 */
[----:B-1----:R-:W3:Y:S04]  /*317e0*/  LDL.LU R141, [R1+0xee4] ;  /* 0x000ee400018d7983 */ /* 0x002ee80000300800 */
[----:B------:R-:W3:Y:S01]  /*317f0*/  LDL.LU R140, [R1+0xee8] ;  /* 0x000ee800018c7983 */ /* 0x000ee20000300800 */
[----:B------:R-:W-:-:S02]  /*31800*/  IMAD.MOV.U32 R124, RZ, RZ, R137 ;  /* 0x000000ffff7c7224 */ /* 0x000fc400078e0089 */
[----:B------:R-:W-:-:S05]  /*31810*/  IMAD.MOV.U32 R125, RZ, RZ, R138 ;  /* 0x000000ffff7d7224 */ /* 0x000fca00078e008a */
[----:B------:R1:W-:Y:S01]  /*31820*/  LDGSTS.E [R3+0x1a000], [R124.64], P2 ;  /* 0x1a0000007c037fae */ /* 0x0003e20009121848 */
[----:B----4-:R-:W-:-:S05]  /*31830*/  IADD3 R131, P1, R131, R129, RZ ;  /* 0x0000008183837210 */ /* 0x010fca0007f3e0ff */
[----:B------:R-:W-:Y:S02]  /*31840*/  IMAD.X R134, R134, 0x1, R0, P1 ;  /* 0x0000000186867824 */ /* 0x000fe400008e0600 */
[----:B-1----:R-:W-:Y:S02]  /*31850*/  IMAD.MOV.U32 R124, RZ, RZ, R131 ;  /* 0x000000ffff7c7224 */ /* 0x002fe400078e0083 */
[----:B------:R-:W-:Y:S01]  /*31860*/  IMAD.MOV.U32 R125, RZ, RZ, R134 ;  /* 0x000000ffff7d7224 */ /* 0x000fe200078e0086 */
[----:B------:R-:W-:Y:S04]  /*31870*/  STL [R1+0xe60], R131 ;  /* 0x000e608301007387 */ /* 0x000fe80000100800 */
[----:B------:R-:W-:Y:S04]  /*31880*/  STL [R1+0xe5c], R134 ;  /* 0x000e5c8601007387 */ /* 0x000fe80000100800 */
[----:B------:R1:W-:Y:S01]  /*31890*/  LDGSTS.E [R3+0x1a200], [R124.64], P2 ;  /* 0x1a2000007c037fae */ /* 0x0003e20009121848 */
[----:B--2---:R-:W-:-:S04]  /*318a0*/  IADD3 R126, P3, R126, R129, RZ ;  /* 0x000000817e7e7210 */ /* 0x004fc80007f7e0ff */
[----:B------:R-:W-:Y:S01]  /*318b0*/  IADD3.X R127, R127, R0, RZ, P3, !PT ;  /* 0x000000007f7f7210 */ /* 0x000fe20001ffe4ff */
[----:B------:R-:W-:Y:S01]  /*318c0*/  STL [R1+0xe68], R126 ;  /* 0x000e687e01007387 */ /* 0x000fe20000100800 */
[----:B-1----:R-:W-:Y:S02]  /*318d0*/  IMAD.MOV.U32 R124, RZ, RZ, R126 ;  /* 0x000000ffff7c7224 */ /* 0x002fe400078e007e */
[----:B------:R-:W-:Y:S01]  /*318e0*/  MOV R125, R127 ;  /* 0x0000007f007d7202 */ /* 0x000fe20000000f00 */
[----:B------:R1:W-:Y:S01]  /*318f0*/  STL [R1+0xe64], R127 ;  /* 0x000e647f01007387 */ /* 0x0003e20000100800 */
[----:B------:R-:W-:-:S03]  /*31900*/  ISETP.GT.AND P1, PT, R2, 0x38, PT ;  /* 0x000000380200780c */ /* 0x000fc60003f24270 */
[----:B------:R2:W-:Y:S04]  /*31910*/  LDGSTS.E [R3+0x1a400], [R124.64], P2 ;  /* 0x1a4000007c037fae */ /* 0x0005e80009121848 */
[----:B-1----:R-:W4:Y:S04]  /*31920*/  LDL.LU R127, [R1+0xeec] ;  /* 0x000eec00017f7983 */ /* 0x002f280000300800 */
[----:B------:R-:W4:Y:S01]  /*31930*/  LDL.LU R126, [R1+0xef0] ;  /* 0x000ef000017e7983 */ /* 0x000f220000300800 */
[----:B--2---:R-:W-:-:S03]  /*31940*/  SEL R124, RZ, 0x4, !P1 ;  /* 0x00000004ff7c7807 */ /* 0x004fc60004800000 */
[----:B------:R-:W2:Y:S01]  /*31950*/  LDL.LU R137, [R1+0xf54] ;  /* 0x000f540001897983 */ /* 0x000ea20000300800 */
[----:B------:R-:W-:-:S03]  /*31960*/  SEL R124, R124, RZ, !P0 ;  /* 0x000000ff7c7c7207 */ /* 0x000fc60004000000 */
[----:B------:R-:W2:Y:S01]  /*31970*/  LDL.LU R131, [R1+0xf58] ;  /* 0x000f580001837983 */ /* 0x000ea20000300800 */
[----:B------:R-:W-:-:S03]  /*31980*/  ISETP.NE.U32.AND P1, PT, R124, RZ, PT ;  /* 0x000000ff7c00720c */ /* 0x000fc60003f25070 */
[----:B------:R-:W2:Y:S04]  /*31990*/  LDL.LU R138, [R1+0xf5c] ;  /* 0x000f5c00018a7983 */ /* 0x000ea80000300800 */
[----:B------:R-:W2:Y:S01]  /*319a0*/  LDL.LU R134, [R1+0xf60] ;  /* 0x000f600001867983 */ /* 0x000ea20000300800 */
[----:B---3--:R-:W-:-:S05]  /*319b0*/  IADD3 R136, P3, R136, R129, RZ ;  /* 0x0000008188887210 */ /* 0x008fca0007f7e0ff */
[----:B------:R-:W-:Y:S02]  /*319c0*/  IMAD.X R139, R139, 0x1, R0, P3 ;  /* 0x000000018b8b7824 */ /* 0x000fe400018e0600 */
[----:B------:R-:W-:-:S03]  /*319d0*/  IMAD.MOV.U32 R124, RZ, RZ, R136 ;  /* 0x000000ffff7c7224 */ /* 0x000fc600078e0088 */
[----:B------:R-:W-:Y:S02]  /*319e0*/  MOV R125, R139 ;  /* 0x0000008b007d7202 */ /* 0x000fe40000000f00 */
[----:B------:R-:W-:-:S03]  /*319f0*/  IADD3 R132, P4, R132, R129, RZ ;  /* 0x0000008184847210 */ /* 0x000fc60007f9e0ff */
[----:B------:R1:W-:Y:S02]  /*31a00*/  LDGSTS.E [R3+0x1a600], [R124.64], P2 ;  /* 0x1a6000007c037fae */ /* 0x0003e40009121848 */
[----:B------:R-:W-:Y:S02]  /*31a10*/  IMAD.X R135, R135, 0x1, R0, P4 ;  /* 0x0000000187877824 */ /* 0x000fe400020e0600 */
[----:B------:R-:W-:Y:S04]  /*31a20*/  STL [R1+0xe70], R136 ;  /* 0x000e708801007387 */ /* 0x000fe80000100800 */
[----:B------:R3:W-:Y:S01]  /*31a30*/  STL [R1+0xe6c], R139 ;  /* 0x000e6c8b01007387 */ /* 0x0007e20000100800 */
[----:B-1----:R-:W-:Y:S02]  /*31a40*/  IMAD.MOV.U32 R124, RZ, RZ, R132 ;  /* 0x000000ffff7c7224 */ /* 0x002fe400078e0084 */
[----:B------:R-:W-:Y:S01]  /*31a50*/  IMAD.MOV.U32 R125, RZ, RZ, R135 ;  /* 0x000000ffff7d7224 */ /* 0x000fe200078e0087 */
[----:B------:R-:W-:Y:S04]  /*31a60*/  STL [R1+0xed8], R132 ;  /* 0x000ed88401007387 */ /* 0x000fe80000100800 */
[----:B------:R1:W-:Y:S04]  /*31a70*/  STL [R1+0xed4], R135 ;  /* 0x000ed48701007387 */ /* 0x0003e80000100800 */
[----:B---3--:R-:W4:Y:S04]  /*31a80*/  LDL.LU R139, [R1+0xf64] ;  /* 0x000f6400018b7983 */ /* 0x008f280000300800 */
[----:B------:R-:W4:Y:S04]  /*31a90*/  LDL.LU R136, [R1+0xf68] ;  /* 0x000f680001887983 */ /* 0x000f280000300800 */
[----:B------:R1:W-:Y:S04]  /*31aa0*/  LDGSTS.E [R3+0x1c000], [R124.64], P1 ;  /* 0x1c0000007c037fae */ /* 0x0003e80008921848 */
[----:B-1----:R-:W4:Y:S04]  /*31ab0*/  LDL.LU R135, [R1+0xf6c] ;  /* 0x000f6c0001877983 */ /* 0x002f280000300800 */
[----:B------:R-:W4:Y:S01]  /*31ac0*/  LDL.LU R132, [R1+0xf70] ;  /* 0x000f700001847983 */ /* 0x000f220000300800 */
[----:B------:R-:W-:-:S05]  /*31ad0*/  IADD3 R142, P2, R142, R129, RZ ;  /* 0x000000818e8e7210 */ /* 0x000fca0007f5e0ff */
[----:B------:R-:W-:Y:S02]  /*31ae0*/  IMAD.X R143, R143, 0x1, R0, P2 ;  /* 0x000000018f8f7824 */ /* 0x000fe400010e0600 */
[----:B------:R-:W-:Y:S02]  /*31af0*/  IMAD.MOV.U32 R124, RZ, RZ, R142 ;  /* 0x000000ffff7c7224 */ /* 0x000fe400078e008e */
[----:B------:R-:W-:Y:S01]  /*31b00*/  IMAD.MOV.U32 R125, RZ, RZ, R143 ;  /* 0x000000ffff7d7224 */ /* 0x000fe200078e008f */
[----:B------:R-:W-:-:S04]  /*31b10*/  IADD3 R140, P3, R140, R129, RZ ;  /* 0x000000818c8c7210 */ /* 0x000fc80007f7e0ff */
[----:B------:R1:W-:Y:S01]  /*31b20*/  LDGSTS.E [R3+0x1c200], [R124.64], P1 ;  /* 0x1c2000007c037fae */ /* 0x0003e20008921848 */
[----:B------:R-:W-:Y:S02]  /*31b30*/  IADD3.X R141, R141, R0, RZ, P3, !PT ;  /* 0x000000008d8d7210 */ /* 0x000fe40001ffe4ff */
[----:B------:R-:W-:Y:S01]  /*31b40*/  ISETP.GT.AND P2, PT, R2, 0x3c, PT ;  /* 0x0000003c0200780c */ /* 0x000fe20003f44270 */
[----:B-1----:R-:W-:Y:S01]  /*31b50*/  IMAD.MOV.U32 R124, RZ, RZ, R140 ;  /* 0x000000ffff7c7224 */ /* 0x002fe200078e008c */
[----:B------:R-:W-:Y:S01]  /*31b60*/  MOV R125, R141 ;  /* 0x0000008d007d7202 */ /* 0x000fe20000000f00 */
[----:B------:R-:W-:Y:S04]  /*31b70*/  STL [R1+0xee0], R142 ;  /* 0x000ee08e01007387 */ /* 0x000fe80000100800 */
[----:B------:R1:W-:Y:S04]  /*31b80*/  LDGSTS.E [R3+0x1c400], [R124.64], P1 ;  /* 0x1c4000007c037fae */ /* 0x0003e80008921848 */
[----:B------:R-:W-:Y:S01]  /*31b90*/  STL [R1+0xedc], R143 ;  /* 0x000edc8f01007387 */ /* 0x000fe20000100800 */
[----:B-1----:R-:W-:-:S03]  /*31ba0*/  SEL R124, RZ, 0x4, !P2 ;  /* 0x00000004ff7c7807 */ /* 0x002fc60005000000 */
[----:B------:R-:W-:Y:S01]  /*31bb0*/  STL [R1+0xee8], R140 ;  /* 0x000ee88c01007387 */ /* 0x000fe20000100800 */
[----:B------:R-:W-:-:S03]  /*31bc0*/  SEL R124, R124, RZ, !P0 ;  /* 0x000000ff7c7c7207 */ /* 0x000fc60004000000 */
[----:B------:R-:W-:Y:S01]  /*31bd0*/  STL [R1+0xee4], R141 ;  /* 0x000ee48d01007387 */ /* 0x000fe20000100800 */
[----:B------:R-:W-:Y:S02]  /*31be0*/  ISETP.NE.U32.AND P2, PT, R124, RZ, PT ;  /* 0x000000ff7c00720c */ /* 0x000fe40003f45070 */
[----:B----4-:R-:W-:-:S05]  /*31bf0*/  IADD3 R126, P3, R126, R129, RZ ;  /* 0x000000817e7e7210 */ /* 0x010fca0007f7e0ff */
[----:B------:R-:W-:Y:S01]  /*31c00*/  IMAD.X R127, R127, 0x1, R0, P3 ;  /* 0x000000017f7f7824 */ /* 0x000fe200018e0600 */
[----:B------:R-:W-:Y:S01]  /*31c10*/  STL [R1+0xef0], R126 ;  /* 0x000ef07e01007387 */ /* 0x000fe20000100800 */
[----:B------:R-:W-:Y:S02]  /*31c20*/  IMAD.MOV.U32 R124, RZ, RZ, R126 ;  /* 0x000000ffff7c7224 */ /* 0x000fe400078e007e */
[----:B------:R-:W-:Y:S01]  /*31c30*/  IMAD.MOV.U32 R125, RZ, RZ, R127 ;  /* 0x000000ffff7d7224 */ /* 0x000fe200078e007f */
[----:B------:R1:W-:Y:S04]  /*31c40*/  STL [R1+0xeec], R127 ;  /* 0x000eec7f01007387 */ /* 0x0003e80000100800 */
[----:B------:R4:W-:Y:S04]  /*31c50*/  LDGSTS.E [R3+0x1c600], [R124.64], P1 ;  /* 0x1c6000007c037fae */ /* 0x0009e80008921848 */
[----:B-1----:R-:W3:Y:S04]  /*31c60*/  LDL.LU R127, [R1+0x132c] ;  /* 0x00132c00017f7983 */ /* 0x002ee80000300800 */
[----:B------:R-:W3:Y:S01]  /*31c70*/  LDL.LU R126, [R1+0x1330] ;  /* 0x00133000017e7983 */ /* 0x000ee20000300800 */
[----:B--2---:R-:W-:-:S02]  /*31c80*/  IADD3 R131, P1, R131, R129, RZ ;  /* 0x0000008183837210 */ /* 0x004fc40007f3e0ff */
[----:B------:R-:W-:Y:S02]  /*31c90*/  IADD3 R134, P3, R134, R129, RZ ;  /* 0x0000008186867210 */ /* 0x000fe40007f7e0ff */
[----:B------:R-:W-:Y:S01]  /*31ca0*/  IADD3.X R137, R137, R0, RZ, P1, !PT ;  /* 0x0000000089897210 */ /* 0x000fe20000ffe4ff */
[----:B------:R-:W-:Y:S01]  /*31cb0*/  STL [R1+0xf58], R131 ;  /* 0x000f588301007387 */ /* 0x000fe20000100800 */
[----:B----4-:R-:W-:Y:S02]  /*31cc0*/  IMAD.MOV.U32 R124, RZ, RZ, R131 ;  /* 0x000000ffff7c7224 */ /* 0x010fe400078e0083 */
[----:B------:R-:W-:Y:S01]  /*31cd0*/  IMAD.X R138, R138, 0x1, R0, P3 ;  /* 0x000000018a8a7824 */ /* 0x000fe200018e0600 */
[----:B------:R1:W-:Y:S01]  /*31ce0*/  STL [R1+0xf54], R137 ;  /* 0x000f548901007387 */ /* 0x0003e20000100800 */
[----:B------:R-:W-:-:S03]  /*31cf0*/  IMAD.MOV.U32 R125, RZ, RZ, R137 ;  /* 0x000000ffff7d7224 */ /* 0x000fc600078e0089 */
[----:B------:R-:W-:Y:S04]  /*31d00*/  STL [R1+0xf60], R134 ;  /* 0x000f608601007387 */ /* 0x000fe80000100800 */
[----:B------:R2:W-:Y:S04]  /*31d10*/  LDGSTS.E [R3+0x1e000], [R124.64], P2 ;  /* 0x1e0000007c037fae */ /* 0x0005e80009121848 */
[----:B-1----:R-:W4:Y:S04]  /*31d20*/  LDL.LU R137, [R1+0x1338] ;  /* 0x0013380001897983 */ /* 0x002f280000300800 */
[----:B------:R1:W-:Y:S04]  /*31d30*/  STL [R1+0xf5c], R138 ;  /* 0x000f5c8a01007387 */ /* 0x0003e80000100800 */
[----:B------:R-:W4:Y:S01]  /*31d40*/  LDL.LU R131, [R1+0x1340] ;  /* 0x0013400001837983 */ /* 0x000f220000300800 */
[----:B--2---:R-:W-:Y:S01]  /*31d50*/  IMAD.MOV.U32 R125, RZ, RZ, R138 ;  /* 0x000000ffff7d7224 */ /* 0x004fe200078e008a */
[----:B------:R-:W-:-:S02]  /*31d60*/  MOV R124, R134 ;  /* 0x00000086007c7202 */ /* 0x000fc40000000f00 */
[----:B-1----:R-:W2:Y:S04]  /*31d70*/  LDL.LU R138, [R1+0x1334] ;  /* 0x00133400018a7983 */ /* 0x002ea80000300800 */
[----:B------:R-:W2:Y:S04]  /*31d80*/  LDL.LU R134, [R1+0x133c] ;  /* 0x00133c0001867983 */ /* 0x000ea80000300800 */
[----:B------:R1:W-:Y:S01]  /*31d90*/  LDGSTS.E [R3+0x1e200], [R124.64], P2 ;  /* 0x1e2000007c037fae */ /* 0x0003e20009121848 */
[----:B------:R-:W-:-:S04]  /*31da0*/  LOP3.LUT R133, R133, 0x7f, RZ, 0xc0, !PT ;  /* 0x0000007f85857812 */ /* 0x000fc800078ec0ff */
[----:B------:R-:W-:Y:S02]  /*31db0*/  SHF.L.U32 R133, R133, 0x2, RZ ;  /* 0x0000000285857819 */ /* 0x000fe400000006ff */
[----:B------:R-:W-:-:S05]  /*31dc0*/  IADD3 R136, P1, R136, R129, RZ ;  /* 0x0000008188887210 */ /* 0x000fca0007f3e0ff */
[--C-:B------:R-:W-:Y:S01]  /*31dd0*/  IMAD.X R139, R139, 0x1, R0.reuse, P1 ;  /* 0x000000018b8b7824 */ /* 0x100fe200008e0600 */
[----:B-1----:R-:W-:Y:S02]  /*31de0*/  MOV R124, R136 ;  /* 0x00000088007c7202 */ /* 0x002fe40000000f00 */
[----:B------:R-:W-:Y:S01]  /*31df0*/  IADD3 R132, P3, R132, R129, RZ ;  /* 0x0000008184847210 */ /* 0x000fe20007f7e0ff */
[----:B------:R-:W-:Y:S01]  /*31e00*/  IMAD.MOV.U32 R125, RZ, RZ, R139 ;  /* 0x000000ffff7d7224 */ /* 0x000fe200078e008b */
[----:B------:R-:W-:Y:S03]  /*31e10*/  STL [R1+0xf68], R136 ;  /* 0x000f688801007387 */ /* 0x000fe60000100800 */
[----:B------:R-:W-:Y:S01]  /*31e20*/  IMAD.X R135, R135, 0x1, R0, P3 ;  /* 0x0000000187877824 */ /* 0x000fe200018e0600 */
[----:B------:R1:W-:Y:S04]  /*31e30*/  STL [R1+0xf64], R139 ;  /* 0x000f648b01007387 */ /* 0x0003e80000100800 */
[----:B------:R-:W-:Y:S04]  /*31e40*/  STL [R1+0xf70], R132 ;  /* 0x000f708401007387 */ /* 0x000fe80000100800 */
[----:B------:R1:W-:Y:S01]  /*31e50*/  STL [R1+0xf6c], R135 ;  /* 0x000f6c8701007387 */ /* 0x0003e20000100800 */
[----:B------:R-:W-:-:S03]  /*31e60*/  ISETP.GT.AND P1, PT, R2, 0x1, PT ;  /* 0x000000010200780c */ /* 0x000fc60003f24270 */
[----:B------:R1:W-:Y:S04]  /*31e70*/  LDGSTS.E [R3+0x1e400], [R124.64], P2 ;  /* 0x1e4000007c037fae */ /* 0x0003e80009121848 */
[----:B------:R-:W2:Y:S04]  /*31e80*/  LDL.LU R140, [R1+0x1344] ;  /* 0x00134400018c7983 */ /* 0x000ea80000300800 */
[----:B-1----:R-:W2:Y:S01]  /*31e90*/  LDL.LU R139, [R1+0x1348] ;  /* 0x00134800018b7983 */ /* 0x002ea20000300800 */
[----:B------:R-:W-:-:S03]  /*31ea0*/  IMAD.MOV.U32 R124, RZ, RZ, R132 ;  /* 0x000000ffff7c7224 */ /* 0x000fc600078e0084 */
[----:B------:R-:W2:Y:S01]  /*31eb0*/  LDL.LU R136, [R1+0x1290] ;  /* 0x0012900001887983 */ /* 0x000ea20000300800 */
[----:B------:R-:W-:-:S03]  /*31ec0*/  IMAD.MOV.U32 R125, RZ, RZ, R135 ;  /* 0x000000ffff7d7224 */ /* 0x000fc600078e0087 */
[----:B------:R-:W2:Y:S04]  /*31ed0*/  LDL.LU R135, [R1+0x1294] ;  /* 0x0012940001877983 */ /* 0x000ea80000300800 */
[----:B------:R1:W-:Y:S01]  /*31ee0*/  LDGSTS.E [R3+0x1e600], [R124.64], P2 ;  /* 0x1e6000007c037fae */ /* 0x0003e20009121848 */
[----:B------:R-:W-:Y:S02]  /*31ef0*/  LOP3.LUT R132, R133, 0x20, RZ, 0x3c, !PT ;  /* 0x0000002085847812 */ /* 0x000fe400078e3cff */
[----:B-1----:R-:W-:-:S04]  /*31f00*/  SEL R3, RZ, 0x4, !P1 ;  /* 0x00000004ff037807 */ /* 0x002fc80004800000 */
[----:B------:R-:W-:-:S04]  /*31f10*/  SEL R3, R3, RZ, !P0 ;  /* 0x000000ff03037207 */ /* 0x000fc80004000000 */
[----:B------:R-:W-:Y:S01]  /*31f20*/  ISETP.NE.U32.AND P1, PT, R3, RZ, PT ;  /* 0x000000ff0300720c */ /* 0x000fe20003f25070 */
[----:B------:R-:W-:-:S04]  /*31f30*/  IMAD.U32 R3, RZ, RZ, UR5 ;  /* 0x00000005ff037e24 */ /* 0x000fc8000f8e00ff */
[----:B------:R-:W-:Y:S01]  /*31f40*/  IMAD R3, R3, 0x20000, R132 ;  /* 0x0002000003037824 */ /* 0x000fe200078e0284 */
[----:B---3--:R-:W-:-:S05]  /*31f50*/  IADD3 R126, P2, R126, R129, RZ ;  /* 0x000000817e7e7210 */ /* 0x008fca0007f5e0ff */
[----:B------:R-:W-:Y:S01]  /*31f60*/  IMAD.X R127, R127, 0x1, R0, P2 ;  /* 0x000000017f7f7824 */ /* 0x000fe200010e0600 */
[----:B------:R-:W-:Y:S04]  /*31f70*/  STL [R1+0x1330], R126 ;  /* 0x0013307e01007387 */ /* 0x000fe80000100800 */
[----:B------:R1:W-:Y:S01]  /*31f80*/  STL [R1+0x132c], R127 ;  /* 0x00132c7f01007387 */ /* 0x0003e20000100800 */
[----:B------:R-:W-:-:S03]  /*31f90*/  IMAD.MOV.U32 R125, RZ, RZ, R127 ;  /* 0x000000ffff7d7224 */ /* 0x000fc600078e007f */
[----:B------:R-:W3:Y:S01]  /*31fa0*/  LDL.LU R133, [R1+0x1298] ;  /* 0x0012980001857983 */ /* 0x000ee20000300800 */
[----:B------:R-:W-:-:S03]  /*31fb0*/  MOV R124, R126 ;  /* 0x0000007e007c7202 */ /* 0x000fc60000000f00 */
[----:B------:R-:W3:Y:S04]  /*31fc0*/  LDL.LU R132, [R1+0x129c] ;  /* 0x00129c0001847983 */ /* 0x000ee80000300800 */
[----:B-1----:R-:W3:Y:S04]  /*31fd0*/  LDL.LU R127, [R1+0x12a0] ;  /* 0x0012a000017f7983 */ /* 0x002ee80000300800 */
[----:B------:R-:W3:Y:S01]  /*31fe0*/  LDL.LU R126, [R1+0x12a4] ;  /* 0x0012a400017e7983 */ /* 0x000ee20000300800 */
[-C--:B----4-:R-:W-:Y:S02]  /*31ff0*/  IADD3 R137, P2, R137, R129.reuse, RZ ;  /* 0x0000008189897210 */ /* 0x090fe40007f5e0ff */
[----:B------:R-:W-:Y:S01]  /*32000*/  IADD3 R131, P3, R131, R129, RZ ;  /* 0x0000008183837210 */ /* 0x000fe20007f7e0ff */
[----:B------:R1:W-:Y:S02]  /*32010*/  LDGSTS.E [R3+0x800], [R124.64], P1 ;  /* 0x008000007c037fae */ /* 0x0003e40008921848 */
[----:B--2---:R-:W-:-:S02]  /*32020*/  IMAD.X R138, R138, 0x1, R0, P2 ;  /* 0x000000018a8a7824 */ /* 0x004fc400010e0600 */
[----:B------:R-:W-:Y:S01]  /*32030*/  STL [R1+0x1338], R137 ;  /* 0x0013388901007387 */ /* 0x000fe20000100800 */
[----:B------:R-:W-:-:S03]  /*32040*/  IMAD.X R134, R134, 0x1, R0, P3 ;  /* 0x0000000186867824 */ /* 0x000fc600018e0600 */
[----:B------:R2:W-:Y:S01]  /*32050*/  STL [R1+0x1334], R138 ;  /* 0x0013348a01007387 */ /* 0x0005e20000100800 */
[----:B-1----:R-:W-:Y:S01]  /*32060*/  MOV R124, R137 ;  /* 0x00000089007c7202 */ /* 0x002fe20000000f00 */
[----:B------:R-:W-:Y:S02]  /*32070*/  IMAD.MOV.U32 R125, RZ, RZ, R138 ;  /* 0x000000ffff7d7224 */ /* 0x000fe400078e008a */
[----:B------:R-:W-:Y:S04]  /*32080*/  STL [R1+0x1340], R131 ;  /* 0x0013408301007387 */ /* 0x000fe80000100800 */
[----:B------:R1:W-:Y:S01]  /*32090*/  STL [R1+0x133c], R134 ;  /* 0x00133c8601007387 */ /* 0x0003e20000100800 */
[----:B------:R-:W-:-:S03]  /*320a0*/  ISETP.GT.AND P2, PT, R2, 0x5, PT ;  /* 0x000000050200780c */ /* 0x000fc60003f44270 */
[----:B------:R4:W-:Y:S04]  /*320b0*/  LDGSTS.E [R3+0xa00], [R124.64], P1 ;  /* 0x00a000007c037fae */ /* 0x0009e80008921848 */
[----:B--2---:R-:W2:Y:S04]  /*320c0*/  LDL.LU R138, [R1+0x12a8] ;  /* 0x0012a800018a7983 */ /* 0x004ea80000300800 */
[----:B------:R-:W2:Y:S01]  /*320d0*/  LDL.LU R137, [R1+0x12ac] ;  /* 0x0012ac0001897983 */ /* 0x000ea20000300800 */
[----:B----4-:R-:W-:Y:S02]  /*320e0*/  IMAD.MOV.U32 R124, RZ, RZ, R131 ;  /* 0x000000ffff7c7224 */ /* 0x010fe400078e0083 */
[----:B------:R-:W-:-:S02]  /*320f0*/  IMAD.MOV.U32 R125, RZ, RZ, R134 ;  /* 0x000000ffff7d7224 */ /* 0x000fc400078e0086 */
[----:B-1----:R-:W2:Y:S04]  /*32100*/  LDL.LU R134, [R1+0x1210] ;  /* 0x0012100001867983 */ /* 0x002ea80000300800 */
[----:B------:R-:W2:Y:S04]  /*32110*/  LDL.LU R131, [R1+0x1214] ;  /* 0x0012140001837983 */ /* 0x000ea80000300800 */
[----:B------:R1:W-:Y:S02]  /*32120*/  LDGSTS.E [R3+0xc00], [R124.64], P1 ;  /* 0x00c000007c037fae */ /* 0x0003e40008921848 */
[----:B-1----:R-:W-:-:S04]  /*32130*/  SEL R124, RZ, 0x4, !P2 ;  /* 0x00000004ff7c7807 */ /* 0x002fc80005000000 */
[----:B------:R-:W-:-:S04]  /*32140*/  SEL R124, R124, RZ, !P0 ;  /* 0x000000ff7c7c7207 */ /* 0x000fc80004000000 */
[----:B------:R-:W-:Y:S02]  /*32150*/  ISETP.NE.U32.AND P2, PT, R124, RZ, PT ;  /* 0x000000ff7c00720c */ /* 0x000fe40003f45070 */
[----:B------:R-:W-:-:S04]  /*32160*/  IADD3 R139, P3, R139, R129, RZ ;  /* 0x000000818b8b7210 */ /* 0x000fc80007f7e0ff */
[----:B------:R-:W-:Y:S02]  /*32170*/  IADD3.X R140, R140, R0, RZ, P3, !PT ;  /* 0x000000008c8c7210 */ /* 0x000fe40001ffe4ff */
[----:B------:R-:W-:Y:S01]  /*32180*/  IADD3 R135, P4, R135, R129, RZ ;  /* 0x0000008187877210 */ /* 0x000fe20007f9e0ff */
[----:B------:R-:W-:Y:S01]  /*32190*/  STL [R1+0x1348], R139 ;  /* 0x0013488b01007387 */ /* 0x000fe20000100800 */
[----:B------:R-:W-:-:S03]  /*321a0*/  IMAD.MOV.U32 R124, RZ, RZ, R139 ;  /* 0x000000ffff7c7224 */ /* 0x000fc600078e008b */
[----:B------:R-:W-:Y:S01]  /*321b0*/  IMAD.X R136, R136, 0x1, R0, P4 ;  /* 0x0000000188887824 */ /* 0x000fe200020e0600 */
[----:B------:R1:W-:Y:S01]  /*321c0*/  STL [R1+0x1344], R140 ;  /* 0x0013448c01007387 */ /* 0x0003e20000100800 */
[----:B------:R-:W-:-:S03]  /*321d0*/  IMAD.MOV.U32 R125, RZ, RZ, R140 ;  /* 0x000000ffff7d7224 */ /* 0x000fc600078e008c */
[----:B------:R-:W-:Y:S04]  /*321e0*/  STL [R1+0x1294], R135 ;  /* 0x0012948701007387 */ /* 0x000fe80000100800 */
[----:B------:R1:W-:Y:S04]  /*321f0*/  STL [R1+0x1290], R136 ;  /* 0x0012908801007387 */ /* 0x0003e80000100800 */
[----:B-1----:R-:W2:Y:S04]  /*32200*/  LDL.LU R140, [R1+0x1218] ;  /* 0x00121800018c7983 */ /* 0x002ea80000300800 */
[----:B------:R1:W-:Y:S04]  /*32210*/  LDGSTS.E [R3+0xe00], [R124.64], P1 ;  /* 0x00e000007c037fae */ /* 0x0003e80008921848 */
[----:B------:R-:W2:Y:S01]  /*32220*/  LDL.LU R139, [R1+0x121c] ;  /* 0x00121c00018b7983 */ /* 0x000ea20000300800 */
[----:B-1----:R-:W-:Y:S01]  /*32230*/  IMAD.MOV.U32 R125, RZ, RZ, R136 ;  /* 0x000000ffff7d7224 */ /* 0x002fe200078e0088 */
[----:B------:R-:W-:-:S02]  /*32240*/  MOV R124, R135 ;  /* 0x00000087007c7202 */ /* 0x000fc40000000f00 */
[----:B------:R-:W2:Y:S04]  /*32250*/  LDL.LU R136, [R1+0x1220] ;  /* 0x0012200001887983 */ /* 0x000ea80000300800 */
[----:B------:R-:W2:Y:S04]  /*32260*/  LDL.LU R135, [R1+0x1224] ;  /* 0x0012240001877983 */ /* 0x000ea80000300800 */
[----:B------:R1:W-:Y:S01]  /*32270*/  LDGSTS.E [R3+0x2800], [R124.64], P2 ;  /* 0x028000007c037fae */ /* 0x0003e20009121848 */
[----:B---3--:R-:W-:-:S05]  /*32280*/  IADD3 R132, P1, R132, R129, RZ ;  /* 0x0000008184847210 */ /* 0x008fca0007f3e0ff */
[----:B------:R-:W-:Y:S01]  /*32290*/  IMAD.X R133, R133, 0x1, R0, P1 ;  /* 0x0000000185857824 */ /* 0x000fe200008e0600 */
[----:B------:R-:W-:-:S03]  /*322a0*/  IADD3 R126, P3, R126, R129, RZ ;  /* 0x000000817e7e7210 */ /* 0x000fc60007f7e0ff */
[----:B-1----:R-:W-:Y:S01]  /*322b0*/  IMAD.MOV.U32 R125, RZ, RZ, R133 ;  /* 0x000000ffff7d7224 */ /* 0x002fe200078e0085 */
[----:B------:R-:W-:Y:S01]  /*322c0*/  MOV R124, R132 ;  /* 0x00000084007c7202 */ /* 0x000fe20000000f00 */
[----:B------:R-:W-:Y:S01]  /*322d0*/  STL [R1+0x129c], R132 ;  /* 0x00129c8401007387 */ /* 0x000fe20000100800 */
[----:B------:R-:W-:-:S03]  /*322e0*/  IMAD.X R127, R127, 0x1, R0, P3 ;  /* 0x000000017f7f7824 */ /* 0x000fc600018e0600 */
[----:B------:R1:W-:Y:S04]  /*322f0*/  STL [R1+0x1298], R133 ;  /* 0x0012988501007387 */ /* 0x0003e80000100800 */
[----:B------:R-:W-:Y:S04]  /*32300*/  STL [R1+0x12a4], R126 ;  /* 0x0012a47e01007387 */ /* 0x000fe80000100800 */
[----:B------:R3:W-:Y:S04]  /*32310*/  STL [R1+0x12a0], R127 ;  /* 0x0012a07f01007387 */ /* 0x0007e80000100800 */
[----:B------:R3:W-:Y:S04]  /*32320*/  LDGSTS.E [R3+0x2a00], [R124.64], P2 ;  /* 0x02a000007c037fae */ /* 0x0007e80009121848 */
[----:B-1----:R-:W4:Y:S04]  /*32330*/  LDL.LU R133, [R1+0x1228] ;  /* 0x0012280001857983 */ /* 0x002f280000300800 */
[----:B------:R-:W4:Y:S01]  /*32340*/  LDL.LU R132, [R1+0x122c] ;  /* 0x00122c0001847983 */ /* 0x000f220000300800 */
[----:B---3--:R-:W-:-:S02]  /*32350*/  IMAD.MOV.U32 R125, RZ, RZ, R127 ;  /* 0x000000ffff7d7224 */ /* 0x008fc400078e007f */
[----:B------:R-:W-:Y:S01]  /*32360*/  IMAD.MOV.U32 R124, RZ, RZ, R126 ;  /* 0x000000ffff7c7224 */ /* 0x000fe200078e007e */
[----:B------:R-:W3:Y:S04]  /*32370*/  LDL.LU R127, [R1+0x974] ;  /* 0x00097400017f7983 */ /* 0x000ee80000300800 */
[----:B------:R-:W3:Y:S01]  /*32380*/  LDL.LU R126, [R1+0x978] ;  /* 0x00097800017e7983 */ /* 0x000ee20000300800 */
[----:B------:R-:W-:Y:S02]  /*32390*/  ISETP.GT.AND P1, PT, R2, 0x9, PT ;  /* 0x000000090200780c */ /* 0x000fe40003f24270 */
[-C--:B--2---:R-:W-:Y:S01]  /*323a0*/  IADD3 R137, P3, R137, R129.reuse, RZ ;  /* 0x0000008189897210 */ /* 0x084fe20007f7e0ff */
[----:B------:R1:W-:Y:S01]  /*323b0*/  LDGSTS.E [R3+0x2c00], [R124.64], P2 ;  /* 0x02c000007c037fae */ /* 0x0003e20009121848 */
[----:B------:R-:W-:-:S02]  /*323c0*/  IADD3 R131, P4, R131, R129, RZ ;  /* 0x0000008183837210 */ /* 0x000fc40007f9e0ff */
[----:B------:R-:W-:Y:S02]  /*323d0*/  IADD3.X R138, R138, R0, RZ, P3, !PT ;  /* 0x000000008a8a7210 */ /* 0x000fe40001ffe4ff */
[----:B-1----:R-:W-:Y:S01]  /*323e0*/  SEL R124, RZ, 0x4, !P1 ;  /* 0x00000004ff7c7807 */ /* 0x002fe20004800000 */
[----:B------:R-:W-:-:S03]  /*323f0*/  IMAD.X R134, R134, 0x1, R0, P4 ;  /* 0x0000000186867824 */ /* 0x000fc600020e0600 */
[----:B------:R-:W-:Y:S01]  /*32400*/  SEL R124, R124, RZ, !P0 ;  /* 0x000000ff7c7c7207 */ /* 0x000fe20004000000 */
[----:B------:R-:W-:Y:S01]  /*32410*/  STL [R1+0x12ac], R137 ;  /* 0x0012ac8901007387 */ /* 0x000fe20000100800 */
[----:B------:R-:W-:Y:S02]  /*32420*/  IMAD.MOV.U32 R125, RZ, RZ, R138 ;  /* 0x000000ffff7d7224 */ /* 0x000fe400078e008a */
[----:B------:R-:W-:Y:S01]  /*32430*/  ISETP.NE.U32.AND P1, PT, R124, RZ, PT ;  /* 0x000000ff7c00720c */ /* 0x000fe20003f25070 */
[----:B------:R1:W-:Y:S01]  /*32440*/  STL [R1+0x12a8], R138 ;  /* 0x0012a88a01007387 */ /* 0x0003e20000100800 */
[----:B------:R-:W-:-:S03]  /*32450*/  IMAD.MOV.U32 R124, RZ, RZ, R137 ;  /* 0x000000ffff7c7224 */ /* 0x000fc600078e0089 */
[----:B------:R-:W-:Y:S04]  /*32460*/  STL [R1+0x1214], R131 ;  /* 0x0012148301007387 */ /* 0x000fe80000100800 */
[----:B------:R2:W-:Y:S04]  /*32470*/  STL [R1+0x1210], R134 ;  /* 0x0012108601007387 */ /* 0x0005e80000100800 */
[----:B-1----:R-:W3:Y:S04]  /*32480*/  LDL.LU R138, [R1+0x97c] ;  /* 0x00097c00018a7983 */ /* 0x002ee80000300800 */
[----:B------:R-:W3:Y:S04]  /*32490*/  LDL.LU R137, [R1+0x980] ;  /* 0x0009800001897983 */ /* 0x000ee80000300800 */
[----:B------:R1:W-:Y:S02]  /*324a0*/  LDGSTS.E [R3+0x2e00], [R124.64], P2 ;  /* 0x02e000007c037fae */ /* 0x0003e40009121848 */
[----:B-1----:R-:W-:Y:S01]  /*324b0*/  IMAD.MOV.U32 R125, RZ, RZ, R134 ;  /* 0x000000ffff7d7224 */ /* 0x002fe200078e0086 */
[----:B------:R-:W-:Y:S01]  /*324c0*/  MOV R124, R131 ;  /* 0x00000083007c7202 */ /* 0x000fe20000000f00 */
[----:B--2---:R-:W2:Y:S04]  /*324d0*/  LDL.LU R134, [R1+0x984] ;  /* 0x0009840001867983 */ /* 0x004ea80000300800 */
[----:B------:R-:W2:Y:S04]  /*324e0*/  LDL.LU R131, [R1+0x988] ;  /* 0x0009880001837983 */ /* 0x000ea80000300800 */
[----:B------:R1:W-:Y:S01]  /*324f0*/  LDGSTS.E [R3+0x4800], [R124.64], P1 ;  /* 0x048000007c037fae */ /* 0x0003e20008921848 */
[----:B------:R-:W-:-:S05]  /*32500*/  IADD3 R139, P2, R139, R129, RZ ;  /* 0x000000818b8b7210 */ /* 0x000fca0007f5e0ff */
[----:B------:R-:W-:Y:S01]  /*32510*/  IMAD.X R140, R140, 0x1, R0, P2 ;  /* 0x000000018c8c7824 */ /* 0x000fe200010e0600 */
[----:B-1----:R-:W-:Y:S01]  /*32520*/  MOV R124, R139 ;  /* 0x0000008b007c7202 */ /* 0x002fe20000000f00 */
[----:B------:R-:W-:Y:S01]  /*32530*/  STL [R1+0x121c], R139 ;  /* 0x00121c8b01007387 */ /* 0x000fe20000100800 */
[----:B------:R-:W-:Y:S01]  /*32540*/  IADD3 R135, P3, R135, R129, RZ ;  /* 0x0000008187877210 */ /* 0x000fe20007f7e0ff */
[----:B------:R-:W-:Y:S02]  /*32550*/  IMAD.MOV.U32 R125, RZ, RZ, R140 ;  /* 0x000000ffff7d7224 */ /* 0x000fe400078e008c */
[----:B------:R1:W-:Y:S02]  /*32560*/  STL [R1+0x1218], R140 ;  /* 0x0012188c01007387 */ /* 0x0003e40000100800 */
[----:B------:R-:W-:Y:S02]  /*32570*/  IMAD.X R136, R136, 0x1, R0, P3 ;  /* 0x0000000188887824 */ /* 0x000fe400018e0600 */
[----:B------:R-:W-:Y:S04]  /*32580*/  STL [R1+0x1224], R135 ;  /* 0x0012248701007387 */ /* 0x000fe80000100800 */
[----:B------:R1:W-:Y:S01]  /*32590*/  STL [R1+0x1220], R136 ;  /* 0x0012208801007387 */ /* 0x0003e20000100800 */
[----:B------:R-:W-:-:S03]  /*325a0*/  ISETP.GT.AND P2, PT, R2, 0xd, PT ;  /* 0x0000000d0200780c */ /* 0x000fc60003f44270 */
[----:B------:R1:W-:Y:S04]  /*325b0*/  LDGSTS.E [R3+0x4a00], [R124.64], P1 ;  /* 0x04a000007c037fae */ /* 0x0003e80008921848 */
[----:B-1----:R-:W2:Y:S04]  /*325c0*/  LDL.LU R140, [R1+0x98c] ;  /* 0x00098c00018c7983 */ /* 0x002ea80000300800 */
[----:B------:R-:W2:Y:S01]  /*325d0*/  LDL.LU R139, [R1+0x990] ;  /* 0x00099000018b7983 */ /* 0x000ea20000300800 */
[----:B------:R-:W-:Y:S02]  /*325e0*/  IMAD.MOV.U32 R124, RZ, RZ, R135 ;  /* 0x000000ffff7c7224 */ /* 0x000fe400078e0087 */
[----:B------:R-:W-:-:S02]  /*325f0*/  IMAD.MOV.U32 R125, RZ, RZ, R136 ;  /* 0x000000ffff7d7224 */ /* 0x000fc400078e0088 */
[----:B------:R-:W2:Y:S04]  /*32600*/  LDL.LU R136, [R1+0x9f4] ;  /* 0x0009f40001887983 */ /* 0x000ea80000300800 */
[----:B------:R-:W2:Y:S04]  /*32610*/  LDL.LU R135, [R1+0x9f8] ;  /* 0x0009f80001877983 */ /* 0x000ea80000300800 */
[----:B------:R1:W-:Y:S02]  /*32620*/  LDGSTS.E [R3+0x4c00], [R124.64], P1 ;  /* 0x04c000007c037fae */ /* 0x0003e40008921848 */
[----:B-1----:R-:W-:-:S04]  /*32630*/  SEL R124, RZ, 0x4, !P2 ;  /* 0x00000004ff7c7807 */ /* 0x002fc80005000000 */
[----:B------:R-:W-:-:S04]  /*32640*/  SEL R124, R124, RZ, !P0 ;  /* 0x000000ff7c7c7207 */ /* 0x000fc80004000000 */
[----:B------:R-:W-:Y:S02]  /*32650*/  ISETP.NE.U32.AND P2, PT, R124, RZ, PT ;  /* 0x000000ff7c00720c */ /* 0x000fe40003f45070 */
[----:B----4-:R-:W-:-:S04]  /*32660*/  IADD3 R132, P3, R132, R129, RZ ;  /* 0x0000008184847210 */ /* 0x010fc80007f7e0ff */
[----:B------:R-:W-:Y:S02]  /*32670*/  IADD3.X R133, R133, R0, RZ, P3, !PT ;  /* 0x0000000085857210 */ /* 0x000fe40001ffe4ff */
[----:B---3--:R-:W-:Y:S01]  /*32680*/  IADD3 R126, P4, R126, R129, RZ ;  /* 0x000000817e7e7210 */ /* 0x008fe20007f9e0ff */
[----:B------:R-:W-:Y:S01]  /*32690*/  STL [R1+0x122c], R132 ;  /* 0x00122c8401007387 */ /* 0x000fe20000100800 */
[----:B------:R-:W-:-:S03]  /*326a0*/  IMAD.MOV.U32 R124, RZ, RZ, R132 ;  /* 0x000000ffff7c7224 */ /* 0x000fc600078e0084 */
[----:B------:R-:W-:Y:S01]  /*326b0*/  IMAD.X R127, R127, 0x1, R0, P4 ;  /* 0x000000017f7f7824 */ /* 0x000fe200020e0600 */
[----:B------:R1:W-:Y:S01]  /*326c0*/  STL [R1+0x1228], R133 ;  /* 0x0012288501007387 */ /* 0x0003e20000100800 */
[----:B------:R-:W-:-:S03]  /*326d0*/  IMAD.MOV.U32 R125, RZ, RZ, R133 ;  /* 0x000000ffff7d7224 */ /* 0x000fc600078e0085 */
[----:B------:R-:W-:Y:S04]  /*326e0*/  STL [R1+0x978], R126 ;  /* 0x0009787e01007387 */ /* 0x000fe80000100800 */
[----:B------:R3:W-:Y:S04]  /*326f0*/  STL [R1+0x974], R127 ;  /* 0x0009747f01007387 */ /* 0x0007e80000100800 */
[----:B-1----:R-:W4:Y:S04]  /*32700*/  LDL.LU R133, [R1+0x9fc] ;  /* 0x0009fc0001857983 */ /* 0x002f280000300800 */
[----:B------:R1:W-:Y:S04]  /*32710*/  LDGSTS.E [R3+0x4e00], [R124.64], P1 ;  /* 0x04e000007c037fae */ /* 0x0003e80008921848 */
[----:B------:R-:W4:Y:S01]  /*32720*/  LDL.LU R132, [R1+0xa00] ;  /* 0x000a000001847983 */ /* 0x000f220000300800 */
[----:B-1----:R-:W-:Y:S01]  /*32730*/  IMAD.MOV.U32 R125, RZ, RZ, R127 ;  /* 0x000000ffff7d7224 */ /* 0x002fe200078e007f */
[----:B------:R-:W-:-:S02]  /*32740*/  MOV R124, R126 ;  /* 0x0000007e007c7202 */ /* 0x000fc40000000f00 */
[----:B---3--:R-:W3:Y:S04]  /*32750*/  LDL.LU R127, [R1+0xa04] ;  /* 0x000a0400017f7983 */ /* 0x008ee80000300800 */
[----:B------:R-:W3:Y:S01]  /*32760*/  LDL.LU R126, [R1+0xa08] ;  /* 0x000a0800017e7983 */ /* 0x000ee20000300800 */
[----:B------:R-:W-:-:S03]  /*32770*/  IADD3 R137, P1, R137, R129, RZ ;  /* 0x0000008189897210 */ /* 0x000fc60007f3e0ff */
[----:B------:R1:W-:Y:S02]  /*32780*/  LDGSTS.E [R3+0x6800], [R124.64], P2 ;  /* 0x068000007c037fae */ /* 0x0003e40009121848 */
[----:B------:R-:W-:Y:S02]  /*32790*/  IMAD.X R138, R138, 0x1, R0, P1 ;  /* 0x000000018a8a7824 */ /* 0x000fe400008e0600 */
[----:B------:R-:W-:Y:S04]  /*327a0*/  STL [R1+0x980], R137 ;  /* 0x0009808901007387 */ /* 0x000fe80000100800 */
[----:B------:R2:W-:Y:S01]  /*327b0*/  STL [R1+0x97c], R138 ;  /* 0x00097c8a01007387 */ /* 0x0005e20000100800 */
[----:B-1----:R-:W-:Y:S01]  /*327c0*/  MOV R124, R137 ;  /* 0x00000089007c7202 */ /* 0x002fe20000000f00 */
[----:B------:R-:W-:Y:S01]  /*327d0*/  IMAD.MOV.U32 R125, RZ, RZ, R138 ;  /* 0x000000ffff7d7224 */ /* 0x000fe200078e008a */
[----:B--2---:R-:W-:-:S04]  /*327e0*/  IADD3 R131, P3, R131, R129, RZ ;  /* 0x0000008183837210 */ /* 0x004fc80007f7e0ff */
[----:B------:R1:W-:Y:S01]  /*327f0*/  LDGSTS.E [R3+0x6a00], [R124.64], P2 ;  /* 0x06a000007c037fae */ /* 0x0003e20009121848 */
[----:B------:R-:W-:-:S03]  /*32800*/  IMAD.X R134, R134, 0x1, R0, P3 ;  /* 0x0000000186867824 */ /* 0x000fc600018e0600 */
[----:B------:R-:W-:Y:S01]  /*32810*/  STL [R1+0x988], R131 ;  /* 0x0009888301007387 */ /* 0x000fe20000100800 */
[----:B------:R-:W-:-:S03]  /*32820*/  ISETP.GT.AND P1, PT, R2, 0x11, PT ;  /* 0x000000110200780c */ /* 0x000fc60003f24270 */
[----:B------:R2:W-:Y:S01]  /*32830*/  STL [R1+0x984], R134 ;  /* 0x0009848601007387 */ /* 0x0005e20000100800 */
[----:B-1----:R-:W-:-:S03]  /*32840*/  IMAD.MOV.U32 R124, RZ, RZ, R131 ;  /* 0x000000ffff7c7224 */ /* 0x002fc600078e0083 */
[----:B------:R-:W3:Y:S01]  /*32850*/  LDL.LU R138, [R1+0xa0c] ;  /* 0x000a0c00018a7983 */ /* 0x000ee20000300800 */
[----:B------:R-:W-:-:S03]  /*32860*/  IMAD.MOV.U32 R125, RZ, RZ, R134 ;  /* 0x000000ffff7d7224 */ /* 0x000fc600078e0086 */
[----:B------:R-:W3:Y:S04]  /*32870*/  LDL.LU R137, [R1+0xa10] ;  /* 0x000a100001897983 */ /* 0x000ee80000300800 */
[----:B--2---:R-:W3:Y:S04]  /*32880*/  LDL.LU R134, [R1+0xa74] ;  /* 0x000a740001867983 */ /* 0x004ee80000300800 */
[----:B------:R-:W3:Y:S04]  /*32890*/  LDL.LU R131, [R1+0xa78] ;  /* 0x000a780001837983 */ /* 0x000ee80000300800 */
[----:B------:R1:W-:Y:S02]  /*328a0*/  LDGSTS.E [R3+0x6c00], [R124.64], P2 ;  /* 0x06c000007c037fae */ /* 0x0003e40009121848 */
[----:B-1----:R-:W-:-:S04]  /*328b0*/  SEL R124, RZ, 0x4, !P1 ;  /* 0x00000004ff7c7807 */ /* 0x002fc80004800000 */
[----:B------:R-:W-:-:S04]  /*328c0*/  SEL R124, R124, RZ, !P0 ;  /* 0x000000ff7c7c7207 */ /* 0x000fc80004000000 */
[----:B------:R-:W-:Y:S02]  /*328d0*/  ISETP.NE.U32.AND P1, PT, R124, RZ, PT ;  /* 0x000000ff7c00720c */ /* 0x000fe40003f25070 */
[----:B------:R-:W-:-:S04]  /*328e0*/  IADD3 R139, P3, R139, R129, RZ ;  /* 0x000000818b8b7210 */ /* 0x000fc80007f7e0ff */
[----:B------:R-:W-:Y:S01]  /*328f0*/  IADD3.X R140, R140, R0, RZ, P3, !PT ;  /* 0x000000008c8c7210 */ /* 0x000fe20001ffe4ff */
[----:B------:R-:W-:Y:S01]  /*32900*/  STL [R1+0x990], R139 ;  /* 0x0009908b01007387 */ /* 0x000fe20000100800 */
[----:B------:R-:W-:Y:S01]  /*32910*/  IADD3 R135, P4, R135, R129, RZ ;  /* 0x0000008187877210 */ /* 0x000fe20007f9e0ff */
[----:B------:R-:W-:Y:S02]  /*32920*/  IMAD.MOV.U32 R124, RZ, RZ, R139 ;  /* 0x000000ffff7c7224 */ /* 0x000fe400078e008b */
[----:B------:R1:W-:Y:S01]  /*32930*/  STL [R1+0x98c], R140 ;  /* 0x00098c8c01007387 */ /* 0x0003e20000100800 */
[----:B------:R-:W-:Y:S02]  /*32940*/  IMAD.MOV.U32 R125, RZ, RZ, R140 ;  /* 0x000000ffff7d7224 */ /* 0x000fe400078e008c */
[----:B------:R-:W-:Y:S01]  /*32950*/  IMAD.X R136, R136, 0x1, R0, P4 ;  /* 0x0000000188887824 */ /* 0x000fe200020e0600 */
[----:B------:R-:W-:Y:S04]  /*32960*/  STL [R1+0x9f8], R135 ;  /* 0x0009f88701007387 */ /* 0x000fe80000100800 */
[----:B------:R1:W-:Y:S04]  /*32970*/  STL [R1+0x9f4], R136 ;  /* 0x0009f48801007387 */ /* 0x0003e80000100800 */
[----:B-1----:R-:W3:Y:S04]  /*32980*/  LDL.LU R140, [R1+0xa7c] ;  /* 0x000a7c00018c7983 */ /* 0x002ee80000300800 */
[----:B------:R1:W-:Y:S04]  /*32990*/  LDGSTS.E [R3+0x6e00], [R124.64], P2 ;  /* 0x06e000007c037fae */ /* 0x0003e80009121848 */
[----:B------:R-:W3:Y:S01]  /*329a0*/  LDL.LU R139, [R1+0xa80] ;  /* 0x000a8000018b7983 */ /* 0x000ee20000300800 */
[----:B-1----:R-:W-:Y:S01]  /*329b0*/  IMAD.MOV.U32 R125, RZ, RZ, R136 ;  /* 0x000000ffff7d7224 */ /* 0x002fe200078e0088 */
[----:B------:R-:W-:-:S02]  /*329c0*/  MOV R124, R135 ;  /* 0x00000087007c7202 */ /* 0x000fc40000000f00 */
[----:B------:R-:W3:Y:S04]  /*329d0*/  LDL.LU R136, [R1+0xa84] ;  /* 0x000a840001887983 */ /* 0x000ee80000300800 */
[----:B------:R-:W3:Y:S04]  /*329e0*/  LDL.LU R135, [R1+0xa88] ;  /* 0x000a880001877983 */ /* 0x000ee80000300800 */
[----:B------:R1:W-:Y:S01]  /*329f0*/  LDGSTS.E [R3+0x8800], [R124.64], P1 ;  /* 0x088000007c037fae */ /* 0x0003e20008921848 */
[----:B----4-:R-:W-:-:S05]  /*32a00*/  IADD3 R132, P2, R132, R129, RZ ;  /* 0x0000008184847210 */ /* 0x010fca0007f5e0ff */
[--C-:B------:R-:W-:Y:S01]  /*32a10*/  IMAD.X R133, R133, 0x1, R0.reuse, P2 ;  /* 0x0000000185857824 */ /* 0x100fe200010e0600 */
[----:B-1----:R-:W-:Y:S01]  /*32a20*/  MOV R124, R132 ;  /* 0x00000084007c7202 */ /* 0x002fe20000000f00 */
[----:B------:R-:W-:Y:S01]  /*32a30*/  STL [R1+0xa00], R132 ;  /* 0x000a008401007387 */ /* 0x000fe20000100800 */
[----:B---3--:R-:W-:Y:S01]  /*32a40*/  IADD3 R126, P3, R126, R129, RZ ;  /* 0x000000817e7e7210 */ /* 0x008fe20007f7e0ff */
[----:B------:R-:W-:Y:S02]  /*32a50*/  IMAD.MOV.U32 R125, RZ, RZ, R133 ;  /* 0x000000ffff7d7224 */ /* 0x000fe400078e0085 */
[----:B------:R1:W-:Y:S02]  /*32a60*/  STL [R1+0x9fc], R133 ;  /* 0x0009fc8501007387 */ /* 0x0003e40000100800 */
[----:B------:R-:W-:Y:S02]  /*32a70*/  IMAD.X R127, R127, 0x1, R0, P3 ;  /* 0x000000017f7f7824 */ /* 0x000fe400018e0600 */
[----:B------:R-:W-:Y:S04]  /*32a80*/  STL [R1+0xa08], R126 ;  /* 0x000a087e01007387 */ /* 0x000fe80000100800 */
[----:B------:R3:W-:Y:S04]  /*32a90*/  STL [R1+0xa04], R127 ;  /* 0x000a047f01007387 */ /* 0x0007e80000100800 */
[----:B------:R4:W-:Y:S04]  /*32aa0*/  LDGSTS.E [R3+0x8a00], [R124.64], P1 ;  /* 0x08a000007c037fae */ /* 0x0009e80008921848 */
[----:B-1----:R-:W2:Y:S04]  /*32ab0*/  LDL.LU R133, [R1+0xa8c] ;  /* 0x000a8c0001857983 */ /* 0x002ea80000300800 */
[----:B------:R-:W2:Y:S01]  /*32ac0*/  LDL.LU R132, [R1+0xa90] ;  /* 0x000a900001847983 */ /* 0x000ea20000300800 */
[----:B----4-:R-:W-:-:S02]  /*32ad0*/  IMAD.MOV.U32 R125, RZ, RZ, R127 ;  /* 0x000000ffff7d7224 */ /* 0x010fc400078e007f */
[----:B------:R-:W-:Y:S01]  /*32ae0*/  IMAD.MOV.U32 R124, RZ, RZ, R126 ;  /* 0x000000ffff7c7224 */ /* 0x000fe200078e007e */
[----:B---3--:R-:W3:Y:S04]  /*32af0*/  LDL.LU R127, [R1+0xaf4] ;  /* 0x000af400017f7983 */ /* 0x008ee80000300800 */
[----:B------:R-:W4:Y:S01]  /*32b00*/  LDL.LU R126, [R1+0xaf8] ;  /* 0x000af800017e7983 */ /* 0x000f220000300800 */
[----:B------:R-:W-:-:S03]  /*32b10*/  ISETP.GT.AND P2, PT, R2, 0x15, PT ;  /* 0x000000150200780c */ /* 0x000fc60003f44270 */
[----:B------:R1:W-:Y:S01]  /*32b20*/  LDGSTS.E [R3+0x8c00], [R124.64], P1 ;  /* 0x08c000007c037fae */ /* 0x0003e20008921848 */
[----:B------:R-:W-:-:S04]  /*32b30*/  IADD3 R137, P3, R137, R129, RZ ;  /* 0x0000008189897210 */ /* 0x000fc80007f7e0ff */
[----:B------:R-:W-:Y:S02]  /*32b40*/  IADD3.X R138, R138, R0, RZ, P3, !PT ;  /* 0x000000008a8a7210 */ /* 0x000fe40001ffe4ff */
[----:B-1----:R-:W-:Y:S02]  /*32b50*/  SEL R124, RZ, 0x4, !P2 ;  /* 0x00000004ff7c7807 */ /* 0x002fe40005000000 */
[----:B------:R-:W-:Y:S02]  /*32b60*/  IADD3 R131, P4, R131, R129, RZ ;  /* 0x0000008183837210 */ /* 0x000fe40007f9e0ff */
[----:B------:R-:W-:Y:S01]  /*32b70*/  SEL R124, R124, RZ, !P0 ;  /* 0x000000ff7c7c7207 */ /* 0x000fe20004000000 */
[----:B------:R-:W-:Y:S02]  /*32b80*/  STL [R1+0xa10], R137 ;  /* 0x000a108901007387 */ /* 0x000fe40000100800 */
[----:B------:R-:W-:Y:S01]  /*32b90*/  IMAD.X R134, R134, 0x1, R0, P4 ;  /* 0x0000000186867824 */ /* 0x000fe200020e0600 */
[----:B------:R-:W-:Y:S01]  /*32ba0*/  ISETP.NE.U32.AND P2, PT, R124, RZ, PT ;  /* 0x000000ff7c00720c */ /* 0x000fe20003f45070 */
[----:B------:R1:W-:Y:S01]  /*32bb0*/  STL [R1+0xa0c], R138 ;  /* 0x000a0c8a01007387 */ /* 0x0003e20000100800 */
[----:B------:R-:W-:-:S02]  /*32bc0*/  IMAD.MOV.U32 R124, RZ, RZ, R137 ;  /* 0x000000ffff7c7224 */ /* 0x000fc400078e0089 */
[----:B------:R-:W-:Y:S01]  /*32bd0*/  IMAD.MOV.U32 R125, RZ, RZ, R138 ;  /* 0x000000ffff7d7224 */ /* 0x000fe200078e008a */
[----:B------:R-:W-:Y:S04]  /*32be0*/  STL [R1+0xa78], R131 ;  /* 0x000a788301007387 */ /* 0x000fe80000100800 */
[----:B------:R1:W-:Y:S04]  /*32bf0*/  STL [R1+0xa74], R134 ;  /* 0x000a748601007387 */ /* 0x0003e80000100800 */
[----:B-1----:R-:W3:Y:S04]  /*32c00*/  LDL.LU R138, [R1+0xafc] ;  /* 0x000afc00018a7983 */ /* 0x002ee80000300800 */
[----:B------:R-:W3:Y:S04]  /*32c10*/  LDL.LU R137, [R1+0xb00] ;  /* 0x000b000001897983 */ /* 0x000ee80000300800 */
[----:B------:R1:W-:Y:S02]  /*32c20*/  LDGSTS.E [R3+0x8e00], [R124.64], P1 ;  /* 0x08e000007c037fae */ /* 0x0003e40008921848 */
[----:B-1----:R-:W-:Y:S01]  /*32c30*/  IMAD.MOV.U32 R125, RZ, RZ, R134 ;  /* 0x000000ffff7d7224 */ /* 0x002fe200078e0086 */
[----:B------:R-:W-:Y:S01]  /*32c40*/  MOV R124, R131 ;  /* 0x00000083007c7202 */ /* 0x000fe20000000f00 */
[----:B------:R-:W3:Y:S04]  /*32c50*/  LDL.LU R134, [R1+0xb04] ;  /* 0x000b040001867983 */ /* 0x000ee80000300800 */
[----:B------:R-:W3:Y:S04]  /*32c60*/  LDL.LU R131, [R1+0xb08] ;  /* 0x000b080001837983 */ /* 0x000ee80000300800 */
        /* <DEDUP_REMOVED lines=13> */
[----:B-1----:R-:W3:Y:S04]  /*32d40*/  LDL.LU R140, [R1+0xb0c] ;  /* 0x000b0c00018c7983 */ /* 0x002ee80000300800 */
[----:B------:R-:W3:Y:S01]  /*32d50*/  LDL.LU R139, [R1+0xb10] ;  /* 0x000b1000018b7983 */ /* 0x000ee20000300800 */
[----:B------:R-:W-:Y:S02]  /*32d60*/  IMAD.MOV.U32 R124, RZ, RZ, R135 ;  /* 0x000000ffff7c7224 */ /* 0x000fe400078e0087 */
[----:B------:R-:W-:-:S02]  /*32d70*/  IMAD.MOV.U32 R125, RZ, RZ, R136 ;  /* 0x000000ffff7d7224 */ /* 0x000fc400078e0088 */
[----:B------:R-:W3:Y:S04]  /*32d80*/  LDL.LU R136, [R1+0xb74] ;  /* 0x000b740001887983 */ /* 0x000ee80000300800 */
[----:B------:R-:W3:Y:S04]  /*32d90*/  LDL.LU R135, [R1+0xb78] ;  /* 0x000b780001877983 */ /* 0x000ee80000300800 */
[----:B------:R1:W-:Y:S02]  /*32da0*/  LDGSTS.E [R3+0xac00], [R124.64], P2 ;  /* 0x0ac000007c037fae */ /* 0x0003e40009121848 */
[----:B-1----:R-:W-:-:S04]  /*32db0*/  SEL R124, RZ, 0x4, !P1 ;  /* 0x00000004ff7c7807 */ /* 0x002fc80004800000 */
[----:B------:R-:W-:-:S04]  /*32dc0*/  SEL R124, R124, RZ, !P0 ;  /* 0x000000ff7c7c7207 */ /* 0x000fc80004000000 */
[----:B------:R-:W-:Y:S02]  /*32dd0*/  ISETP.NE.U32.AND P1, PT, R124, RZ, PT ;  /* 0x000000ff7c00720c */ /* 0x000fe40003f25070 */
[----:B--2---:R-:W-:-:S04]  /*32de0*/  IADD3 R132, P3, R132, R129, RZ ;  /* 0x0000008184847210 */ /* 0x004fc80007f7e0ff */
[----:B------:R-:W-:Y:S02]  /*32df0*/  IADD3.X R133, R133, R0, RZ, P3, !PT ;  /* 0x0000000085857210 */ /* 0x000fe40001ffe4ff */
[----:B----4-:R-:W-:Y:S01]  /*32e00*/  IADD3 R126, P4, R126, R129, RZ ;  /* 0x000000817e7e7210 */ /* 0x010fe20007f9e0ff */
[----:B------:R-:W-:Y:S01]  /*32e10*/  STL [R1+0xa90], R132 ;  /* 0x000a908401007387 */ /* 0x000fe20000100800 */
[----:B------:R-:W-:-:S03]  /*32e20*/  IMAD.MOV.U32 R124, RZ, RZ, R132 ;  /* 0x000000ffff7c7224 */ /* 0x000fc600078e0084 */
[----:B---3--:R-:W-:Y:S01]  /*32e30*/  IMAD.X R127, R127, 0x1, R0, P4 ;  /* 0x000000017f7f7824 */ /* 0x008fe200020e0600 */
[----:B------:R1:W-:Y:S01]  /*32e40*/  STL [R1+0xa8c], R133 ;  /* 0x000a8c8501007387 */ /* 0x0003e20000100800 */
[----:B------:R-:W-:-:S03]  /*32e50*/  IMAD.MOV.U32 R125, RZ, RZ, R133 ;  /* 0x000000ffff7d7224 */ /* 0x000fc600078e0085 */
[----:B------:R-:W-:Y:S04]  /*32e60*/  STL [R1+0xaf8], R126 ;  /* 0x000af87e01007387 */ /* 0x000fe80000100800 */
[----:B------:R2:W-:Y:S04]  /*32e70*/  STL [R1+0xaf4], R127 ;  /* 0x000af47f01007387 */ /* 0x0005e80000100800 */
[----:B-1----:R-:W3:Y:S04]  /*32e80*/  LDL.LU R133, [R1+0xb7c] ;  /* 0x000b7c0001857983 */ /* 0x002ee80000300800 */
[----:B------:R1:W-:Y:S04]  /*32e90*/  LDGSTS.E [R3+0xae00], [R124.64], P2 ;  /* 0x0ae000007c037fae */ /* 0x0003e80009121848 */
[----:B------:R-:W4:Y:S01]  /*32ea0*/  LDL.LU R132, [R1+0xb80] ;  /* 0x000b800001847983 */ /* 0x000f220000300800 */
[----:B-1----:R-:W-:Y:S01]  /*32eb0*/  IMAD.MOV.U32 R125, RZ, RZ, R127 ;  /* 0x000000ffff7d7224 */ /* 0x002fe200078e007f */
[----:B------:R-:W-:-:S02]  /*32ec0*/  MOV R124, R126 ;  /* 0x0000007e007c7202 */ /* 0x000fc40000000f00 */
[----:B--2---:R-:W2:Y:S04]  /*32ed0*/  LDL.LU R127, [R1+0xb84] ;  /* 0x000b8400017f7983 */ /* 0x004ea80000300800 */
[----:B------:R-:W2:Y:S01]  /*32ee0*/  LDL.LU R126, [R1+0xb88] ;  /* 0x000b8800017e7983 */ /* 0x000ea20000300800 */
[----:B------:R-:W-:-:S03]  /*32ef0*/  IADD3 R137, P2, R137, R129, RZ ;  /* 0x0000008189897210 */ /* 0x000fc60007f5e0ff */
[----:B------:R1:W-:Y:S02]  /*32f00*/  LDGSTS.E [R3+0xc800], [R124.64], P1 ;  /* 0x0c8000007c037fae */ /* 0x0003e40008921848 */
[----:B------:R-:W-:Y:S02]  /*32f10*/  IMAD.X R138, R138, 0x1, R0, P2 ;  /* 0x000000018a8a7824 */ /* 0x000fe400010e0600 */
[----:B------:R-:W-:Y:S04]  /*32f20*/  STL [R1+0xb00], R137 ;  /* 0x000b008901007387 */ /* 0x000fe80000100800 */
[----:B------:R1:W-:Y:S02]  /*32f30*/  STL [R1+0xafc], R138 ;  /* 0x000afc8a01007387 */ /* 0x0003e40000100800 */
[----:B-1----:R-:W-:Y:S01]  /*32f40*/  MOV R124, R137 ;  /* 0x00000089007c7202 */ /* 0x002fe20000000f00 */
[----:B------:R-:W-:Y:S01]  /*32f50*/  IMAD.MOV.U32 R125, RZ, RZ, R138 ;  /* 0x000000ffff7d7224 */ /* 0x000fe200078e008a */
[----:B------:R-:W-:-:S04]  /*32f60*/  IADD3 R131, P3, R131, R129, RZ ;  /* 0x0000008183837210 */ /* 0x000fc80007f7e0ff */
[----:B------:R1:W-:Y:S01]  /*32f70*/  LDGSTS.E [R3+0xca00], [R124.64], P1 ;  /* 0x0ca000007c037fae */ /* 0x0003e20008921848 */
[----:B------:R-:W-:-:S03]  /*32f80*/  IMAD.X R134, R134, 0x1, R0, P3 ;  /* 0x0000000186867824 */ /* 0x000fc600018e0600 */
[----:B------:R-:W-:Y:S01]  /*32f90*/  STL [R1+0xb08], R131 ;  /* 0x000b088301007387 */ /* 0x000fe20000100800 */
[----:B------:R-:W-:-:S03]  /*32fa0*/  ISETP.GT.AND P2, PT, R2, 0x1d, PT ;  /* 0x0000001d0200780c */ /* 0x000fc60003f44270 */
[----:B------:R1:W-:Y:S02]  /*32fb0*/  STL [R1+0xb04], R134 ;  /* 0x000b048601007387 */ /* 0x0003e40000100800 */
[----:B-1----:R-:W-:Y:S02]  /*32fc0*/  IMAD.MOV.U32 R124, RZ, RZ, R131 ;  /* 0x000000ffff7c7224 */ /* 0x002fe400078e0083 */
[----:B------:R-:W2:Y:S01]  /*32fd0*/  LDL.LU R138, [R1+0xb8c] ;  /* 0x000b8c00018a7983 */ /* 0x000ea20000300800 */
[----:B------:R-:W-:-:S03]  /*32fe0*/  IMAD.MOV.U32 R125, RZ, RZ, R134 ;  /* 0x000000ffff7d7224 */ /* 0x000fc600078e0086 */
[----:B------:R-:W2:Y:S04]  /*32ff0*/  LDL.LU R137, [R1+0xb90] ;  /* 0x000b900001897983 */ /* 0x000ea80000300800 */
[----:B------:R-:W2:Y:S04]  /*33000*/  LDL.LU R134, [R1+0xbf4] ;  /* 0x000bf40001867983 */ /* 0x000ea80000300800 */
[----:B------:R-:W2:Y:S04]  /*33010*/  LDL.LU R131, [R1+0xbf8] ;  /* 0x000bf80001837983 */ /* 0x000ea80000300800 */
[----:B------:R1:W-:Y:S02]  /*33020*/  LDGSTS.E [R3+0xcc00], [R124.64], P1 ;  /* 0x0cc000007c037fae */ /* 0x0003e40008921848 */
[----:B-1----:R-:W-:-:S04]  /*33030*/  SEL R124, RZ, 0x4, !P2 ;  /* 0x00000004ff7c7807 */ /* 0x002fc80005000000 */
[----:B------:R-:W-:-:S04]  /*33040*/  SEL R124, R124, RZ, !P0 ;  /* 0x000000ff7c7c7207 */ /* 0x000fc80004000000 */
[----:B------:R-:W-:Y:S02]  /*33050*/  ISETP.NE.U32.AND P2, PT, R124, RZ, PT ;  /* 0x000000ff7c00720c */ /* 0x000fe40003f45070 */
[----:B------:R-:W-:-:S04]  /*33060*/  IADD3 R139, P3, R139, R129, RZ ;  /* 0x000000818b8b7210 */ /* 0x000fc80007f7e0ff */
[----:B------:R-:W-:Y:S01]  /*33070*/  IADD3.X R140, R140, R0, RZ, P3, !PT ;  /* 0x000000008c8c7210 */ /* 0x000fe20001ffe4ff */
[----:B------:R-:W-:Y:S01]  /*33080*/  STL [R1+0xb10], R139 ;  /* 0x000b108b01007387 */ /* 0x000fe20000100800 */
[----:B------:R-:W-:-:S03]  /*33090*/  IADD3 R135, P4, R135, R129, RZ ;  /* 0x0000008187877210 */ /* 0x000fc60007f9e0ff */
[----:B------:R1:W-:Y:S02]  /*330a0*/  STL [R1+0xb0c], R140 ;  /* 0x000b0c8c01007387 */ /* 0x0003e40000100800 */
[----:B------:R-:W-:Y:S02]  /*330b0*/  IMAD.X R136, R136, 0x1, R0, P4 ;  /* 0x0000000188887824 */ /* 0x000fe400020e0600 */
[----:B------:R-:W-:Y:S01]  /*330c0*/  STL [R1+0xb78], R135 ;  /* 0x000b788701007387 */ /* 0x000fe20000100800 */
[----:B------:R-:W-:Y:S02]  /*330d0*/  IMAD.MOV.U32 R124, RZ, RZ, R139 ;  /* 0x000000ffff7c7224 */ /* 0x000fe400078e008b */
[----:B------:R-:W-:Y:S01]  /*330e0*/  IMAD.MOV.U32 R125, RZ, RZ, R140 ;  /* 0x000000ffff7d7224 */ /* 0x000fe200078e008c */
[----:B------:R1:W-:Y:S04]  /*330f0*/  STL [R1+0xb74], R136 ;  /* 0x000b748801007387 */ /* 0x0003e80000100800 */
[----:B-1----:R-:W2:Y:S04]  /*33100*/  LDL.LU R140, [R1+0xbfc] ;  /* 0x000bfc00018c7983 */ /* 0x002ea80000300800 */
[----:B------:R-:W2:Y:S04]  /*33110*/  LDL.LU R139, [R1+0xc00] ;  /* 0x000c0000018b7983 */ /* 0x000ea80000300800 */
[----:B------:R1:W-:Y:S02]  /*33120*/  LDGSTS.E [R3+0xce00], [R124.64], P1 ;  /* 0x0ce000007c037fae */ /* 0x0003e40008921848 */
[----:B-1----:R-:W-:Y:S01]  /*33130*/  IMAD.MOV.U32 R125, RZ, RZ, R136 ;  /* 0x000000ffff7d7224 */ /* 0x002fe200078e0088 */
[----:B------:R-:W-:Y:S01]  /*33140*/  MOV R124, R135 ;  /* 0x00000087007c7202 */ /* 0x000fe20000000f00 */
[----:B------:R-:W2:Y:S04]  /*33150*/  LDL.LU R136, [R1+0xc04] ;  /* 0x000c040001887983 */ /* 0x000ea80000300800 */
[----:B------:R-:W2:Y:S04]  /*33160*/  LDL.LU R135, [R1+0xc08] ;  /* 0x000c080001877983 */ /* 0x000ea80000300800 */
[----:B------:R1:W-:Y:S01]  /*33170*/  LDGSTS.E [R3+0xe800], [R124.64], P2 ;  /* 0x0e8000007c037fae */ /* 0x0003e20009121848 */
[----:B----4-:R-:W-:-:S05]  /*33180*/  IADD3 R132, P1, R132, R129, RZ ;  /* 0x0000008184847210 */ /* 0x010fca0007f3e0ff */
[--C-:B---3--:R-:W-:Y:S01]  /*33190*/  IMAD.X R133, R133, 0x1, R0.reuse, P1 ;  /* 0x0000000185857824 */ /* 0x108fe200008e0600 */
[----:B-1----:R-:W-:Y:S01]  /*331a0*/  MOV R124, R132 ;  /* 0x00000084007c7202 */ /* 0x002fe20000000f00 */
[----:B------:R-:W-:Y:S01]  /*331b0*/  STL [R1+0xb80], R132 ;  /* 0x000b808401007387 */ /* 0x000fe20000100800 */
[----:B--2---:R-:W-:Y:S01]  /*331c0*/  IADD3 R126, P3, R126, R129, RZ ;  /* 0x000000817e7e7210 */ /* 0x004fe20007f7e0ff */
[----:B------:R-:W-:Y:S02]  /*331d0*/  IMAD.MOV.U32 R125, RZ, RZ, R133 ;  /* 0x000000ffff7d7224 */ /* 0x000fe400078e0085 */
[----:B------:R1:W-:Y:S02]  /*331e0*/  STL [R1+0xb7c], R133 ;  /* 0x000b7c8501007387 */ /* 0x0003e40000100800 */
[----:B------:R-:W-:Y:S02]  /*331f0*/  IMAD.X R127, R127, 0x1, R0, P3 ;  /* 0x000000017f7f7824 */ /* 0x000fe400018e0600 */
[----:B------:R-:W-:Y:S04]  /*33200*/  STL [R1+0xb88], R126 ;  /* 0x000b887e01007387 */ /* 0x000fe80000100800 */
[----:B------:R2:W-:Y:S04]  /*33210*/  STL [R1+0xb84], R127 ;  /* 0x000b847f01007387 */ /* 0x0005e80000100800 */
[----:B------:R3:W-:Y:S04]  /*33220*/  LDGSTS.E [R3+0xea00], [R124.64], P2 ;  /* 0x0ea000007c037fae */ /* 0x0007e80009121848 */
[----:B-1----:R-:W4:Y:S04]  /*33230*/  LDL.LU R133, [R1+0xc0c] ;  /* 0x000c0c0001857983 */ /* 0x002f280000300800 */
[----:B------:R-:W4:Y:S01]  /*33240*/  LDL.LU R132, [R1+0xc10] ;  /* 0x000c100001847983 */ /* 0x000f220000300800 */
[----:B---3--:R-:W-:-:S02]  /*33250*/  IMAD.MOV.U32 R125, RZ, RZ, R127 ;  /* 0x000000ffff7d7224 */ /* 0x008fc400078e007f */
[----:B------:R-:W-:Y:S01]  /*33260*/  IMAD.MOV.U32 R124, RZ, RZ, R126 ;  /* 0x000000ffff7c7224 */ /* 0x000fe200078e007e */
[----:B--2---:R-:W2:Y:S04]  /*33270*/  LDL.LU R127, [R1+0xc74] ;  /* 0x000c7400017f7983 */ /* 0x004ea80000300800 */
[----:B------:R-:W3:Y:S01]  /*33280*/  LDL.LU R126, [R1+0xc78] ;  /* 0x000c7800017e7983 */ /* 0x000ee20000300800 */
        /* <DEDUP_REMOVED lines=23> */
[----:B------:R-:W-:-:S05]  /*33400*/  IADD3 R139, P2, R139, R129, RZ ;  /* 0x000000818b8b7210 */ /* 0x000fca0007f5e0ff */
[----:B------:R-:W-:Y:S01]  /*33410*/  IMAD.X R140, R140, 0x1, R0, P2 ;  /* 0x000000018c8c7824 */ /* 0x000fe200010e0600 */
[----:B-1----:R-:W-:-:S03]  /*33420*/  MOV R124, R139 ;  /* 0x0000008b007c7202 */ /* 0x002fc60000000f00 */
[----:B------:R-:W-:Y:S01]  /*33430*/  IMAD.MOV.U32 R125, RZ, RZ, R140 ;  /* 0x000000ffff7d7224 */ /* 0x000fe200078e008c */
[----:B------:R-:W-:Y:S04]  /*33440*/  STL [R1+0xc00], R139 ;  /* 0x000c008b01007387 */ /* 0x000fe80000100800 */
[----:B------:R1:W-:Y:S01]  /*33450*/  STL [R1+0xbfc], R140 ;  /* 0x000bfc8c01007387 */ /* 0x0003e20000100800 */
[----:B------:R-:W-:-:S03]  /*33460*/  IADD3 R135, P3, R135, R129, RZ ;  /* 0x0000008187877210 */ /* 0x000fc60007f7e0ff */
[----:B------:R1:W-:Y:S02]  /*33470*/  LDGSTS.E [R3+0x10a00], [R124.64], P1 ;  /* 0x10a000007c037fae */ /* 0x0003e40008921848 */
[----:B------:R-:W-:Y:S02]  /*33480*/  IMAD.X R136, R136, 0x1, R0, P3 ;  /* 0x0000000188887824 */ /* 0x000fe400018e0600 */
        /* <DEDUP_REMOVED lines=18> */
[----:B--2---:R-:W-:Y:S01]  /*335b0*/  IMAD.X R127, R127, 0x1, R0, P4 ;  /* 0x000000017f7f7824 */ /* 0x004fe200020e0600 */
        /* <DEDUP_REMOVED lines=94> */
[----:B-1----:R-:W-:Y:S01]  /*33ba0*/  MOV R124, R139 ;  /* 0x0000008b007c7202 */ /* 0x002fe20000000f00 */
[----:B------:R-:W-:Y:S02]  /*33bb0*/  STL [R1+0xd80], R139 ;  /* 0x000d808b01007387 */ /* 0x000fe40000100800 */
[----:B------:R-:W-:Y:S02]  /*33bc0*/  IMAD.MOV.U32 R125, RZ, RZ, R140 ;  /* 0x000000ffff7d7224 */ /* 0x000fe400078e008c */
        /* <DEDUP_REMOVED lines=19> */
[-C--:B---3--:R-:W-:Y:S01]  /*33d00*/  IADD3 R126, P4, R126, R129.reuse, RZ ;  /* 0x000000817e7e7210 */ /* 0x088fe20007f9e0ff */
[----:B------:R-:W-:Y:S04]  /*33d10*/  STL [R1+0xd90], R132 ;  /* 0x000d908401007387 */ /* 0x000fe80000100800 */
[----:B--2---:R-:W-:Y:S01]  /*33d20*/  IMAD.X R127, R127, 0x1, R0, P4 ;  /* 0x000000017f7f7824 */ /* 0x004fe200020e0600 */
[----:B------:R1:W-:Y:S01]  /*33d30*/  STL [R1+0xd8c], R133 ;  /* 0x000d8c8501007387 */ /* 0x0003e20000100800 */
[----:B------:R-:W-:Y:S02]  /*33d40*/  IMAD.MOV.U32 R124, RZ, RZ, R132 ;  /* 0x000000ffff7c7224 */ /* 0x000fe400078e0084 */
[----:B------:R-:W-:Y:S01]  /*33d50*/  IMAD.MOV.U32 R125, RZ, RZ, R133 ;  /* 0x000000ffff7d7224 */ /* 0x000fe200078e0085 */
[----:B------:R-:W-:Y:S04]  /*33d60*/  STL [R1+0xdf8], R126 ;  /* 0x000df87e01007387 */ /* 0x000fe80000100800 */
[----:B------:R2:W-:Y:S04]  /*33d70*/  STL [R1+0xdf4], R127 ;  /* 0x000df47f01007387 */ /* 0x0005e80000100800 */
[----:B-1----:R-:W3:Y:S04]  /*33d80*/  LDL.LU R133, [R1+0xe7c] ;  /* 0x000e7c0001857983 */ /* 0x002ee80000300800 */
[----:B------:R-:W4:Y:S04]  /*33d90*/  LDL.LU R132, [R1+0xe80] ;  /* 0x000e800001847983 */ /* 0x000f280000300800 */
[----:B------:R1:W-:Y:S02]  /*33da0*/  LDGSTS.E [R3+0x16e00], [R124.64], P2 ;  /* 0x16e000007c037fae */ /* 0x0003e40009121848 */
[----:B-1----:R-:W-:Y:S01]  /*33db0*/  IMAD.MOV.U32 R125, RZ, RZ, R127 ;  /* 0x000000ffff7d7224 */ /* 0x002fe200078e007f */
[----:B------:R-:W-:Y:S01]  /*33dc0*/  MOV R124, R126 ;  /* 0x0000007e007c7202 */ /* 0x000fe20000000f00 */
[----:B--2---:R-:W2:Y:S04]  /*33dd0*/  LDL.LU R127, [R1+0xe84] ;  /* 0x000e8400017f7983 */ /* 0x004ea80000300800 */
[----:B------:R-:W2:Y:S01]  /*33de0*/  LDL.LU R126, [R1+0xe88] ;  /* 0x000e8800017e7983 */ /* 0x000ea20000300800 */
[----:B------:R-:W-:-:S03]  /*33df0*/  IADD3 R137, P2, R137, R129, RZ ;  /* 0x0000008189897210 */ /* 0x000fc60007f5e0ff */
[----:B------:R1:W-:Y:S02]  /*33e00*/  LDGSTS.E [R3+0x18800], [R124.64], P1 ;  /* 0x188000007c037fae */ /* 0x0003e40008921848 */
[----:B------:R-:W-:Y:S02]  /*33e10*/  IMAD.X R138, R138, 0x1, R0, P2 ;  /* 0x000000018a8a7824 */ /* 0x000fe400010e0600 */
[----:B------:R-:W-:Y:S01]  /*33e20*/  STL [R1+0xe00], R137 ;  /* 0x000e008901007387 */ /* 0x000fe20000100800 */
[----:B-1----:R-:W-:Y:S02]  /*33e30*/  MOV R124, R137 ;  /* 0x00000089007c7202 */ /* 0x002fe40000000f00 */
[----:B------:R-:W-:Y:S01]  /*33e40*/  IADD3 R131, P3, R131, R129, RZ ;  /* 0x0000008183837210 */ /* 0x000fe20007f7e0ff */
[----:B------:R-:W-:Y:S01]  /*33e50*/  IMAD.MOV.U32 R125, RZ, RZ, R138 ;  /* 0x000000ffff7d7224 */ /* 0x000fe200078e008a */
[----:B------:R1:W-:Y:S03]  /*33e60*/  STL [R1+0xdfc], R138 ;  /* 0x000dfc8a01007387 */ /* 0x0003e60000100800 */
[----:B------:R-:W-:Y:S01]  /*33e70*/  IMAD.X R134, R134, 0x1, R0, P3 ;  /* 0x0000000186867824 */ /* 0x000fe200018e0600 */
[----:B------:R1:W-:Y:S01]  /*33e80*/  LDGSTS.E [R3+0x18a00], [R124.64], P1 ;  /* 0x18a000007c037fae */ /* 0x0003e20008921848 */
[----:B------:R-:W-:-:S03]  /*33e90*/  ISETP.GT.AND P2, PT, R2, 0x35, PT ;  /* 0x000000350200780c */ /* 0x000fc60003f44270 */
[----:B------:R-:W-:Y:S04]  /*33ea0*/  STL [R1+0xe08], R131 ;  /* 0x000e088301007387 */ /* 0x000fe80000100800 */
[----:B------:R1:W-:Y:S02]  /*33eb0*/  STL [R1+0xe04], R134 ;  /* 0x000e048601007387 */ /* 0x0003e40000100800 */
[----:B-1----:R-:W-:Y:S02]  /*33ec0*/  IMAD.MOV.U32 R124, RZ, RZ, R131 ;  /* 0x000000ffff7c7224 */ /* 0x002fe400078e0083 */
[----:B------:R-:W2:Y:S01]  /*33ed0*/  LDL.LU R138, [R1+0xe8c] ;  /* 0x000e8c00018a7983 */ /* 0x000ea20000300800 */
[----:B------:R-:W-:-:S03]  /*33ee0*/  IMAD.MOV.U32 R125, RZ, RZ, R134 ;  /* 0x000000ffff7d7224 */ /* 0x000fc600078e0086 */
[----:B------:R-:W2:Y:S04]  /*33ef0*/  LDL.LU R137, [R1+0xe90] ;  /* 0x000e900001897983 */ /* 0x000ea80000300800 */
[----:B------:R1:W-:Y:S04]  /*33f00*/  LDGSTS.E [R3+0x18c00], [R124.64], P1 ;  /* 0x18c000007c037fae */ /* 0x0003e80008921848 */
[----:B------:R-:W2:Y:S04]  /*33f10*/  LDL.LU R134, [R1+0xef4] ;  /* 0x000ef40001867983 */ /* 0x000ea80000300800 */
[----:B------:R-:W2:Y:S01]  /*33f20*/  LDL.LU R131, [R1+0xef8] ;  /* 0x000ef80001837983 */ /* 0x000ea20000300800 */
[----:B-1----:R-:W-:-:S04]  /*33f30*/  SEL R124, RZ, 0x4, !P2 ;  /* 0x00000004ff7c7807 */ /* 0x002fc80005000000 */
[----:B------:R-:W-:-:S04]  /*33f40*/  SEL R124, R124, RZ, !P0 ;  /* 0x000000ff7c7c7207 */ /* 0x000fc80004000000 */
[----:B------:R-:W-:Y:S02]  /*33f50*/  ISETP.NE.U32.AND P2, PT, R124, RZ, PT ;  /* 0x000000ff7c00720c */ /* 0x000fe40003f45070 */
[----:B------:R-:W-:-:S04]  /*33f60*/  IADD3 R139, P3, R139, R129, RZ ;  /* 0x000000818b8b7210 */ /* 0x000fc80007f7e0ff */
[----:B------:R-:W-:Y:S02]  /*33f70*/  IADD3.X R140, R140, R0, RZ, P3, !PT ;  /* 0x000000008c8c7210 */ /* 0x000fe40001ffe4ff */
[----:B------:R-:W-:Y:S01]  /*33f80*/  IADD3 R135, P4, R135, R129, RZ ;  /* 0x0000008187877210 */ /* 0x000fe20007f9e0ff */
[----:B------:R-:W-:Y:S04]  /*33f90*/  STL [R1+0xe10], R139 ;  /* 0x000e108b01007387 */ /* 0x000fe80000100800 */
[----:B------:R-:W-:Y:S01]  /*33fa0*/  IMAD.X R136, R136, 0x1, R0, P4 ;  /* 0x0000000188887824 */ /* 0x000fe200020e0600 */
[----:B------:R1:W-:Y:S01]  /*33fb0*/  STL [R1+0xe0c], R140 ;  /* 0x000e0c8c01007387 */ /* 0x0003e20000100800 */
[----:B------:R-:W-:Y:S02]  /*33fc0*/  IMAD.MOV.U32 R124, RZ, RZ, R139 ;  /* 0x000000ffff7c7224 */ /* 0x000fe400078e008b */
[----:B------:R-:W-:Y:S01]  /*33fd0*/  IMAD.MOV.U32 R125, RZ, RZ, R140 ;  /* 0x000000ffff7d7224 */ /* 0x000fe200078e008c */
[----:B------:R-:W-:Y:S04]  /*33fe0*/  STL [R1+0xe78], R135 ;  /* 0x000e788701007387 */ /* 0x000fe80000100800 */
[----:B------:R-:W-:Y:S04]  /*33ff0*/  STL [R1+0xe74], R136 ;  /* 0x000e748801007387 */ /* 0x000fe80000100800 */
[----:B------:R-:W2:Y:S04]  /*34000*/  LDL.LU R142, [R1+0xefc] ;  /* 0x000efc00018e7983 */ /* 0x000ea80000300800 */
[----:B------:R-:W2:Y:S04]  /*34010*/  LDL.LU R141, [R1+0xf00] ;  /* 0x000f0000018d7983 */ /* 0x000ea80000300800 */
[----:B------:R1:W-:Y:S04]  /*34020*/  LDGSTS.E [R3+0x18e00], [R124.64], P1 ;  /* 0x18e000007c037fae */ /* 0x0003e80008921848 */
[----:B-1----:R-:W2:Y:S04]  /*34030*/  LDL.LU R140, [R1+0xf04] ;  /* 0x000f0400018c7983 */ /* 0x002ea80000300800 */
[----:B------:R-:W2:Y:S01]  /*34040*/  LDL.LU R139, [R1+0xf08] ;  /* 0x000f0800018b7983 */ /* 0x000ea20000300800 */
[----:B------:R-:W-:Y:S01]  /*34050*/  MOV R124, R135 ;  /* 0x00000087007c7202 */ /* 0x000fe20000000f00 */
[----:B------:R-:W-:-:S05]  /*34060*/  IMAD.MOV.U32 R125, RZ, RZ, R136 ;  /* 0x000000ffff7d7224 */ /* 0x000fca00078e0088 */
[----:B------:R1:W-:Y:S01]  /*34070*/  LDGSTS.E [R3+0x1a800], [R124.64], P2 ;  /* 0x1a8000007c037fae */ /* 0x0003e20009121848 */
[----:B----4-:R-:W-:-:S05]  /*34080*/  IADD3 R132, P1, R132, R129, RZ ;  /* 0x0000008184847210 */ /* 0x010fca0007f3e0ff */
[----:B---3--:R-:W-:Y:S01]  /*34090*/  IMAD.X R133, R133, 0x1, R0, P1 ;  /* 0x0000000185857824 */ /* 0x008fe200008e0600 */
[----:B-1----:R-:W-:-:S03]  /*340a0*/  MOV R124, R132 ;  /* 0x00000084007c7202 */ /* 0x002fc60000000f00 */
[----:B------:R-:W-:Y:S01]  /*340b0*/  IMAD.MOV.U32 R125, RZ, RZ, R133 ;  /* 0x000000ffff7d7224 */ /* 0x000fe200078e0085 */
[----:B------:R-:W-:Y:S04]  /*340c0*/  STL [R1+0xe80], R132 ;  /* 0x000e808401007387 */ /* 0x000fe80000100800 */
[----:B------:R-:W-:Y:S04]  /*340d0*/  STL [R1+0xe7c], R133 ;  /* 0x000e7c8501007387 */ /* 0x000fe80000100800 */
[----:B------:R1:W-:Y:S01]  /*340e0*/  LDGSTS.E [R3+0x1aa00], [R124.64], P2 ;  /* 0x1aa000007c037fae */ /* 0x0003e20009121848 */
[----:B--2---:R-:W-:-:S05]  /*340f0*/  IADD3 R126, P3, R126, R129, RZ ;  /* 0x000000817e7e7210 */ /* 0x004fca0007f7e0ff */
[----:B------:R-:W-:Y:S01]  /*34100*/  IMAD.X R127, R127, 0x1, R0, P3 ;  /* 0x000000017f7f7824 */ /* 0x000fe200018e0600 */
[----:B------:R-:W-:Y:S01]  /*34110*/  STL [R1+0xe88], R126 ;  /* 0x000e887e01007387 */ /* 0x000fe20000100800 */
[----:B-1----:R-:W-:-:S03]  /*34120*/  IMAD.MOV.U32 R124, RZ, RZ, R126 ;  /* 0x000000ffff7c7224 */ /* 0x002fc600078e007e */
[----:B------:R1:W-:Y:S01]  /*34130*/  STL [R1+0xe84], R127 ;  /* 0x000e847f01007387 */ /* 0x0003e20000100800 */
[----:B------:R-:W-:Y:S01]  /*34140*/  IMAD.MOV.U32 R125, RZ, RZ, R127 ;  /* 0x000000ffff7d7224 */ /* 0x000fe200078e007f */
[----:B------:R-:W-:-:S04]  /*34150*/  ISETP.GT.AND P1, PT, R2, 0x39, PT ;  /* 0x000000390200780c */ /* 0x000fc80003f24270 */
[----:B------:R2:W-:Y:S04]  /*34160*/  LDGSTS.E [R3+0x1ac00], [R124.64], P2 ;  /* 0x1ac000007c037fae */ /* 0x0005e80009121848 */
[----:B-1----:R-:W3:Y:S04]  /*34170*/  LDL.LU R127, [R1+0xf0c] ;  /* 0x000f0c00017f7983 */ /* 0x002ee80000300800 */
[----:B------:R-:W4:Y:S01]  /*34180*/  LDL.LU R126, [R1+0xf10] ;  /* 0x000f1000017e7983 */ /* 0x000f220000300800 */
[----:B--2---:R-:W-:-:S03]  /*34190*/  SEL R124, RZ, 0x4, !P1 ;  /* 0x00000004ff7c7807 */ /* 0x004fc60004800000 */
[----:B------:R-:W2:Y:S01]  /*341a0*/  LDL.LU R135, [R1+0xf74] ;  /* 0x000f740001877983 */ /* 0x000ea20000300800 */
[----:B------:R-:W-:-:S03]  /*341b0*/  SEL R124, R124, RZ, !P0 ;  /* 0x000000ff7c7c7207 */ /* 0x000fc60004000000 */
[----:B------:R-:W2:Y:S01]  /*341c0*/  LDL.LU R132, [R1+0xf78] ;  /* 0x000f780001847983 */ /* 0x000ea20000300800 */
[----:B------:R-:W-:-:S03]  /*341d0*/  IADD3 R137, P3, R137, R129, RZ ;  /* 0x0000008189897210 */ /* 0x000fc60007f7e0ff */
[----:B------:R-:W2:Y:S01]  /*341e0*/  LDL.LU R136, [R1+0xf7c] ;  /* 0x000f7c0001887983 */ /* 0x000ea20000300800 */
[----:B------:R-:W-:-:S03]  /*341f0*/  IADD3.X R138, R138, R0, RZ, P3, !PT ;  /* 0x000000008a8a7210 */ /* 0x000fc60001ffe4ff */
[----:B------:R-:W2:Y:S01]  /*34200*/  LDL.LU R133, [R1+0xf80] ;  /* 0x000f800001857983 */ /* 0x000ea20000300800 */
[----:B------:R-:W-:Y:S01]  /*34210*/  ISETP.NE.U32.AND P1, PT, R124, RZ, PT ;  /* 0x000000ff7c00720c */ /* 0x000fe20003f25070 */
[----:B------:R-:W-:Y:S02]  /*34220*/  IMAD.MOV.U32 R124, RZ, RZ, R137 ;  /* 0x000000ffff7c7224 */ /* 0x000fe400078e0089 */
[----:B------:R-:W-:Y:S01]  /*34230*/  IMAD.MOV.U32 R125, RZ, RZ, R138 ;  /* 0x000000ffff7d7224 */ /* 0x000fe200078e008a */
[----:B------:R-:W-:-:S04]  /*34240*/  IADD3 R131, P4, R131, R129, RZ ;  /* 0x0000008183837210 */ /* 0x000fc80007f9e0ff */
[----:B------:R1:W-:Y:S01]  /*34250*/  LDGSTS.E [R3+0x1ae00], [R124.64], P2 ;  /* 0x1ae000007c037fae */ /* 0x0003e20009121848 */
[----:B------:R-:W-:-:S03]  /*34260*/  IMAD.X R134, R134, 0x1, R0, P4 ;  /* 0x0000000186867824 */ /* 0x000fc600020e0600 */
[----:B------:R-:W-:Y:S04]  /*34270*/  STL [R1+0xe90], R137 ;  /* 0x000e908901007387 */ /* 0x000fe80000100800 */
[----:B------:R1:W-:Y:S04]  /*34280*/  STL [R1+0xe8c], R138 ;  /* 0x000e8c8a01007387 */ /* 0x0003e80000100800 */
[----:B------:R-:W-:Y:S01]  /*34290*/  STL [R1+0xef8], R131 ;  /* 0x000ef88301007387 */ /* 0x000fe20000100800 */
[----:B-1----:R-:W-:Y:S01]  /*342a0*/  MOV R124, R131 ;  /* 0x00000083007c7202 */ /* 0x002fe20000000f00 */
[----:B------:R-:W-:-:S02]  /*342b0*/  IMAD.MOV.U32 R125, RZ, RZ, R134 ;  /* 0x000000ffff7d7224 */ /* 0x000fc400078e0086 */
[----:B------:R1:W-:Y:S04]  /*342c0*/  STL [R1+0xef4], R134 ;  /* 0x000ef48601007387 */ /* 0x0003e80000100800 */
[----:B------:R-:W2:Y:S04]  /*342d0*/  LDL.LU R138, [R1+0xf84] ;  /* 0x000f8400018a7983 */ /* 0x000ea80000300800 */
[----:B------:R-:W2:Y:S04]  /*342e0*/  LDL.LU R137, [R1+0xf88] ;  /* 0x000f880001897983 */ /* 0x000ea80000300800 */
[----:B------:R1:W-:Y:S04]  /*342f0*/  LDGSTS.E [R3+0x1c800], [R124.64], P1 ;  /* 0x1c8000007c037fae */ /* 0x0003e80008921848 */
[----:B-1----:R-:W2:Y:S04]  /*34300*/  LDL.LU R134, [R1+0xf8c] ;  /* 0x000f8c0001867983 */ /* 0x002ea80000300800 */
[----:B------:R-:W2:Y:S01]  /*34310*/  LDL.LU R131, [R1+0xf90] ;  /* 0x000f900001837983 */ /* 0x000ea20000300800 */
[----:B------:R-:W-:-:S05]  /*34320*/  IADD3 R141, P2, R141, R129, RZ ;  /* 0x000000818d8d7210 */ /* 0x000fca0007f5e0ff */
[----:B------:R-:W-:Y:S01]  /*34330*/  IMAD.X R142, R142, 0x1, R0, P2 ;  /* 0x000000018e8e7824 */ /* 0x000fe200010e0600 */
[----:B------:R-:W-:-:S03]  /*34340*/  MOV R124, R141 ;  /* 0x0000008d007c7202 */ /* 0x000fc60000000f00 */
[----:B------:R-:W-:Y:S01]  /*34350*/  IMAD.MOV.U32 R125, RZ, RZ, R142 ;  /* 0x000000ffff7d7224 */ /* 0x000fe200078e008e */
[----:B------:R-:W-:-:S04]  /*34360*/  IADD3 R139, P3, R139, R129, RZ ;  /* 0x000000818b8b7210 */ /* 0x000fc80007f7e0ff */
[----:B------:R1:W-:Y:S01]  /*34370*/  LDGSTS.E [R3+0x1ca00], [R124.64], P1 ;  /* 0x1ca000007c037fae */ /* 0x0003e20008921848 */
[----:B------:R-:W-:Y:S01]  /*34380*/  IMAD.X R140, R140, 0x1, R0, P3 ;  /* 0x000000018c8c7824 */ /* 0x000fe200018e0600 */
[----:B------:R-:W-:Y:S01]  /*34390*/  ISETP.GT.AND P2, PT, R2, 0x3d, PT ;  /* 0x0000003d0200780c */ /* 0x000fe20003f44270 */
[----:B-1----:R-:W-:Y:S02]  /*343a0*/  IMAD.MOV.U32 R124, RZ, RZ, R139 ;  /* 0x000000ffff7c7224 */ /* 0x002fe400078e008b */
[----:B------:R-:W-:Y:S01]  /*343b0*/  IMAD.MOV.U32 R125, RZ, RZ, R140 ;  /* 0x000000ffff7d7224 */ /* 0x000fe200078e008c */
        /* <DEDUP_REMOVED lines=8> */
[----:B----4-:R-:W-:-:S04]  /*34440*/  IADD3 R126, P3, R126, R129, RZ ;  /* 0x000000817e7e7210 */ /* 0x010fc80007f7e0ff */
[----:B---3--:R-:W-:Y:S01]  /*34450*/  IADD3.X R127, R127, R0, RZ, P3, !PT ;  /* 0x000000007f7f7210 */ /* 0x008fe20001ffe4ff */
[----:B------:R-:W-:Y:S01]  /*34460*/  STL [R1+0xf10], R126 ;  /* 0x000f107e01007387 */ /* 0x000fe20000100800 */
[----:B------:R-:W-:-:S03]  /*34470*/  IMAD.MOV.U32 R124, RZ, RZ, R126 ;  /* 0x000000ffff7c7224 */ /* 0x000fc600078e007e */
[----:B------:R1:W-:Y:S01]  /*34480*/  STL [R1+0xf0c], R127 ;  /* 0x000f0c7f01007387 */ /* 0x0003e20000100800 */
[----:B------:R-:W-:-:S05]  /*34490*/  IMAD.MOV.U32 R125, RZ, RZ, R127 ;  /* 0x000000ffff7d7224 */ /* 0x000fca00078e007f */
[----:B------:R3:W-:Y:S04]  /*344a0*/  LDGSTS.E [R3+0x1ce00], [R124.64], P1 ;  /* 0x1ce000007c037fae */ /* 0x0007e80008921848 */
[----:B-1----:R-:W4:Y:S04]  /*344b0*/  LDL.LU R127, [R1+0x1304] ;  /* 0x00130400017f7983 */ /* 0x002f280000300800 */
[----:B------:R-:W4:Y:S01]  /*344c0*/  LDL.LU R126, [R1+0x134c] ;  /* 0x00134c00017e7983 */ /* 0x000f220000300800 */
[-C--:B--2---:R-:W-:Y:S02]  /*344d0*/  IADD3 R132, P1, R132, R129.reuse, RZ ;  /* 0x0000008184847210 */ /* 0x084fe40007f3e0ff */
[----:B------:R-:W-:-:S03]  /*344e0*/  IADD3 R133, P3, R133, R129, RZ ;  /* 0x0000008185857210 */ /* 0x000fc60007f7e0ff */
[----:B------:R-:W-:Y:S01]  /*344f0*/  IMAD.X R135, R135, 0x1, R0, P1 ;  /* 0x0000000187877824 */ /* 0x000fe200008e0600 */
[----:B------:R-:W-:Y:S01]  /*34500*/  STL [R1+0xf78], R132 ;  /* 0x000f788401007387 */ /* 0x000fe20000100800 */
[----:B------:R-:W-:Y:S01]  /*34510*/  IADD3.X R136, R136, R0, RZ, P3, !PT ;  /* 0x0000000088887210 */ /* 0x000fe20001ffe4ff */
[----:B---3--:R-:W-:Y:S02]  /*34520*/  IMAD.MOV.U32 R124, RZ, RZ, R132 ;  /* 0x000000ffff7c7224 */ /* 0x008fe400078e0084 */
[----:B------:R1:W-:Y:S01]  /*34530*/  STL [R1+0xf74], R135 ;  /* 0x000f748701007387 */ /* 0x0003e20000100800 */
[----:B------:R-:W-:-:S03]  /*34540*/  IMAD.MOV.U32 R125, RZ, RZ, R135 ;  /* 0x000000ffff7d7224 */ /* 0x000fc600078e0087 */
[----:B------:R-:W-:Y:S04]  /*34550*/  STL [R1+0xf80], R133 ;  /* 0x000f808501007387 */ /* 0x000fe80000100800 */
[----:B------:R2:W-:Y:S04]  /*34560*/  LDGSTS.E [R3+0x1e800], [R124.64], P2 ;  /* 0x1e8000007c037fae */ /* 0x0005e80009121848 */
[----:B-1----:R-:W3:Y:S04]  /*34570*/  LDL.LU R135, [R1+0x1308] ;  /* 0x0013080001877983 */ /* 0x002ee80000300800 */
[----:B------:R1:W-:Y:S04]  /*34580*/  STL [R1+0xf7c], R136 ;  /* 0x000f7c8801007387 */ /* 0x0003e80000100800 */
[----:B------:R-:W3:Y:S01]  /*34590*/  LDL.LU R132, [R1+0x1300] ;  /* 0x0013000001847983 */ /* 0x000ee20000300800 */
[----:B--2---:R-:W-:-:S02]  /*345a0*/  MOV R125, R136 ;  /* 0x00000088007d7202 */ /* 0x004fc40000000f00 */
[----:B------:R-:W-:Y:S01]  /*345b0*/  IADD3 R137, P1, R137, R129, RZ ;  /* 0x0000008189897210 */ /* 0x000fe20007f3e0ff */
[----:B-1----:R-:W2:Y:S01]  /*345c0*/  LDL.LU R136, [R1+0x12fc] ;  /* 0x0012fc0001887983 */ /* 0x002ea20000300800 */
[----:B------:R-:W-:-:S03]  /*345d0*/  IMAD.MOV.U32 R124, RZ, RZ, R133 ;  /* 0x000000ffff7c7224 */ /* 0x000fc600078e0085 */
[----:B------:R-:W2:Y:S01]  /*345e0*/  LDL.LU R133, [R1+0x12f4] ;  /* 0x0012f40001857983 */ /* 0x000ea20000300800 */
[--C-:B------:R-:W-:Y:S01]  /*345f0*/  IMAD.X R138, R138, 0x1, R0.reuse, P1 ;  /* 0x000000018a8a7824 */ /* 0x100fe200008e0600 */
[----:B------:R-:W-:Y:S02]  /*34600*/  IADD3 R131, P3, R131, R129, RZ ;  /* 0x0000008183837210 */ /* 0x000fe40007f7e0ff */
[----:B------:R1:W-:Y:S03]  /*34610*/  LDGSTS.E [R3+0x1ea00], [R124.64], P2 ;  /* 0x1ea000007c037fae */ /* 0x0003e60009121848 */
[----:B------:R-:W-:Y:S01]  /*34620*/  IMAD.X R134, R134, 0x1, R0, P3 ;  /* 0x0000000186867824 */ /* 0x000fe200018e0600 */
[----:B------:R-:W-:Y:S04]  /*34630*/  STL [R1+0xf88], R137 ;  /* 0x000f888901007387 */ /* 0x000fe80000100800 */
[----:B------:R1:W-:Y:S02]  /*34640*/  STL [R1+0xf84], R138 ;  /* 0x000f848a01007387 */ /* 0x0003e40000100800 */
[----:B-1----:R-:W-:Y:S01]  /*34650*/  IMAD.MOV.U32 R124, RZ, RZ, R137 ;  /* 0x000000ffff7c7224 */ /* 0x002fe200078e0089 */
[----:B------:R-:W-:Y:S01]  /*34660*/  MOV R125, R138 ;  /* 0x0000008a007d7202 */ /* 0x000fe20000000f00 */
[----:B------:R1:W-:Y:S04]  /*34670*/  STL [R1+0xf90], R131 ;  /* 0x000f908301007387 */ /* 0x0003e80000100800 */
[----:B------:R1:W-:Y:S01]  /*34680*/  STL [R1+0xf8c], R134 ;  /* 0x000f8c8601007387 */ /* 0x0003e20000100800 */
[----:B------:R-:W-:-:S03]  /*34690*/  ISETP.GT.AND P1, PT, R2, 0x2, PT ;  /* 0x000000020200780c */ /* 0x000fc60003f24270 */
[----:B------:R1:W-:Y:S04]  /*346a0*/  LDGSTS.E [R3+0x1ec00], [R124.64], P2 ;  /* 0x1ec000007c037fae */ /* 0x0003e80009121848 */
[----:B------:R-:W2:Y:S04]  /*346b0*/  LDL.LU R140, [R1+0x12ec] ;  /* 0x0012ec00018c7983 */ /* 0x000ea80000300800 */
[----:B------:R-:W2:Y:S01]  /*346c0*/  LDL.LU R139, [R1+0x12f8] ;  /* 0x0012f800018b7983 */ /* 0x000ea20000300800 */
[----:B-1----:R-:W-:-:S03]  /*346d0*/  IMAD.MOV.U32 R124, RZ, RZ, R131 ;  /* 0x000000ffff7c7224 */ /* 0x002fc600078e0083 */
[----:B------:R-:W2:Y:S01]  /*346e0*/  LDL.LU R138, [R1+0x12b0] ;  /* 0x0012b000018a7983 */ /* 0x000ea20000300800 */
[----:B------:R-:W-:-:S03]  /*346f0*/  IMAD.MOV.U32 R125, RZ, RZ, R134 ;  /* 0x000000ffff7d7224 */ /* 0x000fc600078e0086 */
[----:B------:R-:W2:Y:S04]  /*34700*/  LDL.LU R137, [R1+0x12b4] ;  /* 0x0012b40001897983 */ /* 0x000ea80000300800 */
[----:B------:R1:W-:Y:S01]  /*34710*/  LDGSTS.E [R3+0x1ee00], [R124.64], P2 ;  /* 0x1ee000007c037fae */ /* 0x0003e20009121848 */
[----:B------:R-:W-:Y:S01]  /*34720*/  IMAD.SHL.U32 R252, R252, 0x4, RZ ;  /* 0x00000004fcfc7824 */ /* 0x000fe200078e00ff */
[----:B-1----:R-:W-:-:S04]  /*34730*/  SEL R3, RZ, 0x4, !P1 ;  /* 0x00000004ff037807 */ /* 0x002fc80004800000 */
[----:B------:R-:W-:Y:S02]  /*34740*/  SEL R3, R3, RZ, !P0 ;  /* 0x000000ff03037207 */ /* 0x000fe40004000000 */
[----:B------:R-:W-:Y:S02]  /*34750*/  LOP3.LUT R131, R252, 0x40, RZ, 0x3c, !PT ;  /* 0x00000040fc837812 */ /* 0x000fe400078e3cff */
[----:B------:R-:W-:Y:S02]  /*34760*/  ISETP.NE.U32.AND P1, PT, R3, RZ, PT ;  /* 0x000000ff0300720c */ /* 0x000fe40003f25070 */
[----:B------:R-:W-:-:S05]  /*34770*/  MOV R3, UR5 ;  /* 0x0000000500037c02 */ /* 0x000fca0008000f00 */
[----:B------:R-:W-:Y:S01]  /*34780*/  IMAD R3, R3, 0x20000, R131 ;  /* 0x0002000003037824 */ /* 0x000fe200078e0283 */
[----:B----4-:R-:W-:-:S05]  /*34790*/  IADD3 R126, P2, R126, R129, RZ ;  /* 0x000000817e7e7210 */ /* 0x010fca0007f5e0ff */
[----:B------:R-:W-:Y:S01]  /*347a0*/  IMAD.X R127, R127, 0x1, R0, P2 ;  /* 0x000000017f7f7824 */ /* 0x000fe200010e0600 */
[----:B------:R-:W-:Y:S04]  /*347b0*/  STL [R1+0x134c], R126 ;  /* 0x00134c7e01007387 */ /* 0x000fe80000100800 */
[----:B------:R1:W-:Y:S01]  /*347c0*/  STL [R1+0x1304], R127 ;  /* 0x0013047f01007387 */ /* 0x0003e20000100800 */
[----:B------:R-:W-:-:S03]  /*347d0*/  MOV R125, R127 ;  /* 0x0000007f007d7202 */ /* 0x000fc60000000f00 */
[----:B------:R-:W4:Y:S01]  /*347e0*/  LDL.LU R134, [R1+0x12b8] ;  /* 0x0012b80001867983 */ /* 0x000f220000300800 */
[----:B------:R-:W-:-:S03]  /*347f0*/  IMAD.MOV.U32 R124, RZ, RZ, R126 ;  /* 0x000000ffff7c7224 */ /* 0x000fc600078e007e */
[----:B------:R-:W4:Y:S04]  /*34800*/  LDL.LU R131, [R1+0x12bc] ;  /* 0x0012bc0001837983 */ /* 0x000f280000300800 */
[----:B-1----:R-:W4:Y:S04]  /*34810*/  LDL.LU R127, [R1+0x12c0] ;  /* 0x0012c000017f7983 */ /* 0x002f280000300800 */
[----:B------:R-:W4:Y:S01]  /*34820*/  LDL.LU R126, [R1+0x12c4] ;  /* 0x0012c400017e7983 */ /* 0x000f220000300800 */
[----:B---3--:R-:W-:-:S03]  /*34830*/  IADD3 R135, P2, R135, R129, RZ ;  /* 0x0000008187877210 */ /* 0x008fc60007f5e0ff */
[----:B------:R1:W-:Y:S01]  /*34840*/  LDGSTS.E [R3+0x1000], [R124.64], P1 ;  /* 0x010000007c037fae */ /* 0x0003e20008921848 */
[----:B------:R-:W-:Y:S01]  /*34850*/  IADD3 R132, P3, R132, R129, RZ ;  /* 0x0000008184847210 */ /* 0x000fe20007f7e0ff */
[--C-:B--2---:R-:W-:Y:S02]  /*34860*/  IMAD.X R136, R136, 0x1, R0.reuse, P2 ;  /* 0x0000000188887824 */ /* 0x104fe400010e0600 */
[----:B------:R-:W-:Y:S02]  /*34870*/  STL [R1+0x1308], R135 ;  /* 0x0013088701007387 */ /* 0x000fe40000100800 */
[----:B------:R-:W-:Y:S01]  /*34880*/  IMAD.X R133, R133, 0x1, R0, P3 ;  /* 0x0000000185857824 */ /* 0x000fe200018e0600 */
[----:B-1----:R-:W-:Y:S01]  /*34890*/  MOV R125, R136 ;  /* 0x00000088007d7202 */ /* 0x002fe20000000f00 */
[----:B------:R-:W-:Y:S01]  /*348a0*/  IMAD.MOV.U32 R124, RZ, RZ, R135 ;  /* 0x000000ffff7c7224 */ /* 0x000fe200078e0087 */
[----:B------:R1:W-:Y:S04]  /*348b0*/  STL [R1+0x12fc], R136 ;  /* 0x0012fc8801007387 */ /* 0x0003e80000100800 */
[----:B------:R-:W-:Y:S04]  /*348c0*/  STL [R1+0x1300], R132 ;  /* 0x0013008401007387 */ /* 0x000fe80000100800 */
[----:B------:R2:W-:Y:S01]  /*348d0*/  STL [R1+0x12f4], R133 ;  /* 0x0012f48501007387 */ /* 0x0005e20000100800 */
[----:B------:R-:W-:-:S03]  /*348e0*/  ISETP.GT.AND P2, PT, R2, 0x6, PT ;  /* 0x000000060200780c */ /* 0x000fc60003f44270 */
[----:B------:R3:W-:Y:S04]  /*348f0*/  LDGSTS.E [R3+0x1200], [R124.64], P1 ;  /* 0x012000007c037fae */ /* 0x0007e80008921848 */
[----:B-1----:R-:W4:Y:S04]  /*34900*/  LDL.LU R136, [R1+0x12c8] ;  /* 0x0012c80001887983 */ /* 0x002f280000300800 */
[----:B------:R-:W4:Y:S01]  /*34910*/  LDL.LU R135, [R1+0x12cc] ;  /* 0x0012cc0001877983 */ /* 0x000f220000300800 */
[----:B---3--:R-:W-:Y:S02]  /*34920*/  IMAD.MOV.U32 R124, RZ, RZ, R132 ;  /* 0x000000ffff7c7224 */ /* 0x008fe400078e0084 */
[----:B------:R-:W-:-:S02]  /*34930*/  IMAD.MOV.U32 R125, RZ, RZ, R133 ;  /* 0x000000ffff7d7224 */ /* 0x000fc400078e0085 */
[----:B--2---:R-:W3:Y:S04]  /*34940*/  LDL.LU R133, [R1+0x1230] ;  /* 0x0012300001857983 */ /* 0x004ee80000300800 */
[----:B------:R-:W3:Y:S01]  /*34950*/  LDL.LU R132, [R1+0x1234] ;  /* 0x0012340001847983 */ /* 0x000ee20000300800 */
[----:B------:R-:W-:-:S03]  /*34960*/  IADD3 R139, P3, R139, R129, RZ ;  /* 0x000000818b8b7210 */ /* 0x000fc60007f7e0ff */
[----:B------:R1:W-:Y:S02]  /*34970*/  LDGSTS.E [R3+0x1400], [R124.64], P1 ;  /* 0x014000007c037fae */ /* 0x0003e40008921848 */
[----:B------:R-:W-:Y:S01]  /*34980*/  IMAD.X R140, R140, 0x1, R0, P3 ;  /* 0x000000018c8c7824 */ /* 0x000fe200018e0600 */
[----:B------:R-:W-:Y:S02]  /*34990*/  IADD3 R137, P4, R137, R129, RZ ;  /* 0x0000008189897210 */ /* 0x000fe40007f9e0ff */
[----:B-1----:R-:W-:-:S04]  /*349a0*/  SEL R124, RZ, 0x4, !P2 ;  /* 0x00000004ff7c7807 */ /* 0x002fc80005000000 */
[----:B------:R-:W-:Y:S02]  /*349b0*/  SEL R124, R124, RZ, !P0 ;  /* 0x000000ff7c7c7207 */ /* 0x000fe40004000000 */
[----:B------:R-:W-:Y:S01]  /*349c0*/  IADD3.X R138, R138, R0, RZ, P4, !PT ;  /* 0x000000008a8a7210 */ /* 0x000fe200027fe4ff */
[----:B------:R-:W-:Y:S01]  /*349d0*/  STL [R1+0x12f8], R139 ;  /* 0x0012f88b01007387 */ /* 0x000fe20000100800 */
[----:B------:R-:W-:Y:S01]  /*349e0*/  ISETP.NE.U32.AND P2, PT, R124, RZ, PT ;  /* 0x000000ff7c00720c */ /* 0x000fe20003f45070 */
[----:B------:R-:W-:Y:S02]  /*349f0*/  IMAD.MOV.U32 R124, RZ, RZ, R139 ;  /* 0x000000ffff7c7224 */ /* 0x000fe400078e008b */
[----:B------:R-:W-:Y:S01]  /*34a00*/  IMAD.MOV.U32 R125, RZ, RZ, R140 ;  /* 0x000000ffff7d7224 */ /* 0x000fe200078e008c */
[----:B------:R1:W-:Y:S04]  /*34a10*/  STL [R1+0x12ec], R140 ;  /* 0x0012ec8c01007387 */ /* 0x0003e80000100800 */
[----:B------:R-:W-:Y:S04]  /*34a20*/  STL [R1+0x12b4], R137 ;  /* 0x0012b48901007387 */ /* 0x000fe80000100800 */
[----:B------:R1:W-:Y:S04]  /*34a30*/  STL [R1+0x12b0], R138 ;  /* 0x0012b08a01007387 */ /* 0x0003e80000100800 */
[----:B-1----:R-:W3:Y:S04]  /*34a40*/  LDL.LU R140, [R1+0x1238] ;  /* 0x00123800018c7983 */ /* 0x002ee80000300800 */
[----:B------:R1:W-:Y:S04]  /*34a50*/  LDGSTS.E [R3+0x1600], [R124.64], P1 ;  /* 0x016000007c037fae */ /* 0x0003e80008921848 */
[----:B------:R-:W3:Y:S01]  /*34a60*/  LDL.LU R139, [R1+0x123c] ;  /* 0x00123c00018b7983 */ /* 0x000ee20000300800 */
[----:B-1----:R-:W-:Y:S01]  /*34a70*/  MOV R125, R138 ;  /* 0x0000008a007d7202 */ /* 0x002fe20000000f00 */
[----:B------:R-:W-:-:S02]  /*34a80*/  IMAD.MOV.U32 R124, RZ, RZ, R137 ;  /* 0x000000ffff7c7224 */ /* 0x000fc400078e0089 */
[----:B------:R-:W3:Y:S04]  /*34a90*/  LDL.LU R138, [R1+0x1240] ;  /* 0x00124000018a7983 */ /* 0x000ee80000300800 */
[----:B------:R-:W3:Y:S04]  /*34aa0*/  LDL.LU R137, [R1+0x1244] ;  /* 0x0012440001897983 */ /* 0x000ee80000300800 */
[----:B------:R1:W-:Y:S01]  /*34ab0*/  LDGSTS.E [R3+0x3000], [R124.64], P2 ;  /* 0x030000007c037fae */ /* 0x0003e20009121848 */
[----:B----4-:R-:W-:-:S05]  /*34ac0*/  IADD3 R131, P1, R131, R129, RZ ;  /* 0x0000008183837210 */ /* 0x010fca0007f3e0ff */
[--C-:B------:R-:W-:Y:S01]  /*34ad0*/  IMAD.X R134, R134, 0x1, R0.reuse, P1 ;  /* 0x0000000186867824 */ /* 0x100fe200008e0600 */
[----:B------:R-:W-:Y:S01]  /*34ae0*/  IADD3 R126, P3, R126, R129, RZ ;  /* 0x000000817e7e7210 */ /* 0x000fe20007f7e0ff */
[----:B------:R-:W-:Y:S01]  /*34af0*/  STL [R1+0x12bc], R131 ;  /* 0x0012bc8301007387 */ /* 0x000fe20000100800 */
[----:B-1----:R-:W-:Y:S02]  /*34b00*/  IMAD.MOV.U32 R124, RZ, RZ, R131 ;  /* 0x000000ffff7c7224 */ /* 0x002fe400078e0083 */
[----:B------:R-:W-:Y:S01]  /*34b10*/  MOV R125, R134 ;  /* 0x00000086007d7202 */ /* 0x000fe20000000f00 */
[----:B------:R-:W-:Y:S01]  /*34b20*/  IMAD.X R127, R127, 0x1, R0, P3 ;  /* 0x000000017f7f7824 */ /* 0x000fe200018e0600 */
[----:B------:R1:W-:Y:S04]  /*34b30*/  STL [R1+0x12b8], R134 ;  /* 0x0012b88601007387 */ /* 0x0003e80000100800 */
[----:B------:R-:W-:Y:S04]  /*34b40*/  STL [R1+0x12c4], R126 ;  /* 0x0012c47e01007387 */ /* 0x000fe80000100800 */
[----:B------:R4:W-:Y:S04]  /*34b50*/  STL [R1+0x12c0], R127 ;  /* 0x0012c07f01007387 */ /* 0x0009e80000100800 */
[----:B-1----:R-:W2:Y:S04]  /*34b60*/  LDL.LU R134, [R1+0x1248] ;  /* 0x0012480001867983 */ /* 0x002ea80000300800 */
[----:B------:R1:W-:Y:S04]  /*34b70*/  LDGSTS.E [R3+0x3200], [R124.64], P2 ;  /* 0x032000007c037fae */ /* 0x0003e80009121848 */
[----:B------:R-:W2:Y:S01]  /*34b80*/  LDL.LU R131, [R1+0x124c] ;  /* 0x00124c0001837983 */ /* 0x000ea20000300800 */
[----:B-1----:R-:W-:-:S02]  /*34b90*/  IMAD.MOV.U32 R125, RZ, RZ, R127 ;  /* 0x000000ffff7d7224 */ /* 0x002fc400078e007f */
[----:B------:R-:W-:Y:S01]  /*34ba0*/  IMAD.MOV.U32 R124, RZ, RZ, R126 ;  /* 0x000000ffff7c7224 */ /* 0x000fe200078e007e */
[----:B----4-:R-:W4:Y:S04]  /*34bb0*/  LDL.LU R127, [R1+0x994] ;  /* 0x00099400017f7983 */ /* 0x010f280000300800 */
[----:B------:R-:W4:Y:S01]  /*34bc0*/  LDL.LU R126, [R1+0x998] ;  /* 0x00099800017e7983 */ /* 0x000f220000300800 */
[----:B------:R-:W-:Y:S02]  /*34bd0*/  ISETP.GT.AND P1, PT, R2, 0xa, PT ;  /* 0x0000000a0200780c */ /* 0x000fe40003f24270 */
[-C--:B------:R-:W-:Y:S01]  /*34be0*/  IADD3 R135, P3, R135, R129.reuse, RZ ;  /* 0x0000008187877210 */ /* 0x080fe20007f7e0ff */
[----:B------:R1:W-:Y:S01]  /*34bf0*/  LDGSTS.E [R3+0x3400], [R124.64], P2 ;  /* 0x034000007c037fae */ /* 0x0003e20009121848 */
[----:B---3--:R-:W-:-:S03]  /*34c00*/  IADD3 R132, P4, R132, R129, RZ ;  /* 0x0000008184847210 */ /* 0x008fc60007f9e0ff */
[----:B------:R-:W-:Y:S01]  /*34c10*/  IMAD.X R136, R136, 0x1, R0, P3 ;  /* 0x0000000188887824 */ /* 0x000fe200018e0600 */
[----:B-1----:R-:W-:Y:S02]  /*34c20*/  SEL R124, RZ, 0x4, !P1 ;  /* 0x00000004ff7c7807 */ /* 0x002fe40004800000 */
[----:B------:R-:W-:Y:S02]  /*34c30*/  IADD3.X R133, R133, R0, RZ, P4, !PT ;  /* 0x0000000085857210 */ /* 0x000fe400027fe4ff */
        /* <DEDUP_REMOVED lines=8> */
[----:B-1----:R-:W4:Y:S04]  /*34cc0*/  LDL.LU R136, [R1+0x99c] ;  /* 0x00099c0001887983 */ /* 0x002f280000300800 */
[----:B------:R-:W4:Y:S04]  /*34cd0*/  LDL.LU R135, [R1+0x9a0] ;  /* 0x0009a00001877983 */ /* 0x000f280000300800 */
[----:B------:R1:W-:Y:S02]  /*34ce0*/  LDGSTS.E [R3+0x3600], [R124.64], P2 ;  /* 0x036000007c037fae */ /* 0x0003e40009121848 */
[----:B-1----:R-:W-:Y:S01]  /*34cf0*/  MOV R125, R133 ;  /* 0x00000085007d7202 */ /* 0x002fe20000000f00 */
[----:B------:R-:W-:Y:S01]  /*34d00*/  IMAD.MOV.U32 R124, RZ, RZ, R132 ;  /* 0x000000ffff7c7224 */ /* 0x000fe200078e0084 */
[----:B---3--:R-:W3:Y:S01]  /*34d10*/  LDL.LU R133, [R1+0x9a4] ;  /* 0x0009a40001857983 */ /* 0x008ee20000300800 */
[----:B------:R-:W-:-:S03]  /*34d20*/  IADD3 R139, P2, R139, R129, RZ ;  /* 0x000000818b8b7210 */ /* 0x000fc60007f5e0ff */
[----:B------:R-:W3:Y:S02]  /*34d30*/  LDL.LU R132, [R1+0x9a8] ;  /* 0x0009a80001847983 */ /* 0x000ee40000300800 */
[----:B------:R-:W-:Y:S02]  /*34d40*/  IMAD.X R140, R140, 0x1, R0, P2 ;  /* 0x000000018c8c7824 */ /* 0x000fe400010e0600 */
[----:B------:R1:W-:Y:S01]  /*34d50*/  LDGSTS.E [R3+0x5000], [R124.64], P1 ;  /* 0x050000007c037fae */ /* 0x0003e20008921848 */
[----:B------:R-:W-:-:S03]  /*34d60*/  IADD3 R137, P3, R137, R129, RZ ;  /* 0x0000008189897210 */ /* 0x000fc60007f7e0ff */
[----:B------:R-:W-:Y:S02]  /*34d70*/  STL [R1+0x123c], R139 ;  /* 0x00123c8b01007387 */ /* 0x000fe40000100800 */
[----:B------:R-:W-:Y:S02]  /*34d80*/  IMAD.X R138, R138, 0x1, R0, P3 ;  /* 0x000000018a8a7824 */ /* 0x000fe400018e0600 */
[----:B------:R1:W-:Y:S02]  /*34d90*/  STL [R1+0x1238], R140 ;  /* 0x0012388c01007387 */ /* 0x0003e40000100800 */
[----:B-1----:R-:W-:Y:S01]  /*34da0*/  IMAD.MOV.U32 R124, RZ, RZ, R139 ;  /* 0x000000ffff7c7224 */ /* 0x002fe200078e008b */
[----:B------:R-:W-:Y:S01]  /*34db0*/  MOV R125, R140 ;  /* 0x0000008c007d7202 */ /* 0x000fe20000000f00 */
[----:B------:R-:W-:Y:S04]  /*34dc0*/  STL [R1+0x1244], R137 ;  /* 0x0012448901007387 */ /* 0x000fe80000100800 */
[----:B------:R1:W-:Y:S04]  /*34dd0*/  STL [R1+0x1240], R138 ;  /* 0x0012408a01007387 */ /* 0x0003e80000100800 */
[----:B------:R-:W3:Y:S01]  /*34de0*/  LDL.LU R140, [R1+0x9ac] ;  /* 0x0009ac00018c7983 */ /* 0x000ee20000300800 */
[----:B------:R-:W-:-:S03]  /*34df0*/  ISETP.GT.AND P2, PT, R2, 0xe, PT ;  /* 0x0000000e0200780c */ /* 0x000fc60003f44270 */
[----:B------:R1:W-:Y:S04]  /*34e00*/  LDGSTS.E [R3+0x5200], [R124.64], P1 ;  /* 0x052000007c037fae */ /* 0x0003e80008921848 */
[----:B------:R-:W3:Y:S01]  /*34e10*/  LDL.LU R139, [R1+0x9b0] ;  /* 0x0009b000018b7983 */ /* 0x000ee20000300800 */
[----:B-1----:R-:W-:Y:S02]  /*34e20*/  IMAD.MOV.U32 R124, RZ, RZ, R137 ;  /* 0x000000ffff7c7224 */ /* 0x002fe400078e0089 */
[----:B------:R-:W-:Y:S02]  /*34e30*/  IMAD.MOV.U32 R125, RZ, RZ, R138 ;  /* 0x000000ffff7d7224 */ /* 0x000fe400078e008a */
[----:B------:R-:W3:Y:S04]  /*34e40*/  LDL.LU R138, [R1+0xa14] ;  /* 0x000a1400018a7983 */ /* 0x000ee80000300800 */
[----:B------:R-:W3:Y:S04]  /*34e50*/  LDL.LU R137, [R1+0xa18] ;  /* 0x000a180001897983 */ /* 0x000ee80000300800 */
[----:B------:R1:W-:Y:S02]  /*34e60*/  LDGSTS.E [R3+0x5400], [R124.64], P1 ;  /* 0x054000007c037fae */ /* 0x0003e40008921848 */
[----:B-1----:R-:W-:-:S04]  /*34e70*/  SEL R124, RZ, 0x4, !P2 ;  /* 0x00000004ff7c7807 */ /* 0x002fc80005000000 */
[----:B------:R-:W-:-:S04]  /*34e80*/  SEL R124, R124, RZ, !P0 ;  /* 0x000000ff7c7c7207 */ /* 0x000fc80004000000 */
[----:B------:R-:W-:Y:S02]  /*34e90*/  ISETP.NE.U32.AND P2, PT, R124, RZ, PT ;  /* 0x000000ff7c00720c */ /* 0x000fe40003f45070 */
[----:B--2---:R-:W-:-:S05]  /*34ea0*/  IADD3 R131, P3, R131, R129, RZ ;  /* 0x0000008183837210 */ /* 0x004fca0007f7e0ff */
[----:B------:R-:W-:Y:S01]  /*34eb0*/  IMAD.X R134, R134, 0x1, R0, P3 ;  /* 0x0000000186867824 */ /* 0x000fe200018e0600 */
[----:B------:R-:W-:Y:S01]  /*34ec0*/  STL [R1+0x124c], R131 ;  /* 0x00124c8301007387 */ /* 0x000fe20000100800 */
[----:B------:R-:W-:Y:S02]  /*34ed0*/  IMAD.MOV.U32 R124, RZ, RZ, R131 ;  /* 0x000000ffff7c7224 */ /* 0x000fe400078e0083 */
[----:B------:R-:W-:Y:S01]  /*34ee0*/  IMAD.MOV.U32 R125, RZ, RZ, R134 ;  /* 0x000000ffff7d7224 */ /* 0x000fe200078e0086 */
[----:B----4-:R-:W-:Y:S01]  /*34ef0*/  IADD3 R126, P4, R126, R129, RZ ;  /* 0x000000817e7e7210 */ /* 0x010fe20007f9e0ff */
[----:B------:R1:W-:Y:S03]  /*34f00*/  STL [R1+0x1248], R134 ;  /* 0x0012488601007387 */ /* 0x0003e60000100800 */
[----:B------:R-:W-:Y:S01]  /*34f10*/  IADD3.X R127, R127, R0, RZ, P4, !PT ;  /* 0x000000007f7f7210 */ /* 0x000fe200027fe4ff */
[----:B------:R-:W-:Y:S04]  /*34f20*/  STL [R1+0x998], R126 ;  /* 0x0009987e01007387 */ /* 0x000fe80000100800 */
[----:B------:R2:W-:Y:S04]  /*34f30*/  STL [R1+0x994], R127 ;  /* 0x0009947f01007387 */ /* 0x0005e80000100800 */
[----:B-1----:R-:W4:Y:S04]  /*34f40*/  LDL.LU R134, [R1+0xa1c] ;  /* 0x000a1c0001867983 */ /* 0x002f280000300800 */
[----:B------:R1:W-:Y:S04]  /*34f50*/  LDGSTS.E [R3+0x5600], [R124.64], P1 ;  /* 0x056000007c037fae */ /* 0x0003e80008921848 */
[----:B------:R-:W4:Y:S01]  /*34f60*/  LDL.LU R131, [R1+0xa20] ;  /* 0x000a200001837983 */ /* 0x000f220000300800 */
[----:B-1----:R-:W-:Y:S01]  /*34f70*/  IMAD.MOV.U32 R125, RZ, RZ, R127 ;  /* 0x000000ffff7d7224 */ /* 0x002fe200078e007f */
[----:B------:R-:W-:-:S02]  /*34f80*/  MOV R124, R126 ;  /* 0x0000007e007c7202 */ /* 0x000fc40000000f00 */
        /* <DEDUP_REMOVED lines=12> */
[----:B------:R-:W-:Y:S01]  /*35050*/  STL [R1+0x9a8], R132 ;  /* 0x0009a88401007387 */ /* 0x000fe20000100800 */
[----:B------:R-:W-:-:S03]  /*35060*/  ISETP.GT.AND P1, PT, R2, 0x12, PT ;  /* 0x000000120200780c */ /* 0x000fc60003f24270 */
[----:B------:R3:W-:Y:S02]  /*35070*/  STL [R1+0x9a4], R133 ;  /* 0x0009a48501007387 */ /* 0x0007e40000100800 */
[----:B---3--:R-:W-:Y:S01]  /*35080*/  MOV R124, R132 ;  /* 0x00000084007c7202 */ /* 0x008fe20000000f00 */
[----:B------:R-:W-:Y:S01]  /*35090*/  IMAD.MOV.U32 R125, RZ, RZ, R133 ;  /* 0x000000ffff7d7224 */ /* 0x000fe200078e0085 */
        /* <DEDUP_REMOVED lines=11> */
[----:B------:R-:W-:Y:S02]  /*35150*/  ISETP.NE.U32.AND P1, PT, R124, RZ, PT ;  /* 0x000000ff7c00720c */ /* 0x000fe40003f25070 */
[----:B------:R-:W-:Y:S01]  /*35160*/  IADD3.X R138, R138, R0, RZ, P4, !PT ;  /* 0x000000008a8a7210 */ /* 0x000fe200027fe4ff */
[----:B------:R-:W-:Y:S01]  /*35170*/  IMAD.MOV.U32 R124, RZ, RZ, R139 ;  /* 0x000000ffff7c7224 */ /* 0x000fe200078e008b */
[----:B------:R1:W-:Y:S01]  /*35180*/  STL [R1+0x9ac], R140 ;  /* 0x0009ac8c01007387 */ /* 0x0003e20000100800 */
[----:B------:R-:W-:-:S03]  /*35190*/  IMAD.MOV.U32 R125, RZ, RZ, R140 ;  /* 0x000000ffff7d7224 */ /* 0x000fc600078e008c */
        /* <DEDUP_REMOVED lines=11> */
[----:B------:R-:W-:Y:S01]  /*35250*/  IMAD.X R134, R134, 0x1, R0, P2 ;  /* 0x0000000186867824 */ /* 0x000fe200010e0600 */
[----:B------:R-:W-:Y:S01]  /*35260*/  STL [R1+0xa20], R131 ;  /* 0x000a208301007387 */ /* 0x000fe20000100800 */
[----:B-1----:R-:W-:Y:S01]  /*35270*/  IMAD.MOV.U32 R124, RZ, RZ, R131 ;  /* 0x000000ffff7c7224 */ /* 0x002fe200078e0083 */
[----:B--2---:R-:W-:Y:S01]  /*35280*/  IADD3 R126, P3, R126, R129, RZ ;  /* 0x000000817e7e7210 */ /* 0x004fe20007f7e0ff */
[----:B------:R-:W-:-:S03]  /*35290*/  IMAD.MOV.U32 R125, RZ, RZ, R134 ;  /* 0x000000ffff7d7224 */ /* 0x000fc600078e0086 */
[----:B------:R-:W-:Y:S01]  /*352a0*/  IADD3.X R127, R127, R0, RZ, P3, !PT ;  /* 0x000000007f7f7210 */ /* 0x000fe20001ffe4ff */
[----:B------:R1:W-:Y:S04]  /*352b0*/  STL [R1+0xa1c], R134 ;  /* 0x000a1c8601007387 */ /* 0x0003e80000100800 */
        /* <DEDUP_REMOVED lines=8> */
[----:B------:R-:W2:Y:S01]  /*35340*/  LDL.LU R126, [R1+0xb18] ;  /* 0x000b1800017e7983 */ /* 0x000ea20000300800 */
[----:B------:R-:W-:-:S03]  /*35350*/  ISETP.GT.AND P2, PT, R2, 0x16, PT ;  /* 0x000000160200780c */ /* 0x000fc60003f44270 */
[----:B------:R1:W-:Y:S01]  /*35360*/  LDGSTS.E [R3+0x9400], [R124.64], P1 ;  /* 0x094000007c037fae */ /* 0x0003e20008921848 */
[----:B---3--:R-:W-:-:S05]  /*35370*/  IADD3 R135, P3, R135, R129, RZ ;  /* 0x0000008187877210 */ /* 0x008fca0007f7e0ff */
[----:B------:R-:W-:Y:S01]  /*35380*/  IMAD.X R136, R136, 0x1, R0, P3 ;  /* 0x0000000188887824 */ /* 0x000fe200018e0600 */
[----:B-1----:R-:W-:Y:S02]  /*35390*/  SEL R124, RZ, 0x4, !P2 ;  /* 0x00000004ff7c7807 */ /* 0x002fe40005000000 */
[----:B------:R-:W-:Y:S02]  /*353a0*/  IADD3 R132, P4, R132, R129, RZ ;  /* 0x0000008184847210 */ /* 0x000fe40007f9e0ff */
[----:B------:R-:W-:Y:S02]  /*353b0*/  SEL R124, R124, RZ, !P0 ;  /* 0x000000ff7c7c7207 */ /* 0x000fe40004000000 */
[----:B------:R-:W-:Y:S01]  /*353c0*/  IADD3.X R133, R133, R0, RZ, P4, !PT ;  /* 0x0000000085857210 */ /* 0x000fe200027fe4ff */
[----:B------:R-:W-:Y:S01]  /*353d0*/  STL [R1+0xa30], R135 ;  /* 0x000a308701007387 */ /* 0x000fe20000100800 */
[----:B------:R-:W-:Y:S01]  /*353e0*/  ISETP.NE.U32.AND P2, PT, R124, RZ, PT ;  /* 0x000000ff7c00720c */ /* 0x000fe20003f45070 */
[----:B------:R-:W-:-:S02]  /*353f0*/  IMAD.MOV.U32 R124, RZ, RZ, R135 ;  /* 0x000000ffff7c7224 */ /* 0x000fc400078e0087 */
        /* <DEDUP_REMOVED lines=9> */
[----:B---3--:R-:W3:Y:S01]  /*35490*/  LDL.LU R133, [R1+0xb24] ;  /* 0x000b240001857983 */ /* 0x008ee20000300800 */
[----:B------:R-:W-:-:S03]  /*354a0*/  IADD3 R139, P1, R139, R129, RZ ;  /* 0x000000818b8b7210 */ /* 0x000fc60007f3e0ff */
[----:B------:R-:W3:Y:S02]  /*354b0*/  LDL.LU R132, [R1+0xb28] ;  /* 0x000b280001847983 */ /* 0x000ee40000300800 */
[----:B------:R-:W-:Y:S02]  /*354c0*/  IMAD.X R140, R140, 0x1, R0, P1 ;  /* 0x000000018c8c7824 */ /* 0x000fe400008e0600 */
[----:B------:R1:W-:Y:S01]  /*354d0*/  LDGSTS.E [R3+0xb000], [R124.64], P2 ;  /* 0x0b0000007c037fae */ /* 0x0003e20009121848 */
[----:B------:R-:W-:-:S03]  /*354e0*/  IADD3 R137, P3, R137, R129, RZ ;  /* 0x0000008189897210 */ /* 0x000fc60007f7e0ff */
[----:B------:R-:W-:Y:S01]  /*354f0*/  STL [R1+0xaa0], R139 ;  /* 0x000aa08b01007387 */ /* 0x000fe20000100800 */
[----:B------:R-:W-:Y:S01]  /*35500*/  IADD3.X R138, R138, R0, RZ, P3, !PT ;  /* 0x000000008a8a7210 */ /* 0x000fe20001ffe4ff */
[----:B-1----:R-:W-:Y:S02]  /*35510*/  IMAD.MOV.U32 R124, RZ, RZ, R139 ;  /* 0x000000ffff7c7224 */ /* 0x002fe400078e008b */
[----:B------:R1:W-:Y:S01]  /*35520*/  STL [R1+0xa9c], R140 ;  /* 0x000a9c8c01007387 */ /* 0x0003e20000100800 */
[----:B------:R-:W-:-:S03]  /*35530*/  IMAD.MOV.U32 R125, RZ, RZ, R140 ;  /* 0x000000ffff7d7224 */ /* 0x000fc600078e008c */
[----:B------:R-:W-:Y:S04]  /*35540*/  STL [R1+0xaa8], R137 ;  /* 0x000aa88901007387 */ /* 0x000fe80000100800 */
[----:B------:R1:W-:Y:S04]  /*35550*/  STL [R1+0xaa4], R138 ;  /* 0x000aa48a01007387 */ /* 0x0003e80000100800 */
[----:B-1----:R-:W3:Y:S01]  /*35560*/  LDL.LU R140, [R1+0xb2c] ;  /* 0x000b2c00018c7983 */ /* 0x002ee20000300800 */
[----:B------:R-:W-:-:S03]  /*35570*/  ISETP.GT.AND P1, PT, R2, 0x1a, PT ;  /* 0x0000001a0200780c */ /* 0x000fc60003f24270 */
[----:B------:R1:W-:Y:S04]  /*35580*/  LDGSTS.E [R3+0xb200], [R124.64], P2 ;  /* 0x0b2000007c037fae */ /* 0x0003e80009121848 */
[----:B------:R-:W3:Y:S01]  /*35590*/  LDL.LU R139, [R1+0xb30] ;  /* 0x000b3000018b7983 */ /* 0x000ee20000300800 */
[----:B-1----:R-:W-:Y:S01]  /*355a0*/  MOV R124, R137 ;  /* 0x00000089007c7202 */ /* 0x002fe20000000f00 */
[----:B------:R-:W-:Y:S02]  /*355b0*/  IMAD.MOV.U32 R125, RZ, RZ, R138 ;  /* 0x000000ffff7d7224 */ /* 0x000fe400078e008a */
        /* <DEDUP_REMOVED lines=8> */
[----:B------:R-:W-:Y:S01]  /*35640*/  STL [R1+0xab0], R131 ;  /* 0x000ab08301007387 */ /* 0x000fe20000100800 */
[----:B------:R-:W-:Y:S01]  /*35650*/  IMAD.MOV.U32 R124, RZ, RZ, R131 ;  /* 0x000000ffff7c7224 */ /* 0x000fe200078e0083 */
        /* <DEDUP_REMOVED lines=17> */
[----:B------:R3:W-:Y:S01]  /*35770*/  STL [R1+0xb1c], R136 ;  /* 0x000b1c8801007387 */ /* 0x0007e20000100800 */
[----:B-1----:R-:W-:Y:S02]  /*35780*/  IMAD.MOV.U32 R124, RZ, RZ, R135 ;  /* 0x000000ffff7c7224 */ /* 0x002fe400078e0087 */
[----:B------:R-:W-:Y:S01]  /*35790*/  IMAD.MOV.U32 R125, RZ, RZ, R136 ;  /* 0x000000ffff7d7224 */ /* 0x000fe200078e0088 */
[----:B---3--:R-:W-:-:S04]  /*357a0*/  IADD3 R132, P3, R132, R129, RZ ;  /* 0x0000008184847210 */ /* 0x008fc80007f7e0ff */
[----:B------:R1:W-:Y:S01]  /*357b0*/  LDGSTS.E [R3+0xd200], [R124.64], P1 ;  /* 0x0d2000007c037fae */ /* 0x0003e20008921848 */
[----:B------:R-:W-:-:S03]  /*357c0*/  IADD3.X R133, R133, R0, RZ, P3, !PT ;  /* 0x0000000085857210 */ /* 0x000fc60001ffe4ff */
[----:B------:R-:W-:Y:S01]  /*357d0*/  STL [R1+0xb28], R132 ;  /* 0x000b288401007387 */ /* 0x000fe20000100800 */
[----:B------:R-:W-:-:S03]  /*357e0*/  ISETP.GT.AND P2, PT, R2, 0x1e, PT ;  /* 0x0000001e0200780c */ /* 0x000fc60003f44270 */
[----:B------:R3:W-:Y:S01]  /*357f0*/  STL [R1+0xb24], R133 ;  /* 0x000b248501007387 */ /* 0x0007e20000100800 */
[----:B-1----:R-:W-:Y:S01]  /*35800*/  MOV R124, R132 ;  /* 0x00000084007c7202 */ /* 0x002fe20000000f00 */
[----:B------:R-:W-:Y:S02]  /*35810*/  IMAD.MOV.U32 R125, RZ, RZ, R133 ;  /* 0x000000ffff7d7224 */ /* 0x000fe400078e0085 */
[----:B------:R-:W2:Y:S04]  /*35820*/  LDL.LU R136, [R1+0xbac] ;  /* 0x000bac0001887983 */ /* 0x000ea80000300800 */
[----:B------:R-:W2:Y:S04]  /*35830*/  LDL.LU R135, [R1+0xbb0] ;  /* 0x000bb00001877983 */ /* 0x000ea80000300800 */
[----:B---3--:R-:W3:Y:S04]  /*35840*/  LDL.LU R133, [R1+0xc14] ;  /* 0x000c140001857983 */ /* 0x008ee80000300800 */
[----:B------:R-:W3:Y:S04]  /*35850*/  LDL.LU R132, [R1+0xc18] ;  /* 0x000c180001847983 */ /* 0x000ee80000300800 */
[----:B------:R1:W-:Y:S01]  /*35860*/  LDGSTS.E [R3+0xd400], [R124.64], P1 ;  /* 0x0d4000007c037fae */ /* 0x0003e20008921848 */
[----:B------:R-:W-:-:S02]  /*35870*/  IADD3 R139, P3, R139, R129, RZ ;  /* 0x000000818b8b7210 */ /* 0x000fc40007f7e0ff */
[----:B-1----:R-:W-:-:S03]  /*35880*/  SEL R124, RZ, 0x4, !P2 ;  /* 0x00000004ff7c7807 */ /* 0x002fc60005000000 */
[----:B------:R-:W-:Y:S01]  /*35890*/  IMAD.X R140, R140, 0x1, R0, P3 ;  /* 0x000000018c8c7824 */ /* 0x000fe200018e0600 */
[----:B------:R-:W-:Y:S01]  /*358a0*/  STL [R1+0xb30], R139 ;  /* 0x000b308b01007387 */ /* 0x000fe20000100800 */
[----:B------:R-:W-:Y:S02]  /*358b0*/  SEL R124, R124, RZ, !P0 ;  /* 0x000000ff7c7c7207 */ /* 0x000fe40004000000 */
[----:B------:R-:W-:Y:S01]  /*358c0*/  IADD3 R137, P4, R137, R129, RZ ;  /* 0x0000008189897210 */ /* 0x000fe20007f9e0ff */
[----:B------:R1:W-:Y:S03]  /*358d0*/  STL [R1+0xb2c], R140 ;  /* 0x000b2c8c01007387 */ /* 0x0003e60000100800 */
[----:B------:R-:W-:Y:S01]  /*358e0*/  IADD3.X R138, R138, R0, RZ, P4, !PT ;  /* 0x000000008a8a7210 */ /* 0x000fe200027fe4ff */
[----:B------:R-:W-:Y:S01]  /*358f0*/  STL [R1+0xb98], R137 ;  /* 0x000b988901007387 */ /* 0x000fe20000100800 */
[----:B------:R-:W-:Y:S01]  /*35900*/  ISETP.NE.U32.AND P2, PT, R124, RZ, PT ;  /* 0x000000ff7c00720c */ /* 0x000fe20003f45070 */
[----:B------:R-:W-:-:S02]  /*35910*/  IMAD.MOV.U32 R124, RZ, RZ, R139 ;  /* 0x000000ffff7c7224 */ /* 0x000fc400078e008b */
[----:B------:R-:W-:Y:S01]  /*35920*/  IMAD.MOV.U32 R125, RZ, RZ, R140 ;  /* 0x000000ffff7d7224 */ /* 0x000fe200078e008c */
        /* <DEDUP_REMOVED lines=28> */
[----:B------:R-:W-:-:S05]  /*35af0*/  IADD3 R135, P3, R135, R129, RZ ;  /* 0x0000008187877210 */ /* 0x000fca0007f7e0ff */
[----:B------:R-:W-:Y:S01]  /*35b00*/  IMAD.X R136, R136, 0x1, R0, P3 ;  /* 0x0000000188887824 */ /* 0x000fe200018e0600 */
[----:B-1----:R-:W-:Y:S02]  /*35b10*/  SEL R124, RZ, 0x4, !P1 ;  /* 0x00000004ff7c7807 */ /* 0x002fe40004800000 */
[----:B---3--:R-:W-:Y:S02]  /*35b20*/  IADD3 R132, P4, R132, R129, RZ ;  /* 0x0000008184847210 */ /* 0x008fe40007f9e0ff */
        /* <DEDUP_REMOVED lines=13> */
[----:B------:R-:W-:Y:S01]  /*35c00*/  IADD3 R139, P2, R139, R129, RZ ;  /* 0x000000818b8b7210 */ /* 0x000fe20007f5e0ff */
[----:B---3--:R-:W3:Y:S01]  /*35c10*/  LDL.LU R133, [R1+0xca4] ;  /* 0x000ca40001857983 */ /* 0x008ee20000300800 */
[----:B------:R-:W-:-:S03]  /*35c20*/  MOV R124, R132 ;  /* 0x00000084007c7202 */ /* 0x000fc60000000f00 */
[----:B------:R-:W3:Y:S01]  /*35c30*/  LDL.LU R132, [R1+0xca8] ;  /* 0x000ca80001847983 */ /* 0x000ee20000300800 */
[----:B------:R-:W-:-:S03]  /*35c40*/  IMAD.X R140, R140, 0x1, R0, P2 ;  /* 0x000000018c8c7824 */ /* 0x000fc600010e0600 */
[----:B------:R1:W-:Y:S04]  /*35c50*/  LDGSTS.E [R3+0x11000], [R124.64], P1 ;  /* 0x110000007c037fae */ /* 0x0003e80008921848 */
[----:B------:R-:W-:Y:S01]  /*35c60*/  STL [R1+0xc20], R139 ;  /* 0x000c208b01007387 */ /* 0x000fe20000100800 */
[----:B------:R-:W-:Y:S01]  /*35c70*/  IADD3 R137, P3, R137, R129, RZ ;  /* 0x0000008189897210 */ /* 0x000fe20007f7e0ff */
[----:B-1----:R-:W-:Y:S02]  /*35c80*/  IMAD.MOV.U32 R124, RZ, RZ, R139 ;  /* 0x000000ffff7c7224 */ /* 0x002fe400078e008b */
[----:B------:R-:W-:Y:S01]  /*35c90*/  IMAD.MOV.U32 R125, RZ, RZ, R140 ;  /* 0x000000ffff7d7224 */ /* 0x000fe200078e008c */
[----:B------:R-:W-:Y:S01]  /*35ca0*/  IADD3.X R138, R138, R0, RZ, P3, !PT ;  /* 0x000000008a8a7210 */ /* 0x000fe20001ffe4ff */
[----:B------:R1:W-:Y:S01]  /*35cb0*/  STL [R1+0xc1c], R140 ;  /* 0x000c1c8c01007387 */ /* 0x0003e20000100800 */
[----:B------:R-:W-:-:S03]  /*35cc0*/  ISETP.GT.AND P2, PT, R2, 0x26, PT ;  /* 0x000000260200780c */ /* 0x000fc60003f44270 */
[----:B------:R-:W-:Y:S04]  /*35cd0*/  STL [R1+0xc28], R137 ;  /* 0x000c288901007387 */ /* 0x000fe80000100800 */
[----:B------:R1:W-:Y:S04]  /*35ce0*/  LDGSTS.E [R3+0x11200], [R124.64], P1 ;  /* 0x112000007c037fae */ /* 0x0003e80008921848 */
[----:B------:R1:W-:Y:S04]  /*35cf0*/  STL [R1+0xc24], R138 ;  /* 0x000c248a01007387 */ /* 0x0003e80000100800 */
[----:B-1----:R-:W3:Y:S01]  /*35d00*/  LDL.LU R140, [R1+0xcac] ;  /* 0x000cac00018c7983 */ /* 0x002ee20000300800 */
[----:B------:R-:W-:Y:S01]  /*35d10*/  MOV R124, R137 ;  /* 0x00000089007c7202 */ /* 0x000fe20000000f00 */
[----:B------:R-:W-:-:S02]  /*35d20*/  IMAD.MOV.U32 R125, RZ, RZ, R138 ;  /* 0x000000ffff7d7224 */ /* 0x000fc400078e008a */
        /* <DEDUP_REMOVED lines=34> */
[----:B------:R-:W-:Y:S04]  /*35f50*/  STL [R1+0xca8], R132 ;  /* 0x000ca88401007387 */ /* 0x000fe80000100800 */
[----:B------:R3:W-:Y:S01]  /*35f60*/  STL [R1+0xca4], R133 ;  /* 0x000ca48501007387 */ /* 0x0007e20000100800 */
[----:B------:R-:W-:-:S03]  /*35f70*/  ISETP.GT.AND P1, PT, R2, 0x2a, PT ;  /* 0x0000002a0200780c */ /* 0x000fc60003f24270 */
[----:B------:R-:W2:Y:S01]  /*35f80*/  LDL.LU R136, [R1+0xd2c] ;  /* 0x000d2c0001887983 */ /* 0x000ea20000300800 */
[----:B-1----:R-:W-:Y:S01]  /*35f90*/  MOV R124, R132 ;  /* 0x00000084007c7202 */ /* 0x002fe20000000f00 */
[----:B------:R-:W-:Y:S02]  /*35fa0*/  IMAD.MOV.U32 R125, RZ, RZ, R133 ;  /* 0x000000ffff7d7224 */ /* 0x000fe400078e0085 */
[----:B------:R-:W2:Y:S04]  /*35fb0*/  LDL.LU R135, [R1+0xd30] ;  /* 0x000d300001877983 */ /* 0x000ea80000300800 */
[----:B---3--:R-:W3:Y:S04]  /*35fc0*/  LDL.LU R133, [R1+0xd94] ;  /* 0x000d940001857983 */ /* 0x008ee80000300800 */
[----:B------:R-:W3:Y:S04]  /*35fd0*/  LDL.LU R132, [R1+0xd98] ;  /* 0x000d980001847983 */ /* 0x000ee80000300800 */
[----:B------:R1:W-:Y:S02]  /*35fe0*/  LDGSTS.E [R3+0x13400], [R124.64], P2 ;  /* 0x134000007c037fae */ /* 0x0003e40009121848 */
[----:B-1----:R-:W-:-:S02]  /*35ff0*/  SEL R124, RZ, 0x4, !P1 ;  /* 0x00000004ff7c7807 */ /* 0x002fc40004800000 */
[----:B------:R-:W-:Y:S02]  /*36000*/  IADD3 R139, P3, R139, R129, RZ ;  /* 0x000000818b8b7210 */ /* 0x000fe40007f7e0ff */
[----:B------:R-:W-:-:S03]  /*36010*/  SEL R124, R124, RZ, !P0 ;  /* 0x000000ff7c7c7207 */ /* 0x000fc60004000000 */
[----:B------:R-:W-:Y:S01]  /*36020*/  IMAD.X R140, R140, 0x1, R0, P3 ;  /* 0x000000018c8c7824 */ /* 0x000fe200018e0600 */
[----:B------:R-:W-:Y:S01]  /*36030*/  IADD3 R137, P4, R137, R129, RZ ;  /* 0x0000008189897210 */ /* 0x000fe20007f9e0ff */
[----:B------:R-:W-:Y:S03]  /*36040*/  STL [R1+0xcb0], R139 ;  /* 0x000cb08b01007387 */ /* 0x000fe60000100800 */
[----:B------:R-:W-:Y:S01]  /*36050*/  IADD3.X R138, R138, R0, RZ, P4, !PT ;  /* 0x000000008a8a7210 */ /* 0x000fe200027fe4ff */
[----:B------:R1:W-:Y:S01]  /*36060*/  STL [R1+0xcac], R140 ;  /* 0x000cac8c01007387 */ /* 0x0003e20000100800 */
[----:B------:R-:W-:Y:S01]  /*36070*/  ISETP.NE.U32.AND P1, PT, R124, RZ, PT ;  /* 0x000000ff7c00720c */ /* 0x000fe20003f25070 */
[----:B------:R-:W-:Y:S02]  /*36080*/  IMAD.MOV.U32 R124, RZ, RZ, R139 ;  /* 0x000000ffff7c7224 */ /* 0x000fe400078e008b */
        /* <DEDUP_REMOVED lines=28> */
[----:B------:R-:W-:Y:S02]  /*36250*/  ISETP.GT.AND P2, PT, R2, 0x2e, PT ;  /* 0x0000002e0200780c */ /* 0x000fe40003f44270 */
[-C--:B------:R-:W-:Y:S01]  /*36260*/  IADD3 R135, P3, R135, R129.reuse, RZ ;  /* 0x0000008187877210 */ /* 0x080fe20007f7e0ff */
[----:B------:R1:W-:Y:S04]  /*36270*/  LDGSTS.E [R3+0x15400], [R124.64], P1 ;  /* 0x154000007c037fae */ /* 0x0003e80008921848 */
[----:B------:R-:W-:Y:S01]  /*36280*/  IMAD.X R136, R136, 0x1, R0, P3 ;  /* 0x0000000188887824 */ /* 0x000fe200018e0600 */
[----:B---3--:R-:W-:-:S02]  /*36290*/  IADD3 R132, P4, R132, R129, RZ ;  /* 0x0000008184847210 */ /* 0x008fc40007f9e0ff */
        /* <DEDUP_REMOVED lines=26> */
[----:B------:R-:W-:Y:S01]  /*36440*/  STL [R1+0xda8], R137 ;  /* 0x000da88901007387 */ /* 0x000fe20000100800 */
[----:B------:R-:W-:-:S03]  /*36450*/  ISETP.GT.AND P1, PT, R2, 0x32, PT ;  /* 0x000000320200780c */ /* 0x000fc60003f24270 */
[----:B------:R1:W-:Y:S04]  /*36460*/  LDGSTS.E [R3+0x17200], [R124.64], P2 ;  /* 0x172000007c037fae */ /* 0x0003e80009121848 */
[----:B------:R1:W-:Y:S04]  /*36470*/  STL [R1+0xda4], R138 ;  /* 0x000da48a01007387 */ /* 0x0003e80000100800 */
[----:B------:R-:W3:Y:S01]  /*36480*/  LDL.LU R140, [R1+0xe2c] ;  /* 0x000e2c00018c7983 */ /* 0x000ee20000300800 */
[----:B-1----:R-:W-:Y:S01]  /*36490*/  MOV R124, R137 ;  /* 0x00000089007c7202 */ /* 0x002fe20000000f00 */
        /* <DEDUP_REMOVED lines=11> */
[----:B--2---:R-:W-:-:S03]  /*36550*/  IADD3 R126, P4, R126, R129, RZ ;  /* 0x000000817e7e7210 */ /* 0x004fc60007f9e0ff */
[----:B------:R1:W-:Y:S01]  /*36560*/  STL [R1+0xdac], R134 ;  /* 0x000dac8601007387 */ /* 0x0003e20000100800 */
[----:B------:R-:W-:-:S03]  /*36570*/  IADD3.X R127, R127, R0, RZ, P4, !PT ;  /* 0x000000007f7f7210 */ /* 0x000fc600027fe4ff */
[----:B------:R-:W-:Y:S01]  /*36580*/  STL [R1+0xe18], R126 ;  /* 0x000e187e01007387 */ /* 0x000fe20000100800 */
[----:B------:R-:W-:Y:S02]  /*36590*/  IMAD.MOV.U32 R124, RZ, RZ, R131 ;  /* 0x000000ffff7c7224 */ /* 0x000fe400078e0083 */
[----:B------:R-:W-:Y:S01]  /*365a0*/  IMAD.MOV.U32 R125, RZ, RZ, R134 ;  /* 0x000000ffff7d7224 */ /* 0x000fe200078e0086 */
[----:B------:R2:W-:Y:S04]  /*365b0*/  STL [R1+0xe14], R127 ;  /* 0x000e147f01007387 */ /* 0x0005e80000100800 */
[----:B-1----:R-:W4:Y:S04]  /*365c0*/  LDL.LU R134, [R1+0xe9c] ;  /* 0x000e9c0001867983 */ /* 0x002f280000300800 */
        /* <DEDUP_REMOVED lines=10> */
[----:B-1----:R-:W-:Y:S02]  /*36670*/  IMAD.MOV.U32 R124, RZ, RZ, R135 ;  /* 0x000000ffff7c7224 */ /* 0x002fe400078e0087 */
[----:B------:R-:W-:Y:S01]  /*36680*/  IMAD.MOV.U32 R125, RZ, RZ, R136 ;  /* 0x000000ffff7d7224 */ /* 0x000fe200078e0088 */
[----:B---3--:R-:W-:-:S04]  /*36690*/  IADD3 R132, P3, R132, R129, RZ ;  /* 0x0000008184847210 */ /* 0x008fc80007f7e0ff */
[----:B------:R1:W-:Y:S01]  /*366a0*/  LDGSTS.E [R3+0x19200], [R124.64], P1 ;  /* 0x192000007c037fae */ /* 0x0003e20008921848 */
[----:B------:R-:W-:-:S03]  /*366b0*/  IADD3.X R133, R133, R0, RZ, P3, !PT ;  /* 0x0000000085857210 */ /* 0x000fc60001ffe4ff */
[----:B------:R3:W-:Y:S01]  /*366c0*/  STL [R1+0xe1c], R136 ;  /* 0x000e1c8801007387 */ /* 0x0007e20000100800 */
[----:B------:R-:W-:-:S03]  /*366d0*/  ISETP.GT.AND P2, PT, R2, 0x36, PT ;  /* 0x000000360200780c */ /* 0x000fc60003f44270 */
[----:B------:R-:W-:Y:S01]  /*366e0*/  STL [R1+0xe28], R132 ;  /* 0x000e288401007387 */ /* 0x000fe20000100800 */
[----:B-1----:R-:W-:Y:S01]  /*366f0*/  MOV R124, R132 ;  /* 0x00000084007c7202 */ /* 0x002fe20000000f00 */
[----:B------:R-:W-:Y:S02]  /*36700*/  IMAD.MOV.U32 R125, RZ, RZ, R133 ;  /* 0x000000ffff7d7224 */ /* 0x000fe400078e0085 */
[----:B------:R1:W-:Y:S04]  /*36710*/  STL [R1+0xe24], R133 ;  /* 0x000e248501007387 */ /* 0x0003e80000100800 */
[----:B---3--:R-:W3:Y:S04]  /*36720*/  LDL.LU R136, [R1+0xeac] ;  /* 0x000eac0001887983 */ /* 0x008ee80000300800 */
[----:B------:R-:W3:Y:S04]  /*36730*/  LDL.LU R135, [R1+0xeb0] ;  /* 0x000eb00001877983 */ /* 0x000ee80000300800 */
[----:B------:R1:W-:Y:S04]  /*36740*/  LDGSTS.E [R3+0x19400], [R124.64], P1 ;  /* 0x194000007c037fae */ /* 0x0003e80008921848 */
[----:B-1----:R-:W3:Y:S04]  /*36750*/  LDL.LU R133, [R1+0xf14] ;  /* 0x000f140001857983 */ /* 0x002ee80000300800 */
[----:B------:R-:W3:Y:S01]  /*36760*/  LDL.LU R132, [R1+0xf18] ;  /* 0x000f180001847983 */ /* 0x000ee20000300800 */
[----:B------:R-:W-:-:S02]  /*36770*/  SEL R124, RZ, 0x4, !P2 ;  /* 0x00000004ff7c7807 */ /* 0x000fc40005000000 */
[----:B------:R-:W-:Y:S02]  /*36780*/  IADD3 R139, P3, R139, R129, RZ ;  /* 0x000000818b8b7210 */ /* 0x000fe40007f7e0ff */
[----:B------:R-:W-:-:S03]  /*36790*/  SEL R124, R124, RZ, !P0 ;  /* 0x000000ff7c7c7207 */ /* 0x000fc60004000000 */
[----:B------:R-:W-:Y:S01]  /*367a0*/  IMAD.X R140, R140, 0x1, R0, P3 ;  /* 0x000000018c8c7824 */ /* 0x000fe200018e0600 */
[----:B------:R-:W-:Y:S01]  /*367b0*/  IADD3 R137, P4, R137, R129, RZ ;  /* 0x0000008189897210 */ /* 0x000fe20007f9e0ff */
[----:B------:R-:W-:Y:S01]  /*367c0*/  STL [R1+0xe30], R139 ;  /* 0x000e308b01007387 */ /* 0x000fe20000100800 */
[----:B------:R-:W-:Y:S02]  /*367d0*/  ISETP.NE.U32.AND P2, PT, R124, RZ, PT ;  /* 0x000000ff7c00720c */ /* 0x000fe40003f45070 */
[----:B------:R-:W-:Y:S01]  /*367e0*/  IADD3.X R138, R138, R0, RZ, P4, !PT ;  /* 0x000000008a8a7210 */ /* 0x000fe200027fe4ff */
[----:B------:R1:W-:Y:S01]  /*367f0*/  STL [R1+0xe2c], R140 ;  /* 0x000e2c8c01007387 */ /* 0x0003e20000100800 */
[----:B------:R-:W-:Y:S02]  /*36800*/  IMAD.MOV.U32 R124, RZ, RZ, R139 ;  /* 0x000000ffff7c7224 */ /* 0x000fe400078e008b */
[----:B------:R-:W-:Y:S01]  /*36810*/  IMAD.MOV.U32 R125, RZ, RZ, R140 ;  /* 0x000000ffff7d7224 */ /* 0x000fe200078e008c */
[----:B------:R-:W-:Y:S04]  /*36820*/  STL [R1+0xe98], R137 ;  /* 0x000e988901007387 */ /* 0x000fe80000100800 */
[----:B------:R-:W-:Y:S04]  /*36830*/  STL [R1+0xe94], R138 ;  /* 0x000e948a01007387 */ /* 0x000fe80000100800 */
[----:B------:R-:W3:Y:S04]  /*36840*/  LDL.LU R142, [R1+0xf1c] ;  /* 0x000f1c00018e7983 */ /* 0x000ee80000300800 */
[----:B------:R-:W3:Y:S04]  /*36850*/  LDL.LU R141, [R1+0xf20] ;  /* 0x000f2000018d7983 */ /* 0x000ee80000300800 */
[----:B------:R1:W-:Y:S04]  /*36860*/  LDGSTS.E [R3+0x19600], [R124.64], P1 ;  /* 0x196000007c037fae */ /* 0x0003e80008921848 */
[----:B-1----:R-:W3:Y:S04]  /*36870*/  LDL.LU R140, [R1+0xf24] ;  /* 0x000f2400018c7983 */ /* 0x002ee80000300800 */
[----:B------:R-:W3:Y:S01]  /*36880*/  LDL.LU R139, [R1+0xf28] ;  /* 0x000f2800018b7983 */ /* 0x000ee20000300800 */
[----:B------:R-:W-:Y:S01]  /*36890*/  MOV R124, R137 ;  /* 0x00000089007c7202 */ /* 0x000fe20000000f00 */
        /* <DEDUP_REMOVED lines=12> */
[----:B-1----:R-:W-:-:S03]  /*36960*/  MOV R124, R126 ;  /* 0x0000007e007c7202 */ /* 0x002fc60000000f00 */
[----:B------:R1:W-:Y:S01]  /*36970*/  STL [R1+0xea4], R127 ;  /* 0x000ea47f01007387 */ /* 0x0003e20000100800 */
[----:B------:R-:W-:Y:S01]  /*36980*/  IMAD.MOV.U32 R125, RZ, RZ, R127 ;  /* 0x000000ffff7d7224 */ /* 0x000fe200078e007f */
[----:B------:R-:W-:-:S04]  /*36990*/  ISETP.GT.AND P1, PT, R2, 0x3a, PT ;  /* 0x0000003a0200780c */ /* 0x000fc80003f24270 */
        /* <DEDUP_REMOVED lines=12> */
[----:B------:R-:W-:Y:S02]  /*36a60*/  IMAD.MOV.U32 R124, RZ, RZ, R135 ;  /* 0x000000ffff7c7224 */ /* 0x000fe400078e0087 */
[----:B------:R-:W-:Y:S01]  /*36a70*/  IMAD.MOV.U32 R125, RZ, RZ, R136 ;  /* 0x000000ffff7d7224 */ /* 0x000fe200078e0088 */
[----:B------:R-:W-:-:S04]  /*36a80*/  IADD3 R132, P4, R132, R129, RZ ;  /* 0x0000008184847210 */ /* 0x000fc80007f9e0ff */
[----:B------:R1:W-:Y:S01]  /*36a90*/  LDGSTS.E [R3+0x1b600], [R124.64], P2 ;  /* 0x1b6000007c037fae */ /* 0x0003e20009121848 */
[----:B------:R-:W-:-:S03]  /*36aa0*/  IADD3.X R133, R133, R0, RZ, P4, !PT ;  /* 0x0000000085857210 */ /* 0x000fc600027fe4ff */
[----:B------:R-:W-:Y:S04]  /*36ab0*/  STL [R1+0xeb0], R135 ;  /* 0x000eb08701007387 */ /* 0x000fe80000100800 */
[----:B------:R3:W-:Y:S01]  /*36ac0*/  STL [R1+0xeac], R136 ;  /* 0x000eac8801007387 */ /* 0x0007e20000100800 */
[----:B-1----:R-:W-:Y:S01]  /*36ad0*/  MOV R124, R132 ;  /* 0x00000084007c7202 */ /* 0x002fe20000000f00 */
[----:B------:R-:W-:Y:S02]  /*36ae0*/  IMAD.MOV.U32 R125, RZ, RZ, R133 ;  /* 0x000000ffff7d7224 */ /* 0x000fe400078e0085 */
[----:B------:R-:W-:Y:S04]  /*36af0*/  STL [R1+0xf18], R132 ;  /* 0x000f188401007387 */ /* 0x000fe80000100800 */
[----:B------:R1:W-:Y:S04]  /*36b00*/  STL [R1+0xf14], R133 ;  /* 0x000f148501007387 */ /* 0x0003e80000100800 */
[----:B---3--:R-:W4:Y:S04]  /*36b10*/  LDL.LU R136, [R1+0xfa4] ;  /* 0x000fa40001887983 */ /* 0x008f280000300800 */
[----:B------:R-:W4:Y:S04]  /*36b20*/  LDL.LU R135, [R1+0xfa8] ;  /* 0x000fa80001877983 */ /* 0x000f280000300800 */
[----:B------:R1:W-:Y:S01]  /*36b30*/  LDGSTS.E [R3+0x1d000], [R124.64], P1 ;  /* 0x1d0000007c037fae */ /* 0x0003e20008921848 */
[----:B------:R-:W-:-:S03]  /*36b40*/  IADD3 R141, P2, R141, R129, RZ ;  /* 0x000000818d8d7210 */ /* 0x000fc60007f5e0ff */
[----:B-1----:R-:W4:Y:S02]  /*36b50*/  LDL.LU R133, [R1+0xfac] ;  /* 0x000fac0001857983 */ /* 0x002f240000300800 */
[----:B------:R-:W-:Y:S02]  /*36b60*/  IMAD.X R142, R142, 0x1, R0, P2 ;  /* 0x000000018e8e7824 */ /* 0x000fe400010e0600 */
[----:B------:R-:W4:Y:S01]  /*36b70*/  LDL.LU R132, [R1+0xfb0] ;  /* 0x000fb00001847983 */ /* 0x000f220000300800 */
[----:B------:R-:W-:Y:S01]  /*36b80*/  IMAD.MOV.U32 R124, RZ, RZ, R141 ;  /* 0x000000ffff7c7224 */ /* 0x000fe200078e008d */
[----:B------:R-:W-:Y:S01]  /*36b90*/  IADD3 R139, P3, R139, R129, RZ ;  /* 0x000000818b8b7210 */ /* 0x000fe20007f7e0ff */
[----:B------:R-:W-:-:S03]  /*36ba0*/  IMAD.MOV.U32 R125, RZ, RZ, R142 ;  /* 0x000000ffff7d7224 */ /* 0x000fc600078e008e */
[----:B------:R-:W-:Y:S02]  /*36bb0*/  IADD3.X R140, R140, R0, RZ, P3, !PT ;  /* 0x000000008c8c7210 */ /* 0x000fe40001ffe4ff */
[----:B------:R1:W-:Y:S01]  /*36bc0*/  LDGSTS.E [R3+0x1d200], [R124.64], P1 ;  /* 0x1d2000007c037fae */ /* 0x0003e20008921848 */
[----:B------:R-:W-:Y:S02]  /*36bd0*/  ISETP.GT.AND P2, PT, R2, 0x3e, PT ;  /* 0x0000003e0200780c */ /* 0x000fe40003f44270 */
[----:B-1----:R-:W-:Y:S01]  /*36be0*/  MOV R124, R139 ;  /* 0x0000008b007c7202 */ /* 0x002fe20000000f00 */
        /* <DEDUP_REMOVED lines=12> */
[----:B------:R-:W-:Y:S02]  /*36cb0*/  MOV R124, R126 ;  /* 0x0000007e007c7202 */ /* 0x000fe40000000f00 */
[----:B------:R-:W-:Y:S01]  /*36cc0*/  IMAD.MOV.U32 R125, RZ, RZ, R127 ;  /* 0x000000ffff7d7224 */ /* 0x000fe200078e007f */
[----:B------:R1:W-:Y:S04]  /*36cd0*/  STL [R1+0xf2c], R127 ;  /* 0x000f2c7f01007387 */ /* 0x0003e80000100800 */
[----:B------:R4:W-:Y:S04]  /*36ce0*/  LDGSTS.E [R3+0x1d600], [R124.64], P1 ;  /* 0x1d6000007c037fae */ /* 0x0009e80008921848 */
[----:B-1----:R-:W3:Y:S04]  /*36cf0*/  LDL.LU R127, [R1+0x12e4] ;  /* 0x0012e400017f7983 */ /* 0x002ee80000300800 */
[----:B------:R-:W3:Y:S01]  /*36d00*/  LDL.LU R126, [R1+0x12f0] ;  /* 0x0012f000017e7983 */ /* 0x000ee20000300800 */
[----:B--2---:R-:W-:-:S02]  /*36d10*/  IADD3 R131, P1, R131, R129, RZ ;  /* 0x0000008183837210 */ /* 0x004fc40007f3e0ff */
[----:B------:R-:W-:-:S03]  /*36d20*/  IADD3 R134, P3, R134, R129, RZ ;  /* 0x0000008186867210 */ /* 0x000fc60007f7e0ff */
[----:B------:R-:W-:Y:S01]  /*36d30*/  IMAD.X R138, R138, 0x1, R0, P1 ;  /* 0x000000018a8a7824 */ /* 0x000fe200008e0600 */
[----:B------:R-:W-:Y:S01]  /*36d40*/  IADD3.X R137, R137, R0, RZ, P3, !PT ;  /* 0x0000000089897210 */ /* 0x000fe20001ffe4ff */
[----:B------:R-:W-:Y:S02]  /*36d50*/  STL [R1+0xf98], R131 ;  /* 0x000f988301007387 */ /* 0x000fe40000100800 */
[----:B----4-:R-:W-:Y:S02]  /*36d60*/  IMAD.MOV.U32 R125, RZ, RZ, R138 ;  /* 0x000000ffff7d7224 */ /* 0x010fe400078e008a */
[----:B------:R1:W-:Y:S01]  /*36d70*/  STL [R1+0xf94], R138 ;  /* 0x000f948a01007387 */ /* 0x0003e20000100800 */
[----:B------:R-:W-:-:S03]  /*36d80*/  IMAD.MOV.U32 R124, RZ, RZ, R131 ;  /* 0x000000ffff7c7224 */ /* 0x000fc600078e0083 */
[----:B------:R2:W-:Y:S04]  /*36d90*/  STL [R1+0xfa0], R134 ;  /* 0x000fa08601007387 */ /* 0x0005e80000100800 */
[----:B------:R4:W-:Y:S04]  /*36da0*/  LDGSTS.E [R3+0x1f000], [R124.64], P2 ;  /* 0x1f0000007c037fae */ /* 0x0009e80009121848 */
[----:B-1----:R-:W3:Y:S04]  /*36db0*/  LDL.LU R138, [R1+0x12e8] ;  /* 0x0012e800018a7983 */ /* 0x002ee80000300800 */
[----:B------:R1:W-:Y:S04]  /*36dc0*/  STL [R1+0xf9c], R137 ;  /* 0x000f9c8901007387 */ /* 0x0003e80000100800 */
[----:B------:R-:W3:Y:S01]  /*36dd0*/  LDL.LU R131, [R1+0x12e0] ;  /* 0x0012e00001837983 */ /* 0x000ee20000300800 */
[----:B----4-:R-:W-:-:S03]  /*36de0*/  MOV R124, R134 ;  /* 0x00000086007c7202 */ /* 0x010fc60000000f00 */
[----:B------:R-:W4:Y:S01]  /*36df0*/  LDL.LU R139, [R1+0x12dc] ;  /* 0x0012dc00018b7983 */ /* 0x000f220000300800 */
[----:B------:R-:W-:-:S03]  /*36e00*/  IMAD.MOV.U32 R125, RZ, RZ, R137 ;  /* 0x000000ffff7d7224 */ /* 0x000fc600078e0089 */
[----:B--2---:R-:W2:Y:S01]  /*36e10*/  LDL.LU R134, [R1+0x12d4] ;  /* 0x0012d40001867983 */ /* 0x004ea20000300800 */
[----:B------:R-:W-:-:S03]  /*36e20*/  IADD3 R135, P1, R135, R129, RZ ;  /* 0x0000008187877210 */ /* 0x000fc60007f3e0ff */
[----:B------:R1:W-:Y:S02]  /*36e30*/  LDGSTS.E [R3+0x1f200], [R124.64], P2 ;  /* 0x1f2000007c037fae */ /* 0x0003e40009121848 */
[----:B------:R-:W-:Y:S02]  /*36e40*/  IMAD.X R136, R136, 0x1, R0, P1 ;  /* 0x0000000188887824 */ /* 0x000fe400008e0600 */
[----:B------:R-:W-:Y:S01]  /*36e50*/  STL [R1+0xfa8], R135 ;  /* 0x000fa88701007387 */ /* 0x000fe20000100800 */
[----:B------:R-:W-:Y:S01]  /*36e60*/  IADD3 R132, P3, R132, R129, RZ ;  /* 0x0000008184847210 */ /* 0x000fe20007f7e0ff */
[----:B-1----:R-:W-:Y:S02]  /*36e70*/  IMAD.MOV.U32 R124, RZ, RZ, R135 ;  /* 0x000000ffff7c7224 */ /* 0x002fe400078e0087 */
[----:B------:R-:W-:Y:S01]  /*36e80*/  IMAD.MOV.U32 R125, RZ, RZ, R136 ;  /* 0x000000ffff7d7224 */ /* 0x000fe200078e0088 */
[----:B------:R-:W-:Y:S01]  /*36e90*/  IADD3.X R133, R133, R0, RZ, P3, !PT ;  /* 0x0000000085857210 */ /* 0x000fe20001ffe4ff */
[----:B------:R1:W-:Y:S04]  /*36ea0*/  STL [R1+0xfa4], R136 ;  /* 0x000fa48801007387 */ /* 0x0003e80000100800 */
[----:B------:R1:W-:Y:S04]  /*36eb0*/  STL [R1+0xfb0], R132 ;  /* 0x000fb08401007387 */ /* 0x0003e80000100800 */
[----:B------:R1:W-:Y:S01]  /*36ec0*/  STL [R1+0xfac], R133 ;  /* 0x000fac8501007387 */ /* 0x0003e20000100800 */
[----:B------:R-:W-:-:S03]  /*36ed0*/  ISETP.GT.AND P1, PT, R2, 0x3, PT ;  /* 0x000000030200780c */ /* 0x000fc60003f24270 */
[----:B------:R1:W-:Y:S04]  /*36ee0*/  LDGSTS.E [R3+0x1f400], [R124.64], P2 ;  /* 0x1f4000007c037fae */ /* 0x0003e80009121848 */
[----:B------:R-:W2:Y:S04]  /*36ef0*/  LDL.LU R137, [R1+0x126c] ;  /* 0x00126c0001897983 */ /* 0x000ea80000300800 */
[----:B-1----:R-:W2:Y:S01]  /*36f00*/  LDL.LU R136, [R1+0x12d8] ;  /* 0x0012d80001887983 */ /* 0x002ea20000300800 */
[----:B------:R-:W-:Y:S01]  /*36f10*/  MOV R124, R132 ;  /* 0x00000084007c7202 */ /* 0x000fe20000000f00 */
[----:B------:R-:W-:-:S02]  /*36f20*/  IMAD.MOV.U32 R125, RZ, RZ, R133 ;  /* 0x000000ffff7d7224 */ /* 0x000fc400078e0085 */
[----:B------:R-:W2:Y:S04]  /*36f30*/  LDL.LU R135, [R1+0x1264] ;  /* 0x0012640001877983 */ /* 0x000ea80000300800 */
        /* <DEDUP_REMOVED lines=8> */
[----:B---3--:R-:W-:-:S04]  /*36fc0*/  IADD3 R126, P2, R126, R129, RZ ;  /* 0x000000817e7e7210 */ /* 0x008fc80007f5e0ff */
[----:B------:R-:W-:Y:S01]  /*36fd0*/  IADD3.X R127, R127, R0, RZ, P2, !PT ;  /* 0x000000007f7f7210 */ /* 0x000fe200017fe4ff */
[----:B------:R-:W-:Y:S04]  /*36fe0*/  STL [R1+0x12f0], R126 ;  /* 0x0012f07e01007387 */ /* 0x000fe80000100800 */
[----:B------:R1:W-:Y:S01]  /*36ff0*/  STL [R1+0x12e4], R127 ;  /* 0x0012e47f01007387 */ /* 0x0003e20000100800 */
[----:B------:R-:W-:-:S03]  /*37000*/  MOV R125, R127 ;  /* 0x0000007f007d7202 */ /* 0x000fc60000000f00 */
[----:B------:R-:W3:Y:S01]  /*37010*/  LDL.LU R133, [R1+0x125c] ;  /* 0x00125c0001857983 */ /* 0x000ee20000300800 */
[----:B------:R-:W-:-:S03]  /*37020*/  IMAD.MOV.U32 R124, RZ, RZ, R126 ;  /* 0x000000ffff7c7224 */ /* 0x000fc600078e007e */
[----:B------:R-:W3:Y:S04]  /*37030*/  LDL.LU R130, [R1+0x1268] ;  /* 0x0012680001827983 */ /* 0x000ee80000300800 */
[----:B-1----:R-:W3:Y:S04]  /*37040*/  LDL.LU R127, [R1+0x1254] ;  /* 0x00125400017f7983 */ /* 0x002ee80000300800 */
[----:B------:R-:W3:Y:S01]  /*37050*/  LDL.LU R126, [R1+0x1260] ;  /* 0x00126000017e7983 */ /* 0x000ee20000300800 */
[----:B------:R-:W-:-:S03]  /*37060*/  IADD3 R138, P2, R138, R129, RZ ;  /* 0x000000818a8a7210 */ /* 0x000fc60007f5e0ff */
[----:B------:R1:W-:Y:S01]  /*37070*/  LDGSTS.E [R3+0x1800], [R124.64], P1 ;  /* 0x018000007c037fae */ /* 0x0003e20008921848 */
[----:B------:R-:W-:Y:S01]  /*37080*/  IADD3 R131, P3, R131, R129, RZ ;  /* 0x0000008183837210 */ /* 0x000fe20007f7e0ff */
[--C-:B----4-:R-:W-:Y:S02]  /*37090*/  IMAD.X R139, R139, 0x1, R0.reuse, P2 ;  /* 0x000000018b8b7824 */ /* 0x110fe400010e0600 */
[----:B------:R-:W-:Y:S02]  /*370a0*/  STL [R1+0x12e8], R138 ;  /* 0x0012e88a01007387 */ /* 0x000fe40000100800 */
[----:B--2---:R-:W-:Y:S01]  /*370b0*/  IMAD.X R134, R134, 0x1, R0, P3 ;  /* 0x0000000186867824 */ /* 0x004fe200018e0600 */
[----:B-1----:R-:W-:Y:S01]  /*370c0*/  MOV R124, R138 ;  /* 0x0000008a007c7202 */ /* 0x002fe20000000f00 */
[----:B------:R-:W-:Y:S01]  /*370d0*/  IMAD.MOV.U32 R125, RZ, RZ, R139 ;  /* 0x000000ffff7d7224 */ /* 0x000fe200078e008b */
[----:B------:R1:W-:Y:S04]  /*370e0*/  STL [R1+0x12dc], R139 ;  /* 0x0012dc8b01007387 */ /* 0x0003e80000100800 */
[----:B------:R-:W-:Y:S04]  /*370f0*/  STL [R1+0x12e0], R131 ;  /* 0x0012e08301007387 */ /* 0x000fe80000100800 */
[----:B------:R2:W-:Y:S01]  /*37100*/  STL [R1+0x12d4], R134 ;  /* 0x0012d48601007387 */ /* 0x0005e20000100800 */
[----:B------:R-:W-:-:S03]  /*37110*/  ISETP.GT.AND P2, PT, R2, 0x7, PT ;  /* 0x000000070200780c */ /* 0x000fc60003f44270 */
[----:B------:R4:W-:Y:S04]  /*37120*/  LDGSTS.E [R3+0x1a00], [R124.64], P1 ;  /* 0x01a000007c037fae */ /* 0x0009e80008921848 */
[----:B-1----:R-:W3:Y:S04]  /*37130*/  LDL.LU R139, [R1+0x11ec] ;  /* 0x0011ec00018b7983 */ /* 0x002ee80000300800 */
[----:B------:R-:W3:Y:S01]  /*37140*/  LDL.LU R138, [R1+0x1258] ;  /* 0x00125800018a7983 */ /* 0x000ee20000300800 */
[----:B----4-:R-:W-:Y:S01]  /*37150*/  IMAD.MOV.U32 R124, RZ, RZ, R131 ;  /* 0x000000ffff7c7224 */ /* 0x010fe200078e0083 */
[----:B------:R-:W-:-:S02]  /*37160*/  MOV R125, R134 ;  /* 0x00000086007d7202 */ /* 0x000fc40000000f00 */
[----:B--2---:R-:W4:Y:S04]  /*37170*/  LDL.LU R134, [R1+0x11e4] ;  /* 0x0011e40001867983 */ /* 0x004f280000300800 */
[----:B------:R-:W4:Y:S04]  /*37180*/  LDL.LU R131, [R1+0x1250] ;  /* 0x0012500001837983 */ /* 0x000f280000300800 */
[----:B------:R1:W-:Y:S01]  /*37190*/  LDGSTS.E [R3+0x1c00], [R124.64], P1 ;  /* 0x01c000007c037fae */ /* 0x0003e20008921848 */
[----:B------:R-:W-:-:S05]  /*371a0*/  IADD3 R136, P3, R136, R129, RZ ;  /* 0x0000008188887210 */ /* 0x000fca0007f7e0ff */
[--C-:B------:R-:W-:Y:S01]  /*371b0*/  IMAD.X R137, R137, 0x1, R0.reuse, P3 ;  /* 0x0000000189897824 */ /* 0x100fe200018e0600 */
[----:B-1----:R-:W-:Y:S02]  /*371c0*/  SEL R124, RZ, 0x4, !P2 ;  /* 0x00000004ff7c7807 */ /* 0x002fe40005000000 */
[----:B------:R-:W-:Y:S02]  /*371d0*/  IADD3 R132, P4, R132, R129, RZ ;  /* 0x0000008184847210 */ /* 0x000fe40007f9e0ff */
[----:B------:R-:W-:Y:S01]  /*371e0*/  SEL R124, R124, RZ, !P0 ;  /* 0x000000ff7c7c7207 */ /* 0x000fe20004000000 */
[----:B------:R-:W-:Y:S02]  /*371f0*/  STL [R1+0x12d8], R136 ;  /* 0x0012d88801007387 */ /* 0x000fe40000100800 */
[----:B------:R-:W-:Y:S01]  /*37200*/  IMAD.X R135, R135, 0x1, R0, P4 ;  /* 0x0000000187877824 */ /* 0x000fe200020e0600 */
[----:B------:R-:W-:Y:S01]  /*37210*/  ISETP.NE.U32.AND P2, PT, R124, RZ, PT ;  /* 0x000000ff7c00720c */ /* 0x000fe20003f45070 */
[----:B------:R-:W-:Y:S01]  /*37220*/  IMAD.MOV.U32 R125, RZ, RZ, R137 ;  /* 0x000000ffff7d7224 */ /* 0x000fe200078e0089 */
[----:B------:R-:W-:Y:S01]  /*37230*/  MOV R124, R136 ;  /* 0x00000088007c7202 */ /* 0x000fe20000000f00 */
[----:B------:R1:W-:Y:S04]  /*37240*/  STL [R1+0x126c], R137 ;  /* 0x00126c8901007387 */ /* 0x0003e80000100800 */
[----:B------:R-:W-:Y:S04]  /*37250*/  STL [R1+0x12d0], R132 ;  /* 0x0012d08401007387 */ /* 0x000fe80000100800 */
[----:B------:R1:W-:Y:S04]  /*37260*/  STL [R1+0x1264], R135 ;  /* 0x0012648701007387 */ /* 0x0003e80000100800 */
[----:B-1----:R-:W4:Y:S04]  /*37270*/  LDL.LU R137, [R1+0x11dc] ;  /* 0x0011dc0001897983 */ /* 0x002f280000300800 */
[----:B------:R1:W-:Y:S04]  /*37280*/  LDGSTS.E [R3+0x1e00], [R124.64], P1 ;  /* 0x01e000007c037fae */ /* 0x0003e80008921848 */
[----:B------:R-:W4:Y:S01]  /*37290*/  LDL.LU R136, [R1+0x11e8] ;  /* 0x0011e80001887983 */ /* 0x000f220000300800 */
[----:B-1----:R-:W-:Y:S01]  /*372a0*/  MOV R125, R135 ;  /* 0x00000087007d7202 */ /* 0x002fe20000000f00 */
[----:B------:R-:W-:-:S02]  /*372b0*/  IMAD.MOV.U32 R124, RZ, RZ, R132 ;  /* 0x000000ffff7c7224 */ /* 0x000fc400078e0084 */
[----:B------:R-:W4:Y:S04]  /*372c0*/  LDL.LU R135, [R1+0x11d4] ;  /* 0x0011d40001877983 */ /* 0x000f280000300800 */
[----:B------:R-:W4:Y:S04]  /*372d0*/  LDL.LU R132, [R1+0x11e0] ;  /* 0x0011e00001847983 */ /* 0x000f280000300800 */
        /* <DEDUP_REMOVED lines=12> */
[----:B-1----:R-:W2:Y:S04]  /*373a0*/  LDL.LU R133, [R1+0x950] ;  /* 0x0009500001857983 */ /* 0x002ea80000300800 */
[----:B------:R-:W2:Y:S01]  /*373b0*/  LDL.LU R130, [R1+0x11d8] ;  /* 0x0011d80001827983 */ /* 0x000ea20000300800 */
[----:B---3--:R-:W-:Y:S01]  /*373c0*/  MOV R125, R127 ;  /* 0x0000007f007d7202 */ /* 0x008fe20000000f00 */
[----:B------:R-:W-:-:S02]  /*373d0*/  IMAD.MOV.U32 R124, RZ, RZ, R126 ;  /* 0x000000ffff7c7224 */ /* 0x000fc400078e007e */
[----:B------:R-:W3:Y:S04]  /*373e0*/  LDL.LU R127, [R1+0x9b4] ;  /* 0x0009b400017f7983 */ /* 0x000ee80000300800 */
[----:B------:R-:W3:Y:S01]  /*373f0*/  LDL.LU R126, [R1+0x9b8] ;  /* 0x0009b800017e7983 */ /* 0x000ee20000300800 */
[----:B------:R-:W-:Y:S02]  /*37400*/  ISETP.GT.AND P1, PT, R2, 0xb, PT ;  /* 0x0000000b0200780c */ /* 0x000fe40003f24270 */
[-C--:B------:R-:W-:Y:S01]  /*37410*/  IADD3 R138, P3, R138, R129.reuse, RZ ;  /* 0x000000818a8a7210 */ /* 0x080fe20007f7e0ff */
[----:B------:R1:W-:Y:S04]  /*37420*/  LDGSTS.E [R3+0x3c00], [R124.64], P2 ;  /* 0x03c000007c037fae */ /* 0x0003e80009121848 */
[----:B------:R-:W-:Y:S01]  /*37430*/  IMAD.X R139, R139, 0x1, R0, P3 ;  /* 0x000000018b8b7824 */ /* 0x000fe200018e0600 */
[----:B----4-:R-:W-:-:S02]  /*37440*/  IADD3 R131, P4, R131, R129, RZ ;  /* 0x0000008183837210 */ /* 0x010fc40007f9e0ff */
[----:B-1----:R-:W-:-:S03]  /*37450*/  SEL R124, RZ, 0x4, !P1 ;  /* 0x00000004ff7c7807 */ /* 0x002fc60004800000 */
[----:B------:R-:W-:Y:S01]  /*37460*/  IMAD.X R134, R134, 0x1, R0, P4 ;  /* 0x0000000186867824 */ /* 0x000fe200020e0600 */
[----:B------:R-:W-:Y:S01]  /*37470*/  SEL R124, R124, RZ, !P0 ;  /* 0x000000ff7c7c7207 */ /* 0x000fe20004000000 */
[----:B------:R-:W-:Y:S01]  /*37480*/  STL [R1+0x1258], R138 ;  /* 0x0012588a01007387 */ /* 0x000fe20000100800 */
[----:B------:R-:W-:Y:S02]  /*37490*/  IMAD.MOV.U32 R125, RZ, RZ, R139 ;  /* 0x000000ffff7d7224 */ /* 0x000fe400078e008b */
[----:B------:R-:W-:Y:S01]  /*374a0*/  ISETP.NE.U32.AND P1, PT, R124, RZ, PT ;  /* 0x000000ff7c00720c */ /* 0x000fe20003f25070 */
[----:B------:R1:W-:Y:S01]  /*374b0*/  STL [R1+0x11ec], R139 ;  /* 0x0011ec8b01007387 */ /* 0x0003e20000100800 */
[----:B------:R-:W-:-:S03]  /*374c0*/  MOV R124, R138 ;  /* 0x0000008a007c7202 */ /* 0x000fc60000000f00 */
[----:B------:R-:W-:Y:S04]  /*374d0*/  STL [R1+0x1250], R131 ;  /* 0x0012508301007387 */ /* 0x000fe80000100800 */
[----:B------:R4:W-:Y:S04]  /*374e0*/  STL [R1+0x11e4], R134 ;  /* 0x0011e48601007387 */ /* 0x0009e80000100800 */
[----:B-1----:R-:W3:Y:S04]  /*374f0*/  LDL.LU R139, [R1+0x9bc] ;  /* 0x0009bc00018b7983 */ /* 0x002ee80000300800 */
[----:B------:R1:W-:Y:S04]  /*37500*/  LDGSTS.E [R3+0x3e00], [R124.64], P2 ;  /* 0x03e000007c037fae */ /* 0x0003e80009121848 */
[----:B------:R-:W3:Y:S01]  /*37510*/  LDL.LU R138, [R1+0x9c0] ;  /* 0x0009c000018a7983 */ /* 0x000ee20000300800 */
[----:B-1----:R-:W-:Y:S01]  /*37520*/  MOV R125, R134 ;  /* 0x00000086007d7202 */ /* 0x002fe20000000f00 */
[----:B------:R-:W-:-:S02]  /*37530*/  IMAD.MOV.U32 R124, RZ, RZ, R131 ;  /* 0x000000ffff7c7224 */ /* 0x000fc400078e0083 */
[----:B----4-:R-:W4:Y:S04]  /*37540*/  LDL.LU R134, [R1+0x9c4] ;  /* 0x0009c40001867983 */ /* 0x010f280000300800 */
[----:B------:R-:W4:Y:S01]  /*37550*/  LDL.LU R131, [R1+0x9c8] ;  /* 0x0009c80001837983 */ /* 0x000f220000300800 */
[----:B------:R-:W-:-:S03]  /*37560*/  IADD3 R136, P2, R136, R129, RZ ;  /* 0x0000008188887210 */ /* 0x000fc60007f5e0ff */
[----:B------:R1:W-:Y:S02]  /*37570*/  LDGSTS.E [R3+0x5800], [R124.64], P1 ;  /* 0x058000007c037fae */ /* 0x0003e40008921848 */
[--C-:B------:R-:W-:Y:S01]  /*37580*/  IMAD.X R137, R137, 0x1, R0.reuse, P2 ;  /* 0x0000000189897824 */ /* 0x100fe200010e0600 */
[----:B------:R-:W-:Y:S01]  /*37590*/  IADD3 R132, P3, R132, R129, RZ ;  /* 0x0000008184847210 */ /* 0x000fe20007f7e0ff */
[----:B------:R-:W-:Y:S01]  /*375a0*/  STL [R1+0x11e8], R136 ;  /* 0x0011e88801007387 */ /* 0x000fe20000100800 */
[----:B-1----:R-:W-:Y:S01]  /*375b0*/  MOV R124, R136 ;  /* 0x00000088007c7202 */ /* 0x002fe20000000f00 */
[----:B------:R-:W-:Y:S02]  /*375c0*/  IMAD.MOV.U32 R125, RZ, RZ, R137 ;  /* 0x000000ffff7d7224 */ /* 0x000fe400078e0089 */
[----:B------:R-:W-:Y:S01]  /*375d0*/  IMAD.X R135, R135, 0x1, R0, P3 ;  /* 0x0000000187877824 */ /* 0x000fe200018e0600 */
[----:B------:R1:W-:Y:S04]  /*375e0*/  STL [R1+0x11dc], R137 ;  /* 0x0011dc8901007387 */ /* 0x0003e80000100800 */
[----:B------:R-:W-:Y:S04]  /*375f0*/  STL [R1+0x11e0], R132 ;  /* 0x0011e08401007387 */ /* 0x000fe80000100800 */
[----:B------:R1:W-:Y:S01]  /*37600*/  STL [R1+0x11d4], R135 ;  /* 0x0011d48701007387 */ /* 0x0003e20000100800 */
[----:B------:R-:W-:-:S03]  /*37610*/  ISETP.GT.AND P2, PT, R2, 0xf, PT ;  /* 0x0000000f0200780c */ /* 0x000fc60003f44270 */
[----:B------:R1:W-:Y:S04]  /*37620*/  LDGSTS.E [R3+0x5a00], [R124.64], P1 ;  /* 0x05a000007c037fae */ /* 0x0003e80008921848 */
[----:B-1----:R-:W4:Y:S04]  /*37630*/  LDL.LU R137, [R1+0x9cc] ;  /* 0x0009cc0001897983 */ /* 0x002f280000300800 */
[----:B------:R-:W4:Y:S01]  /*37640*/  LDL.LU R136, [R1+0x9d0] ;  /* 0x0009d00001887983 */ /* 0x000f220000300800 */
[----:B------:R-:W-:Y:S01]  /*37650*/  IMAD.MOV.U32 R124, RZ, RZ, R132 ;  /* 0x000000ffff7c7224 */ /* 0x000fe200078e0084 */
[----:B------:R-:W-:-:S02]  /*37660*/  MOV R125, R135 ;  /* 0x00000087007d7202 */ /* 0x000fc40000000f00 */
[----:B------:R-:W4:Y:S04]  /*37670*/  LDL.LU R135, [R1+0xa34] ;  /* 0x000a340001877983 */ /* 0x000f280000300800 */
[----:B------:R-:W4:Y:S04]  /*37680*/  LDL.LU R132, [R1+0xa38] ;  /* 0x000a380001847983 */ /* 0x000f280000300800 */
[----:B------:R1:W-:Y:S02]  /*37690*/  LDGSTS.E [R3+0x5c00], [R124.64], P1 ;  /* 0x05c000007c037fae */ /* 0x0003e40008921848 */
[----:B-1----:R-:W-:-:S04]  /*376a0*/  SEL R124, RZ, 0x4, !P2 ;  /* 0x00000004ff7c7807 */ /* 0x002fc80005000000 */
[----:B------:R-:W-:-:S04]  /*376b0*/  SEL R124, R124, RZ, !P0 ;  /* 0x000000ff7c7c7207 */ /* 0x000fc80004000000 */
[----:B------:R-:W-:Y:S02]  /*376c0*/  ISETP.NE.U32.AND P2, PT, R124, RZ, PT ;  /* 0x000000ff7c00720c */ /* 0x000fe40003f45070 */
[----:B--2---:R-:W-:-:S05]  /*376d0*/  IADD3 R130, P3, R130, R129, RZ ;  /* 0x0000008182827210 */ /* 0x004fca0007f7e0ff */
[--C-:B------:R-:W-:Y:S01]  /*376e0*/  IMAD.X R133, R133, 0x1, R0.reuse, P3 ;  /* 0x0000000185857824 */ /* 0x100fe200018e0600 */
[----:B---3--:R-:W-:Y:S01]  /*376f0*/  IADD3 R126, P4, R126, R129, RZ ;  /* 0x000000817e7e7210 */ /* 0x008fe20007f9e0ff */
[----:B------:R-:W-:Y:S01]  /*37700*/  STL [R1+0x11d8], R130 ;  /* 0x0011d88201007387 */ /* 0x000fe20000100800 */
[----:B------:R-:W-:Y:S01]  /*37710*/  MOV R124, R130 ;  /* 0x00000082007c7202 */ /* 0x000fe20000000f00 */
[----:B------:R-:W-:Y:S02]  /*37720*/  IMAD.MOV.U32 R125, RZ, RZ, R133 ;  /* 0x000000ffff7d7224 */ /* 0x000fe400078e0085 */
[----:B------:R-:W-:Y:S01]  /*37730*/  IMAD.X R127, R127, 0x1, R0, P4 ;  /* 0x000000017f7f7824 */ /* 0x000fe200020e0600 */
        /* <DEDUP_REMOVED lines=8> */
[----:B--2---:R-:W2:Y:S04]  /*377c0*/  LDL.LU R127, [R1+0xa44] ;  /* 0x000a4400017f7983 */ /* 0x004ea80000300800 */
[----:B------:R-:W2:Y:S04]  /*377d0*/  LDL.LU R126, [R1+0xa48] ;  /* 0x000a4800017e7983 */ /* 0x000ea80000300800 */
[----:B------:R1:W-:Y:S01]  /*377e0*/  LDGSTS.E [R3+0x7800], [R124.64], P2 ;  /* 0x078000007c037fae */ /* 0x0003e20009121848 */
[----:B------:R-:W-:-:S05]  /*377f0*/  IADD3 R138, P1, R138, R129, RZ ;  /* 0x000000818a8a7210 */ /* 0x000fca0007f3e0ff */
[--C-:B------:R-:W-:Y:S01]  /*37800*/  IMAD.X R139, R139, 0x1, R0.reuse, P1 ;  /* 0x000000018b8b7824 */ /* 0x100fe200008e0600 */
[----:B------:R-:W-:Y:S01]  /*37810*/  STL [R1+0x9c0], R138 ;  /* 0x0009c08a01007387 */ /* 0x000fe20000100800 */
[----:B----4-:R-:W-:Y:S02]  /*37820*/  IADD3 R131, P3, R131, R129, RZ ;  /* 0x0000008183837210 */ /* 0x010fe40007f7e0ff */
[----:B-1----:R-:W-:Y:S01]  /*37830*/  IMAD.MOV.U32 R125, RZ, RZ, R139 ;  /* 0x000000ffff7d7224 */ /* 0x002fe200078e008b */
[----:B------:R-:W-:Y:S02]  /*37840*/  MOV R124, R138 ;  /* 0x0000008a007c7202 */ /* 0x000fe40000000f00 */
[----:B------:R-:W-:Y:S01]  /*37850*/  IMAD.X R134, R134, 0x1, R0, P3 ;  /* 0x0000000186867824 */ /* 0x000fe200018e0600 */
[----:B------:R1:W-:Y:S04]  /*37860*/  STL [R1+0x9bc], R139 ;  /* 0x0009bc8b01007387 */ /* 0x0003e80000100800 */
[----:B------:R-:W-:Y:S04]  /*37870*/  STL [R1+0x9c8], R131 ;  /* 0x0009c88301007387 */ /* 0x000fe80000100800 */
[----:B------:R4:W-:Y:S01]  /*37880*/  STL [R1+0x9c4], R134 ;  /* 0x0009c48601007387 */ /* 0x0009e20000100800 */
[----:B------:R-:W-:-:S03]  /*37890*/  ISETP.GT.AND P1, PT, R2, 0x13, PT ;  /* 0x000000130200780c */ /* 0x000fc60003f24270 */
[----:B------:R4:W-:Y:S04]  /*378a0*/  LDGSTS.E [R3+0x7a00], [R124.64], P2 ;  /* 0x07a000007c037fae */ /* 0x0009e80009121848 */
[----:B-1----:R-:W2:Y:S04]  /*378b0*/  LDL.LU R139, [R1+0xa4c] ;  /* 0x000a4c00018b7983 */ /* 0x002ea80000300800 */
[----:B------:R-:W2:Y:S01]  /*378c0*/  LDL.LU R138, [R1+0xa50] ;  /* 0x000a5000018a7983 */ /* 0x000ea20000300800 */
[----:B----4-:R-:W-:Y:S01]  /*378d0*/  IMAD.MOV.U32 R124, RZ, RZ, R131 ;  /* 0x000000ffff7c7224 */ /* 0x010fe200078e0083 */
[----:B------:R-:W-:-:S02]  /*378e0*/  MOV R125, R134 ;  /* 0x00000086007d7202 */ /* 0x000fc40000000f00 */
[----:B------:R-:W2:Y:S04]  /*378f0*/  LDL.LU R134, [R1+0xab4] ;  /* 0x000ab40001867983 */ /* 0x000ea80000300800 */
[----:B------:R-:W2:Y:S01]  /*37900*/  LDL.LU R131, [R1+0xab8] ;  /* 0x000ab80001837983 */ /* 0x000ea20000300800 */
[----:B------:R-:W-:-:S03]  /*37910*/  IADD3 R136, P3, R136, R129, RZ ;  /* 0x0000008188887210 */ /* 0x000fc60007f7e0ff */
[----:B------:R1:W-:Y:S02]  /*37920*/  LDGSTS.E [R3+0x7c00], [R124.64], P2 ;  /* 0x07c000007c037fae */ /* 0x0003e40009121848 */
[----:B------:R-:W-:Y:S01]  /*37930*/  IMAD.X R137, R137, 0x1, R0, P3 ;  /* 0x0000000189897824 */ /* 0x000fe200018e0600 */
[----:B------:R-:W-:Y:S02]  /*37940*/  IADD3 R132, P4, R132, R129, RZ ;  /* 0x0000008184847210 */ /* 0x000fe40007f9e0ff */
[----:B-1----:R-:W-:-:S04]  /*37950*/  SEL R124, RZ, 0x4, !P1 ;  /* 0x00000004ff7c7807 */ /* 0x002fc80004800000 */
[----:B------:R-:W-:Y:S01]  /*37960*/  SEL R124, R124, RZ, !P0 ;  /* 0x000000ff7c7c7207 */ /* 0x000fe20004000000 */
[----:B------:R-:W-:Y:S01]  /*37970*/  IMAD.X R135, R135, 0x1, R0, P4 ;  /* 0x0000000187877824 */ /* 0x000fe200020e0600 */
[----:B------:R-:W-:Y:S01]  /*37980*/  STL [R1+0x9d0], R136 ;  /* 0x0009d08801007387 */ /* 0x000fe20000100800 */
[----:B------:R-:W-:Y:S01]  /*37990*/  IMAD.MOV.U32 R125, RZ, RZ, R137 ;  /* 0x000000ffff7d7224 */ /* 0x000fe200078e0089 */
[----:B------:R-:W-:Y:S02]  /*379a0*/  ISETP.NE.U32.AND P1, PT, R124, RZ, PT ;  /* 0x000000ff7c00720c */ /* 0x000fe40003f25070 */
[----:B------:R-:W-:Y:S01]  /*379b0*/  MOV R124, R136 ;  /* 0x00000088007c7202 */ /* 0x000fe20000000f00 */
[----:B------:R1:W-:Y:S04]  /*379c0*/  STL [R1+0x9cc], R137 ;  /* 0x0009cc8901007387 */ /* 0x0003e80000100800 */
[----:B------:R-:W-:Y:S04]  /*379d0*/  STL [R1+0xa38], R132 ;  /* 0x000a388401007387 */ /* 0x000fe80000100800 */
[----:B------:R1:W-:Y:S04]  /*379e0*/  STL [R1+0xa34], R135 ;  /* 0x000a348701007387 */ /* 0x0003e80000100800 */
[----:B-1----:R-:W2:Y:S04]  /*379f0*/  LDL.LU R137, [R1+0xabc] ;  /* 0x000abc0001897983 */ /* 0x002ea80000300800 */
[----:B------:R1:W-:Y:S04]  /*37a00*/  LDGSTS.E [R3+0x7e00], [R124.64], P2 ;  /* 0x07e000007c037fae */ /* 0x0003e80009121848 */
[----:B------:R-:W2:Y:S01]  /*37a10*/  LDL.LU R136, [R1+0xac0] ;  /* 0x000ac00001887983 */ /* 0x000ea20000300800 */
[----:B-1----:R-:W-:Y:S01]  /*37a20*/  MOV R125, R135 ;  /* 0x00000087007d7202 */ /* 0x002fe20000000f00 */
[----:B------:R-:W-:-:S02]  /*37a30*/  IMAD.MOV.U32 R124, RZ, RZ, R132 ;  /* 0x000000ffff7c7224 */ /* 0x000fc400078e0084 */
[----:B------:R-:W2:Y:S04]  /*37a40*/  LDL.LU R135, [R1+0xac4] ;  /* 0x000ac40001877983 */ /* 0x000ea80000300800 */
[----:B------:R-:W2:Y:S04]  /*37a50*/  LDL.LU R132, [R1+0xac8] ;  /* 0x000ac80001847983 */ /* 0x000ea80000300800 */
[----:B------:R1:W-:Y:S01]  /*37a60*/  LDGSTS.E [R3+0x9800], [R124.64], P1 ;  /* 0x098000007c037fae */ /* 0x0003e20008921848 */
[----:B---3--:R-:W-:-:S05]  /*37a70*/  IADD3 R130, P2, R130, R129, RZ ;  /* 0x0000008182827210 */ /* 0x008fca0007f5e0ff */
[--C-:B------:R-:W-:Y:S01]  /*37a80*/  IMAD.X R133, R133, 0x1, R0.reuse, P2 ;  /* 0x0000000185857824 */ /* 0x100fe200010e0600 */
        /* <DEDUP_REMOVED lines=11> */
[----:B---3--:R-:W-:Y:S01]  /*37b40*/  MOV R125, R127 ;  /* 0x0000007f007d7202 */ /* 0x008fe20000000f00 */
[----:B------:R-:W-:-:S02]  /*37b50*/  IMAD.MOV.U32 R124, RZ, RZ, R126 ;  /* 0x000000ffff7c7224 */ /* 0x000fc400078e007e */
[----:B--2---:R-:W2:Y:S04]  /*37b60*/  LDL.LU R127, [R1+0xb34] ;  /* 0x000b3400017f7983 */ /* 0x004ea80000300800 */
[----:B------:R-:W3:Y:S01]  /*37b70*/  LDL.LU R126, [R1+0xb38] ;  /* 0x000b3800017e7983 */ /* 0x000ee20000300800 */
[----:B------:R-:W-:-:S03]  /*37b80*/  ISETP.GT.AND P2, PT, R2, 0x17, PT ;  /* 0x000000170200780c */ /* 0x000fc60003f44270 */
[----:B------:R1:W-:Y:S01]  /*37b90*/  LDGSTS.E [R3+0x9c00], [R124.64], P1 ;  /* 0x09c000007c037fae */ /* 0x0003e20008921848 */
[----:B------:R-:W-:Y:S02]  /*37ba0*/  IADD3 R138, P3, R138, R129, RZ ;  /* 0x000000818a8a7210 */ /* 0x000fe40007f7e0ff */
[----:B-1----:R-:W-:-:S03]  /*37bb0*/  SEL R124, RZ, 0x4, !P2 ;  /* 0x00000004ff7c7807 */ /* 0x002fc60005000000 */
[--C-:B------:R-:W-:Y:S01]  /*37bc0*/  IMAD.X R139, R139, 0x1, R0.reuse, P3 ;  /* 0x000000018b8b7824 */ /* 0x100fe200018e0600 */
[----:B------:R-:W-:Y:S02]  /*37bd0*/  SEL R124, R124, RZ, !P0 ;  /* 0x000000ff7c7c7207 */ /* 0x000fe40004000000 */
[----:B------:R-:W-:Y:S01]  /*37be0*/  IADD3 R131, P4, R131, R129, RZ ;  /* 0x0000008183837210 */ /* 0x000fe20007f9e0ff */
[----:B------:R-:W-:Y:S01]  /*37bf0*/  STL [R1+0xa50], R138 ;  /* 0x000a508a01007387 */ /* 0x000fe20000100800 */
[----:B------:R-:W-:Y:S01]  /*37c00*/  ISETP.NE.U32.AND P2, PT, R124, RZ, PT ;  /* 0x000000ff7c00720c */ /* 0x000fe20003f45070 */
[----:B------:R-:W-:Y:S02]  /*37c10*/  IMAD.MOV.U32 R125, RZ, RZ, R139 ;  /* 0x000000ffff7d7224 */ /* 0x000fe400078e008b */
[----:B------:R-:W-:Y:S01]  /*37c20*/  IMAD.X R134, R134, 0x1, R0, P4 ;  /* 0x0000000186867824 */ /* 0x000fe200020e0600 */
        /* <DEDUP_REMOVED lines=12> */
[----:B------:R-:W-:-:S05]  /*37cf0*/  IADD3 R136, P1, R136, R129, RZ ;  /* 0x0000008188887210 */ /* 0x000fca0007f3e0ff */
[--C-:B------:R-:W-:Y:S01]  /*37d00*/  IMAD.X R137, R137, 0x1, R0.reuse, P1 ;  /* 0x0000000189897824 */ /* 0x100fe200008e0600 */
[----:B------:R-:W-:Y:S01]  /*37d10*/  STL [R1+0xac0], R136 ;  /* 0x000ac08801007387 */ /* 0x000fe20000100800 */
[----:B------:R-:W-:Y:S02]  /*37d20*/  IADD3 R132, P3, R132, R129, RZ ;  /* 0x0000008184847210 */ /* 0x000fe40007f7e0ff */
        /* <DEDUP_REMOVED lines=10> */
[----:B------:R-:W-:Y:S01]  /*37dd0*/  IMAD.MOV.U32 R124, RZ, RZ, R132 ;  /* 0x000000ffff7c7224 */ /* 0x000fe200078e0084 */
[----:B------:R-:W-:-:S02]  /*37de0*/  MOV R125, R135 ;  /* 0x00000087007d7202 */ /* 0x000fc40000000f00 */
[----:B------:R-:W2:Y:S04]  /*37df0*/  LDL.LU R135, [R1+0xbb4] ;  /* 0x000bb40001877983 */ /* 0x000ea80000300800 */
[----:B------:R-:W2:Y:S04]  /*37e00*/  LDL.LU R132, [R1+0xbb8] ;  /* 0x000bb80001847983 */ /* 0x000ea80000300800 */
[----:B------:R1:W-:Y:S02]  /*37e10*/  LDGSTS.E [R3+0xbc00], [R124.64], P2 ;  /* 0x0bc000007c037fae */ /* 0x0003e40009121848 */
[----:B-1----:R-:W-:-:S04]  /*37e20*/  SEL R124, RZ, 0x4, !P1 ;  /* 0x00000004ff7c7807 */ /* 0x002fc80004800000 */
[----:B------:R-:W-:-:S04]  /*37e30*/  SEL R124, R124, RZ, !P0 ;  /* 0x000000ff7c7c7207 */ /* 0x000fc80004000000 */
[----:B------:R-:W-:Y:S02]  /*37e40*/  ISETP.NE.U32.AND P1, PT, R124, RZ, PT ;  /* 0x000000ff7c00720c */ /* 0x000fe40003f25070 */
[----:B----4-:R-:W-:-:S05]  /*37e50*/  IADD3 R130, P3, R130, R129, RZ ;  /* 0x0000008182827210 */ /* 0x010fca0007f7e0ff */
[--C-:B------:R-:W-:Y:S01]  /*37e60*/  IMAD.X R133, R133, 0x1, R0.reuse, P3 ;  /* 0x0000000185857824 */ /* 0x100fe200018e0600 */
[----:B---3--:R-:W-:Y:S01]  /*37e70*/  IADD3 R126, P4, R126, R129, RZ ;  /* 0x000000817e7e7210 */ /* 0x008fe20007f9e0ff */
[----:B------:R-:W-:Y:S01]  /*37e80*/  STL [R1+0xad0], R130 ;  /* 0x000ad08201007387 */ /* 0x000fe20000100800 */
[----:B------:R-:W-:Y:S01]  /*37e90*/  MOV R124, R130 ;  /* 0x00000082007c7202 */ /* 0x000fe20000000f00 */
[----:B------:R-:W-:Y:S02]  /*37ea0*/  IMAD.MOV.U32 R125, RZ, RZ, R133 ;  /* 0x000000ffff7d7224 */ /* 0x000fe400078e0085 */
[----:B--2---:R-:W-:Y:S01]  /*37eb0*/  IMAD.X R127, R127, 0x1, R0, P4 ;  /* 0x000000017f7f7824 */ /* 0x004fe200020e0600 */
[----:B------:R1:W-:Y:S04]  /*37ec0*/  STL [R1+0xacc], R133 ;  /* 0x000acc8501007387 */ /* 0x0003e80000100800 */
[----:B------:R-:W-:Y:S04]  /*37ed0*/  STL [R1+0xb38], R126 ;  /* 0x000b387e01007387 */ /* 0x000fe80000100800 */
[----:B------:R2:W-:Y:S04]  /*37ee0*/  STL [R1+0xb34], R127 ;  /* 0x000b347f01007387 */ /* 0x0005e80000100800 */
[----:B-1----:R-:W3:Y:S04]  /*37ef0*/  LDL.LU R133, [R1+0xbbc] ;  /* 0x000bbc0001857983 */ /* 0x002ee80000300800 */
[----:B------:R1:W-:Y:S04]  /*37f00*/  LDGSTS.E [R3+0xbe00], [R124.64], P2 ;  /* 0x0be000007c037fae */ /* 0x0003e80009121848 */
[----:B------:R-:W4:Y:S01]  /*37f10*/  LDL.LU R130, [R1+0xbc0] ;  /* 0x000bc00001827983 */ /* 0x000f220000300800 */
[----:B-1----:R-:W-:Y:S01]  /*37f20*/  MOV R125, R127 ;  /* 0x0000007f007d7202 */ /* 0x002fe20000000f00 */
[----:B------:R-:W-:-:S02]  /*37f30*/  IMAD.MOV.U32 R124, RZ, RZ, R126 ;  /* 0x000000ffff7c7224 */ /* 0x000fc400078e007e */
[----:B--2---:R-:W2:Y:S04]  /*37f40*/  LDL.LU R127, [R1+0xbc4] ;  /* 0x000bc400017f7983 */ /* 0x004ea80000300800 */
[----:B------:R-:W2:Y:S04]  /*37f50*/  LDL.LU R126, [R1+0xbc8] ;  /* 0x000bc800017e7983 */ /* 0x000ea80000300800 */
[----:B------:R1:W-:Y:S01]  /*37f60*/  LDGSTS.E [R3+0xd800], [R124.64], P1 ;  /* 0x0d8000007c037fae */ /* 0x0003e20008921848 */
[----:B------:R-:W-:-:S05]  /*37f70*/  IADD3 R138, P2, R138, R129, RZ ;  /* 0x000000818a8a7210 */ /* 0x000fca0007f5e0ff */
[--C-:B------:R-:W-:Y:S01]  /*37f80*/  IMAD.X R139, R139, 0x1, R0.reuse, P2 ;  /* 0x000000018b8b7824 */ /* 0x100fe200010e0600 */
        /* <DEDUP_REMOVED lines=142> */
[----:B------:R-:W-:Y:S01]  /*38870*/  IMAD.MOV.U32 R125, RZ, RZ, R137 ;  /* 0x000000ffff7d7224 */ /* 0x000fe200078e0089 */
[----:B------:R-:W-:Y:S01]  /*38880*/  ISETP.NE.U32.AND P1, PT, R124, RZ, PT ;  /* 0x000000ff7c00720c */ /* 0x000fe20003f25070 */
[----:B------:R-:W-:Y:S01]  /*38890*/  STL [R1+0xcd0], R136 ;  /* 0x000cd08801007387 */ /* 0x000fe20000100800 */
[----:B------:R-:W-:Y:S01]  /*388a0*/  MOV R124, R136 ;  /* 0x00000088007c7202 */ /* 0x000fe20000000f00 */
[----:B------:R-:W-:Y:S02]  /*388b0*/  IMAD.X R135, R135, 0x1, R0, P4 ;  /* 0x0000000187877824 */ /* 0x000fe400020e0600 */
[----:B------:R1:W-:Y:S04]  /*388c0*/  STL [R1+0xccc], R137 ;  /* 0x000ccc8901007387 */ /* 0x0003e80000100800 */
[----:B------:R-:W-:Y:S04]  /*388d0*/  STL [R1+0xd38], R132 ;  /* 0x000d388401007387 */ /* 0x000fe80000100800 */
[----:B------:R1:W-:Y:S04]  /*388e0*/  STL [R1+0xd34], R135 ;  /* 0x000d348701007387 */ /* 0x0003e80000100800 */
[----:B------:R1:W-:Y:S04]  /*388f0*/  LDGSTS.E [R3+0x13e00], [R124.64], P2 ;  /* 0x13e000007c037fae */ /* 0x0003e80009121848 */
[----:B-1----:R-:W2:Y:S04]  /*38900*/  LDL.LU R137, [R1+0xdbc] ;  /* 0x000dbc0001897983 */ /* 0x002ea80000300800 */
[----:B------:R-:W2:Y:S01]  /*38910*/  LDL.LU R136, [R1+0xdc0] ;  /* 0x000dc00001887983 */ /* 0x000ea20000300800 */
[----:B------:R-:W-:Y:S01]  /*38920*/  MOV R125, R135 ;  /* 0x00000087007d7202 */ /* 0x000fe20000000f00 */
        /* <DEDUP_REMOVED lines=32> */
[----:B------:R-:W-:Y:S01]  /*38b30*/  MOV R124, R138 ;  /* 0x0000008a007c7202 */ /* 0x000fe20000000f00 */
[----:B------:R-:W-:Y:S02]  /*38b40*/  IMAD.MOV.U32 R125, RZ, RZ, R139 ;  /* 0x000000ffff7d7224 */ /* 0x000fe400078e008b */
[----:B------:R-:W-:Y:S04]  /*38b50*/  STL [R1+0xdb8], R131 ;  /* 0x000db88301007387 */ /* 0x000fe80000100800 */
[----:B------:R1:W-:Y:S04]  /*38b60*/  STL [R1+0xdb4], R134 ;  /* 0x000db48601007387 */ /* 0x0003e80000100800 */
[----:B-1----:R-:W2:Y:S04]  /*38b70*/  LDL.LU R139, [R1+0xe3c] ;  /* 0x000e3c00018b7983 */ /* 0x002ea80000300800 */
[----:B------:R-:W2:Y:S04]  /*38b80*/  LDL.LU R138, [R1+0xe40] ;  /* 0x000e4000018a7983 */ /* 0x000ea80000300800 */
[----:B------:R1:W-:Y:S02]  /*38b90*/  LDGSTS.E [R3+0x15e00], [R124.64], P1 ;  /* 0x15e000007c037fae */ /* 0x0003e40008921848 */
[----:B-1----:R-:W-:Y:S01]  /*38ba0*/  MOV R125, R134 ;  /* 0x00000086007d7202 */ /* 0x002fe20000000f00 */
[----:B------:R-:W-:Y:S01]  /*38bb0*/  IMAD.MOV.U32 R124, RZ, RZ, R131 ;  /* 0x000000ffff7c7224 */ /* 0x000fe200078e0083 */
[----:B------:R-:W2:Y:S04]  /*38bc0*/  LDL.LU R134, [R1+0xe44] ;  /* 0x000e440001867983 */ /* 0x000ea80000300800 */
[----:B------:R-:W2:Y:S04]  /*38bd0*/  LDL.LU R131, [R1+0xe48] ;  /* 0x000e480001837983 */ /* 0x000ea80000300800 */
[----:B------:R1:W-:Y:S01]  /*38be0*/  LDGSTS.E [R3+0x17800], [R124.64], P2 ;  /* 0x178000007c037fae */ /* 0x0003e20009121848 */
[----:B------:R-:W-:-:S05]  /*38bf0*/  IADD3 R136, P1, R136, R129, RZ ;  /* 0x0000008188887210 */ /* 0x000fca0007f3e0ff */
[----:B------:R-:W-:Y:S01]  /*38c00*/  IMAD.X R137, R137, 0x1, R0, P1 ;  /* 0x0000000189897824 */ /* 0x000fe200008e0600 */
[----:B------:R-:W-:Y:S01]  /*38c10*/  IADD3 R132, P3, R132, R129, RZ ;  /* 0x0000008184847210 */ /* 0x000fe20007f7e0ff */
[----:B------:R-:W-:Y:S01]  /*38c20*/  STL [R1+0xdc0], R136 ;  /* 0x000dc08801007387 */ /* 0x000fe20000100800 */
[----:B-1----:R-:W-:-:S03]  /*38c30*/  MOV R124, R136 ;  /* 0x00000088007c7202 */ /* 0x002fc60000000f00 */
[----:B------:R-:W-:Y:S01]  /*38c40*/  IMAD.X R135, R135, 0x1, R0, P3 ;  /* 0x0000000187877824 */ /* 0x000fe200018e0600 */
[----:B------:R1:W-:Y:S01]  /*38c50*/  STL [R1+0xdbc], R137 ;  /* 0x000dbc8901007387 */ /* 0x0003e20000100800 */
[----:B------:R-:W-:-:S03]  /*38c60*/  IMAD.MOV.U32 R125, RZ, RZ, R137 ;  /* 0x000000ffff7d7224 */ /* 0x000fc600078e0089 */
[----:B------:R-:W-:Y:S04]  /*38c70*/  STL [R1+0xdc8], R132 ;  /* 0x000dc88401007387 */ /* 0x000fe80000100800 */
[----:B------:R1:W-:Y:S04]  /*38c80*/  STL [R1+0xdc4], R135 ;  /* 0x000dc48701007387 */ /* 0x0003e80000100800 */
[----:B-1----:R-:W2:Y:S04]  /*38c90*/  LDL.LU R137, [R1+0xe4c] ;  /* 0x000e4c0001897983 */ /* 0x002ea80000300800 */
[----:B------:R-:W2:Y:S01]  /*38ca0*/  LDL.LU R136, [R1+0xe50] ;  /* 0x000e500001887983 */ /* 0x000ea20000300800 */
[----:B------:R-:W-:-:S03]  /*38cb0*/  ISETP.GT.AND P1, PT, R2, 0x33, PT ;  /* 0x000000330200780c */ /* 0x000fc60003f24270 */
[----:B------:R1:W-:Y:S02]  /*38cc0*/  LDGSTS.E [R3+0x17a00], [R124.64], P2 ;  /* 0x17a000007c037fae */ /* 0x0003e40009121848 */
[----:B-1----:R-:W-:Y:S01]  /*38cd0*/  IMAD.MOV.U32 R124, RZ, RZ, R132 ;  /* 0x000000ffff7c7224 */ /* 0x002fe200078e0084 */
[----:B------:R-:W-:Y:S02]  /*38ce0*/  MOV R125, R135 ;  /* 0x00000087007d7202 */ /* 0x000fe40000000f00 */
        /* <DEDUP_REMOVED lines=9> */
[----:B------:R-:W-:Y:S04]  /*38d80*/  STL [R1+0xdd0], R130 ;  /* 0x000dd08201007387 */ /* 0x000fe80000100800 */
[----:B--2---:R-:W-:Y:S01]  /*38d90*/  IMAD.X R127, R127, 0x1, R0, P4 ;  /* 0x000000017f7f7824 */ /* 0x004fe200020e0600 */
[----:B------:R1:W-:Y:S01]  /*38da0*/  STL [R1+0xdcc], R133 ;  /* 0x000dcc8501007387 */ /* 0x0003e20000100800 */
[----:B------:R-:W-:Y:S01]  /*38db0*/  MOV R124, R130 ;  /* 0x00000082007c7202 */ /* 0x000fe20000000f00 */
[----:B------:R-:W-:Y:S02]  /*38dc0*/  IMAD.MOV.U32 R125, RZ, RZ, R133 ;  /* 0x000000ffff7d7224 */ /* 0x000fe400078e0085 */
[----:B------:R-:W-:Y:S04]  /*38dd0*/  STL [R1+0xe38], R126 ;  /* 0x000e387e01007387 */ /* 0x000fe80000100800 */
[----:B------:R2:W-:Y:S04]  /*38de0*/  STL [R1+0xe34], R127 ;  /* 0x000e347f01007387 */ /* 0x0005e80000100800 */
[----:B-1----:R-:W3:Y:S04]  /*38df0*/  LDL.LU R133, [R1+0xebc] ;  /* 0x000ebc0001857983 */ /* 0x002ee80000300800 */
[----:B------:R-:W4:Y:S04]  /*38e00*/  LDL.LU R130, [R1+0xec0] ;  /* 0x000ec00001827983 */ /* 0x000f280000300800 */
[----:B------:R1:W-:Y:S02]  /*38e10*/  LDGSTS.E [R3+0x17e00], [R124.64], P2 ;  /* 0x17e000007c037fae */ /* 0x0003e40009121848 */
[----:B-1----:R-:W-:Y:S01]  /*38e20*/  MOV R125, R127 ;  /* 0x0000007f007d7202 */ /* 0x002fe20000000f00 */
[----:B------:R-:W-:Y:S01]  /*38e30*/  IMAD.MOV.U32 R124, RZ, RZ, R126 ;  /* 0x000000ffff7c7224 */ /* 0x000fe200078e007e */
[----:B--2---:R-:W2:Y:S04]  /*38e40*/  LDL.LU R127, [R1+0xec4] ;  /* 0x000ec400017f7983 */ /* 0x004ea80000300800 */
[----:B------:R-:W2:Y:S04]  /*38e50*/  LDL.LU R126, [R1+0xec8] ;  /* 0x000ec800017e7983 */ /* 0x000ea80000300800 */
[----:B------:R1:W-:Y:S01]  /*38e60*/  LDGSTS.E [R3+0x19800], [R124.64], P1 ;  /* 0x198000007c037fae */ /* 0x0003e20008921848 */
[----:B------:R-:W-:-:S05]  /*38e70*/  IADD3 R138, P2, R138, R129, RZ ;  /* 0x000000818a8a7210 */ /* 0x000fca0007f5e0ff */
[----:B------:R-:W-:Y:S01]  /*38e80*/  IMAD.X R139, R139, 0x1, R0, P2 ;  /* 0x000000018b8b7824 */ /* 0x000fe200010e0600 */
[----:B-1----:R-:W-:-:S03]  /*38e90*/  MOV R124, R138 ;  /* 0x0000008a007c7202 */ /* 0x002fc60000000f00 */
[----:B------:R-:W-:Y:S01]  /*38ea0*/  IMAD.MOV.U32 R125, RZ, RZ, R139 ;  /* 0x000000ffff7d7224 */ /* 0x000fe200078e008b */
[----:B------:R-:W-:-:S04]  /*38eb0*/  IADD3 R131, P3, R131, R129, RZ ;  /* 0x0000008183837210 */ /* 0x000fc80007f7e0ff */
[----:B------:R1:W-:Y:S01]  /*38ec0*/  LDGSTS.E [R3+0x19a00], [R124.64], P1 ;  /* 0x19a000007c037fae */ /* 0x0003e20008921848 */
[----:B------:R-:W-:Y:S01]  /*38ed0*/  IMAD.X R134, R134, 0x1, R0, P3 ;  /* 0x0000000186867824 */ /* 0x000fe200018e0600 */
[----:B------:R-:W-:Y:S02]  /*38ee0*/  ISETP.GT.AND P2, PT, R2, 0x37, PT ;  /* 0x000000370200780c */ /* 0x000fe40003f44270 */
[----:B------:R-:W-:Y:S01]  /*38ef0*/  STL [R1+0xe40], R138 ;  /* 0x000e408a01007387 */ /* 0x000fe20000100800 */
[----:B-1----:R-:W-:Y:S01]  /*38f00*/  IMAD.MOV.U32 R124, RZ, RZ, R131 ;  /* 0x000000ffff7c7224 */ /* 0x002fe200078e0083 */
[----:B------:R-:W-:Y:S02]  /*38f10*/  MOV R125, R134 ;  /* 0x00000086007d7202 */ /* 0x000fe40000000f00 */
[----:B------:R-:W-:Y:S04]  /*38f20*/  STL [R1+0xe3c], R139 ;  /* 0x000e3c8b01007387 */ /* 0x000fe80000100800 */
[----:B------:R-:W-:Y:S04]  /*38f30*/  STL [R1+0xe48], R131 ;  /* 0x000e488301007387 */ /* 0x000fe80000100800 */
[----:B------:R1:W-:Y:S04]  /*38f40*/  LDGSTS.E [R3+0x19c00], [R124.64], P1 ;  /* 0x19c000007c037fae */ /* 0x0003e80008921848 */
[----:B------:R1:W-:Y:S04]  /*38f50*/  STL [R1+0xe44], R134 ;  /* 0x000e448601007387 */ /* 0x0003e80000100800 */
[----:B------:R-:W2:Y:S01]  /*38f60*/  LDL.LU R141, [R1+0xecc] ;  /* 0x000ecc00018d7983 */ /* 0x000ea20000300800 */
[----:B-1----:R-:W-:-:S03]  /*38f70*/  SEL R124, RZ, 0x4, !P2 ;  /* 0x00000004ff7c7807 */ /* 0x002fc60005000000 */
[----:B------:R-:W2:Y:S01]  /*38f80*/  LDL.LU R140, [R1+0xed0] ;  /* 0x000ed000018c7983 */ /* 0x000ea20000300800 */
[----:B------:R-:W-:-:S03]  /*38f90*/  IADD3 R136, P3, R136, R129, RZ ;  /* 0x0000008188887210 */ /* 0x000fc60007f7e0ff */
[----:B------:R-:W2:Y:S01]  /*38fa0*/  LDL.LU R134, [R1+0xf34] ;  /* 0x000f340001867983 */ /* 0x000ea20000300800 */
[----:B------:R-:W-:Y:S01]  /*38fb0*/  SEL R124, R124, RZ, !P0 ;  /* 0x000000ff7c7c7207 */ /* 0x000fe20004000000 */
[----:B------:R-:W-:-:S03]  /*38fc0*/  IMAD.X R137, R137, 0x1, R0, P3 ;  /* 0x0000000189897824 */ /* 0x000fc600018e0600 */
[----:B------:R-:W-:Y:S01]  /*38fd0*/  ISETP.NE.U32.AND P2, PT, R124, RZ, PT ;  /* 0x000000ff7c00720c */ /* 0x000fe20003f45070 */
[----:B------:R-:W2:Y:S01]  /*38fe0*/  LDL.LU R131, [R1+0xf38] ;  /* 0x000f380001837983 */ /* 0x000ea20000300800 */
[----:B------:R-:W-:Y:S01]  /*38ff0*/  MOV R124, R136 ;  /* 0x00000088007c7202 */ /* 0x000fe20000000f00 */
[----:B------:R-:W-:Y:S02]  /*39000*/  IMAD.MOV.U32 R125, RZ, RZ, R137 ;  /* 0x000000ffff7d7224 */ /* 0x000fe400078e0089 */
[----:B------:R-:W-:Y:S04]  /*39010*/  STL [R1+0xe50], R136 ;  /* 0x000e508801007387 */ /* 0x000fe80000100800 */
[----:B------:R-:W-:Y:S04]  /*39020*/  STL [R1+0xe4c], R137 ;  /* 0x000e4c8901007387 */ /* 0x000fe80000100800 */
[----:B------:R1:W-:Y:S01]  /*39030*/  LDGSTS.E [R3+0x19e00], [R124.64], P1 ;  /* 0x19e000007c037fae */ /* 0x0003e20008921848 */
[----:B------:R-:W-:-:S05]  /*39040*/  IADD3 R132, P4, R132, R129, RZ ;  /* 0x0000008184847210 */ /* 0x000fca0007f9e0ff */
[----:B------:R-:W-:Y:S01]  /*39050*/  IMAD.X R135, R135, 0x1, R0, P4 ;  /* 0x0000000187877824 */ /* 0x000fe200020e0600 */
[----:B------:R-:W-:Y:S01]  /*39060*/  STL [R1+0xeb8], R132 ;  /* 0x000eb88401007387 */ /* 0x000fe20000100800 */
[----:B-1----:R-:W-:-:S03]  /*39070*/  IMAD.MOV.U32 R124, RZ, RZ, R132 ;  /* 0x000000ffff7c7224 */ /* 0x002fc600078e0084 */
[----:B------:R1:W-:Y:S01]  /*39080*/  STL [R1+0xeb4], R135 ;  /* 0x000eb48701007387 */ /* 0x0003e20000100800 */
[----:B------:R-:W-:-:S05]  /*39090*/  MOV R125, R135 ;  /* 0x00000087007d7202 */ /* 0x000fca0000000f00 */
[----:B------:R3:W-:Y:S04]  /*390a0*/  LDGSTS.E [R3+0x1b800], [R124.64], P2 ;  /* 0x1b8000007c037fae */ /* 0x0007e80009121848 */
[----:B-1----:R-:W2:Y:S04]  /*390b0*/  LDL.LU R135, [R1+0xf3c] ;  /* 0x000f3c0001877983 */ /* 0x002ea80000300800 */
[----:B------:R-:W2:Y:S04]  /*390c0*/  LDL.LU R132, [R1+0xf40] ;  /* 0x000f400001847983 */ /* 0x000ea80000300800 */
[----:B------:R-:W2:Y:S04]  /*390d0*/  LDL.LU R139, [R1+0xf44] ;  /* 0x000f4400018b7983 */ /* 0x000ea80000300800 */
[----:B------:R-:W2:Y:S01]  /*390e0*/  LDL.LU R138, [R1+0xf48] ;  /* 0x000f4800018a7983 */ /* 0x000ea20000300800 */
[----:B----4-:R-:W-:-:S05]  /*390f0*/  IADD3 R130, P1, R130, R129, RZ ;  /* 0x0000008182827210 */ /* 0x010fca0007f3e0ff */
[----:B---3--:R-:W-:Y:S01]  /*39100*/  IMAD.X R133, R133, 0x1, R0, P1 ;  /* 0x0000000185857824 */ /* 0x008fe200008e0600 */
[----:B------:R-:W-:-:S03]  /*39110*/  MOV R124, R130 ;  /* 0x00000082007c7202 */ /* 0x000fc60000000f00 */
        /* <DEDUP_REMOVED lines=9> */
[----:B------:R-:W-:Y:S02]  /*391b0*/  MOV R125, R127 ;  /* 0x0000007f007d7202 */ /* 0x000fe40000000f00 */
[----:B------:R-:W-:-:S03]  /*391c0*/  ISETP.GT.AND P1, PT, R2, 0x3b, PT ;  /* 0x0000003b0200780c */ /* 0x000fc60003f24270 */
[----:B------:R2:W-:Y:S04]  /*391d0*/  LDGSTS.E [R3+0x1bc00], [R124.64], P2 ;  /* 0x1bc000007c037fae */ /* 0x0005e80009121848 */
[----:B-1----:R-:W3:Y:S04]  /*391e0*/  LDL.LU R127, [R1+0xf4c] ;  /* 0x000f4c00017f7983 */ /* 0x002ee80000300800 */
[----:B------:R-:W4:Y:S04]  /*391f0*/  LDL.LU R126, [R1+0xf50] ;  /* 0x000f5000017e7983 */ /* 0x000f280000300800 */
[----:B------:R-:W3:Y:S04]  /*39200*/  LDL.LU R137, [R1+0xfb4] ;  /* 0x000fb40001897983 */ /* 0x000ee80000300800 */
[----:B------:R-:W3:Y:S04]  /*39210*/  LDL.LU R130, [R1+0xfb8] ;  /* 0x000fb80001827983 */ /* 0x000ee80000300800 */
[----:B------:R-:W3:Y:S04]  /*39220*/  LDL.LU R136, [R1+0xfbc] ;  /* 0x000fbc0001887983 */ /* 0x000ee80000300800 */
[----:B------:R-:W3:Y:S01]  /*39230*/  LDL.LU R133, [R1+0xfc0] ;  /* 0x000fc00001857983 */ /* 0x000ee20000300800 */
[----:B--2---:R-:W-:-:S04]  /*39240*/  SEL R124, RZ, 0x4, !P1 ;  /* 0x00000004ff7c7807 */ /* 0x004fc80004800000 */
[----:B------:R-:W-:-:S04]  /*39250*/  SEL R124, R124, RZ, !P0 ;  /* 0x000000ff7c7c7207 */ /* 0x000fc80004000000 */
[----:B------:R-:W-:Y:S02]  /*39260*/  ISETP.NE.U32.AND P1, PT, R124, RZ, PT ;  /* 0x000000ff7c00720c */ /* 0x000fe40003f25070 */
[----:B------:R-:W-:-:S05]  /*39270*/  IADD3 R140, P3, R140, R129, RZ ;  /* 0x000000818c8c7210 */ /* 0x000fca0007f7e0ff */
[----:B------:R-:W-:Y:S01]  /*39280*/  IMAD.X R141, R141, 0x1, R0, P3 ;  /* 0x000000018d8d7824 */ /* 0x000fe200018e0600 */
[----:B------:R-:W-:-:S03]  /*39290*/  MOV R124, R140 ;  /* 0x0000008c007c7202 */ /* 0x000fc60000000f00 */
[----:B------:R-:W-:Y:S01]  /*392a0*/  IMAD.MOV.U32 R125, RZ, RZ, R141 ;  /* 0x000000ffff7d7224 */ /* 0x000fe200078e008d */
[----:B------:R-:W-:-:S04]  /*392b0*/  IADD3 R131, P4, R131, R129, RZ ;  /* 0x0000008183837210 */ /* 0x000fc80007f9e0ff */
[----:B------:R1:W-:Y:S01]  /*392c0*/  LDGSTS.E [R3+0x1be00], [R124.64], P2 ;  /* 0x1be000007c037fae */ /* 0x0003e20009121848 */
[----:B------:R-:W-:Y:S02]  /*392d0*/  IMAD.X R134, R134, 0x1, R0, P4 ;  /* 0x0000000186867824 */ /* 0x000fe400020e0600 */
[----:B-1----:R-:W-:-:S03]  /*392e0*/  IMAD.MOV.U32 R124, RZ, RZ, R131 ;  /* 0x000000ffff7c7224 */ /* 0x002fc600078e0083 */
[----:B------:R-:W-:-:S05]  /*392f0*/  MOV R125, R134 ;  /* 0x00000086007d7202 */ /* 0x000fca0000000f00 */
[----:B------:R1:W-:Y:S04]  /*39300*/  LDGSTS.E [R3+0x1d800], [R124.64], P1 ;  /* 0x1d8000007c037fae */ /* 0x0003e80008921848 */
[----:B------:R-:W-:Y:S01]  /*39310*/  STL [R1+0xed0], R140 ;  /* 0x000ed08c01007387 */ /* 0x000fe20000100800 */
[----:B------:R-:W-:-:S05]  /*39320*/  IADD3 R132, P2, R132, R129, RZ ;  /* 0x0000008184847210 */ /* 0x000fca0007f5e0ff */
[----:B------:R-:W-:Y:S01]  /*39330*/  IMAD.X R135, R135, 0x1, R0, P2 ;  /* 0x0000000187877824 */ /* 0x000fe200010e0600 */
[----:B------:R-:W-:-:S03]  /*39340*/  IADD3 R138, P3, R138, R129, RZ ;  /* 0x000000818a8a7210 */ /* 0x000fc60007f7e0ff */
[----:B-1----:R-:W-:Y:S01]  /*39350*/  IMAD.MOV.U32 R125, RZ, RZ, R135 ;  /* 0x000000ffff7d7224 */ /* 0x002fe200078e0087 */
[----:B------:R-:W-:Y:S01]  /*39360*/  MOV R124, R132 ;  /* 0x00000084007c7202 */ /* 0x000fe20000000f00 */
[----:B------:R-:W-:Y:S01]  /*39370*/  IMAD.X R139, R139, 0x1, R0, P3 ;  /* 0x000000018b8b7824 */ /* 0x000fe200018e0600 */
[----:B------:R-:W-:Y:S01]  /*39380*/  STL [R1+0xecc], R141 ;  /* 0x000ecc8d01007387 */ /* 0x000fe20000100800 */
[----:B------:R-:W-:-:S03]  /*39390*/  ISETP.GT.AND P2, PT, R2, 0x3f, PT ;  /* 0x0000003f0200780c */ /* 0x000fc60003f44270 */
[----:B------:R1:W-:Y:S04]  /*393a0*/  LDGSTS.E [R3+0x1da00], [R124.64], P1 ;  /* 0x1da000007c037fae */ /* 0x0003e80008921848 */
[----:B------:R-:W-:Y:S04]  /*393b0*/  STL [R1+0xf38], R131 ;  /* 0x000f388301007387 */ /* 0x000fe80000100800 */
[----:B------:R2:W-:Y:S01]  /*393c0*/  STL [R1+0xf34], R134 ;  /* 0x000f348601007387 */ /* 0x0005e20000100800 */
[----:B-1----:R-:W-:Y:S01]  /*393d0*/  IMAD.MOV.U32 R124, RZ, RZ, R138 ;  /* 0x000000ffff7c7224 */ /* 0x002fe200078e008a */
[----:B------:R-:W-:-:S02]  /*393e0*/  MOV R125, R139 ;  /* 0x0000008b007d7202 */ /* 0x000fc40000000f00 */
[----:B--2---:R-:W2:Y:S04]  /*393f0*/  LDL.LU R134, [R1+0xfc8] ;  /* 0x000fc80001867983 */ /* 0x004ea80000300800 */
[----:B------:R-:W2:Y:S04]  /*39400*/  LDL.LU R131, [R1+0xfd0] ;  /* 0x000fd00001837983 */ /* 0x000ea80000300800 */
[----:B------:R-:W-:Y:S04]  /*39410*/  STL [R1+0xf40], R132 ;  /* 0x000f408401007387 */ /* 0x000fe80000100800 */
[----:B------:R1:W-:Y:S04]  /*39420*/  LDGSTS.E [R3+0x1dc00], [R124.64], P1 ;  /* 0x1dc000007c037fae */ /* 0x0003e80008921848 */
[----:B------:R1:W-:Y:S04]  /*39430*/  STL [R1+0xf3c], R135 ;  /* 0x000f3c8701007387 */ /* 0x0003e80000100800 */
[----:B------:R-:W-:Y:S01]  /*39440*/  STL [R1+0xf48], R138 ;  /* 0x000f488a01007387 */ /* 0x000fe20000100800 */
[----:B-1----:R-:W-:-:S03]  /*39450*/  SEL R124, RZ, 0x4, !P2 ;  /* 0x00000004ff7c7807 */ /* 0x002fc60005000000 */
[----:B------:R-:W2:Y:S01]  /*39460*/  LDL.LU R135, [R1+0xfc4] ;  /* 0x000fc40001877983 */ /* 0x000ea20000300800 */
[----:B------:R-:W-:-:S03]  /*39470*/  SEL R124, R124, RZ, !P0 ;  /* 0x000000ff7c7c7207 */ /* 0x000fc60004000000 */
[----:B------:R-:W-:Y:S01]  /*39480*/  STL [R1+0xf44], R139 ;  /* 0x000f448b01007387 */ /* 0x000fe20000100800 */
[----:B------:R-:W-:-:S03]  /*39490*/  ISETP.NE.U32.AND P2, PT, R124, RZ, PT ;  /* 0x000000ff7c00720c */ /* 0x000fc60003f45070 */
[----:B------:R-:W2:Y:S01]  /*394a0*/  LDL.LU R132, [R1+0xfcc] ;  /* 0x000fcc0001847983 */ /* 0x000ea20000300800 */
[----:B----4-:R-:W-:-:S05]  /*394b0*/  IADD3 R126, P3, R126, R129, RZ ;  /* 0x000000817e7e7210 */ /* 0x010fca0007f7e0ff */
[----:B---3--:R-:W-:Y:S02]  /*394c0*/  IMAD.X R127, R127, 0x1, R0, P3 ;  /* 0x000000017f7f7824 */ /* 0x008fe400018e0600 */
[----:B------:R-:W-:-:S03]  /*394d0*/  IMAD.MOV.U32 R124, RZ, RZ, R126 ;  /* 0x000000ffff7c7224 */ /* 0x000fc600078e007e */
[----:B------:R-:W-:-:S05]  /*394e0*/  MOV R125, R127 ;  /* 0x0000007f007d7202 */ /* 0x000fca0000000f00 */
[----:B------:R1:W-:Y:S01]  /*394f0*/  LDGSTS.E [R3+0x1de00], [R124.64], P1 ;  /* 0x1de000007c037fae */ /* 0x0003e20008921848 */
[-C--:B------:R-:W-:Y:S02]  /*39500*/  IADD3 R130, P1, R130, R129.reuse, RZ ;  /* 0x0000008182827210 */ /* 0x080fe40007f3e0ff */
[----:B------:R-:W-:Y:S01]  /*39510*/  IADD3 R133, P3, R133, R129, RZ ;  /* 0x0000008185857210 */ /* 0x000fe20007f7e0ff */
[----:B------:R3:W-:Y:S02]  /*39520*/  STL [R1+0xf50], R126 ;  /* 0x000f507e01007387 */ /* 0x0007e40000100800 */
[--C-:B------:R-:W-:Y:S02]  /*39530*/  IMAD.X R137, R137, 0x1, R0.reuse, P1 ;  /* 0x0000000189897824 */ /* 0x100fe400008e0600 */
[----:B------:R4:W-:Y:S01]  /*39540*/  STL [R1+0xf4c], R127 ;  /* 0x000f4c7f01007387 */ /* 0x0009e20000100800 */
[----:B------:R-:W-:-:S03]  /*39550*/  IMAD.X R136, R136, 0x1, R0, P3 ;  /* 0x0000000188887824 */ /* 0x000fc600018e0600 */
[----:B---3--:R-:W3:Y:S01]  /*39560*/  LDL.LU R126, [R1+0xfd8] ;  /* 0x000fd800017e7983 */ /* 0x008ee20000300800 */
[----:B-1----:R-:W-:-:S03]  /*39570*/  MOV R124, R130 ;  /* 0x00000082007c7202 */ /* 0x002fc60000000f00 */
[----:B----4-:R-:W4:Y:S04]  /*39580*/  LDL.LU R127, [R1+0xff8] ;  /* 0x000ff800017f7983 */ /* 0x010f280000300800 */
[----:B------:R1:W-:Y:S04]  /*39590*/  STL [R1+0xfb8], R130 ;  /* 0x000fb88201007387 */ /* 0x0003e80000100800 */
[----:B------:R1:W-:Y:S04]  /*395a0*/  STL [R1+0xfb4], R137 ;  /* 0x000fb48901007387 */ /* 0x0003e80000100800 */
[----:B------:R2:W-:Y:S04]  /*395b0*/  STL [R1+0xfc0], R133 ;  /* 0x000fc08501007387 */ /* 0x0005e80000100800 */
[----:B-1----:R-:W4:Y:S01]  /*395c0*/  LDL.LU R130, [R1+0xfd4] ;  /* 0x000fd40001827983 */ /* 0x002f220000300800 */
[----:B------:R-:W-:-:S03]  /*395d0*/  IMAD.MOV.U32 R125, RZ, RZ, R137 ;  /* 0x000000ffff7d7224 */ /* 0x000fc600078e0089 */
[----:B------:R-:W-:Y:S04]  /*395e0*/  STL [R1+0xfbc], R136 ;  /* 0x000fbc8801007387 */ /* 0x000fe80000100800 */
[----:B------:R-:W4:Y:S04]  /*395f0*/  LDL.LU R137, [R1+0xff4] ;  /* 0x000ff40001897983 */ /* 0x000f280000300800 */
[----:B------:R-:W1:Y:S04]  /*39600*/  S2R R141, SR_TID.X ;  /* 0x00000000008d7919 */ /* 0x000e680000002100 */
[----:B------:R-:W1:Y:S04]  /*39610*/  S2R R252, SR_TID.X ;  /* 0x0000000000fc7919 */ /* 0x000e680000002100 */
[----:B------:R-:W1:Y:S04]  /*39620*/  S2R R140, SR_TID.X ;  /* 0x00000000008c7919 */ /* 0x000e680000002100 */
[----:B------:R1:W-:Y:S02]  /*39630*/  LDGSTS.E [R3+0x1f800], [R124.64], P2 ;  /* 0x1f8000007c037fae */ /* 0x0003e40009121848 */
[----:B-1----:R-:W-:Y:S01]  /*39640*/  IMAD.MOV.U32 R124, RZ, RZ, R133 ;  /* 0x000000ffff7c7224 */ /* 0x002fe200078e0085 */
[----:B------:R-:W-:-:S02]  /*39650*/  MOV R125, R136 ;  /* 0x00000088007d7202 */ /* 0x000fc40000000f00 */
[----:B------:R-:W-:-:S03]  /*39660*/  LOP3.LUT R138, R141, 0x3f, RZ, 0xc0, !PT ;  /* 0x0000003f8d8a7812 */ /* 0x000fc600078ec0ff */
[----:B------:R1:W-:Y:S01]  /*39670*/  LDGSTS.E [R3+0x1fa00], [R124.64], P2 ;  /* 0x1fa000007c037fae */ /* 0x0003e20009121848 */
[----:B------:R-:W-:Y:S02]  /*39680*/  LOP3.LUT R252, R252, 0x3f, RZ, 0xc0, !PT ;  /* 0x0000003ffcfc7812 */ /* 0x000fe400078ec0ff */
[----:B------:R-:W-:-:S03]  /*39690*/  SHF.R.S32.HI R140, RZ, 0x6, R140 ;  /* 0x00000006ff8c7819 */ /* 0x000fc6000001148c */
[----:B------:R-:W-:Y:S01]  /*396a0*/  IMAD.SHL.U32 R252, R252, 0x4, RZ ;  /* 0x00000004fcfc7824 */ /* 0x000fe200078e00ff */
[----:B------:R-:W-:Y:S02]  /*396b0*/  SGXT R140, R140, 0x1 ;  /* 0x000000018c8c781a */ /* 0x000fe40000000200 */
[-C--:B--2---:R-:W-:Y:S02]  /*396c0*/  IADD3 R134, P1, R134, R129.reuse, RZ ;  /* 0x0000008186867210 */ /* 0x084fe40007f3e0ff */
[----:B------:R-:W-:Y:S02]  /*396d0*/  IADD3 R131, P3, R131, R129, RZ ;  /* 0x0000008183837210 */ /* 0x000fe40007f7e0ff */
[----:B------:R-:W2:Y:S01]  /*396e0*/  LDL.LU R129, [R1+0x1018] ;  /* 0x0010180001817983 */ /* 0x000ea20000300800 */
[----:B-1----:R-:W-:-:S03]  /*396f0*/  MOV R124, R134 ;  /* 0x00000086007c7202 */ /* 0x002fc60000000f00 */
[----:B------:R-:W2:Y:S04]  /*39700*/  LDL.LU R133, [R1+0x1038] ;  /* 0x0010380001857983 */ /* 0x000ea80000300800 */
[----:B------:R1:W-:Y:S04]  /*39710*/  STL [R1+0xfc8], R134 ;  /* 0x000fc88601007387 */ /* 0x0003e80000100800 */
[----:B------:R-:W-:Y:S01]  /*39720*/  STL [R1+0xfd0], R131 ;  /* 0x000fd08301007387 */ /* 0x000fe20000100800 */
[----:B------:R-:W-:-:S04]  /*39730*/  IMAD.X R135, R135, 0x1, R0, P1 ;  /* 0x0000000187877824 */ /* 0x000fc800008e0600 */
[----:B------:R-:W-:Y:S01]  /*39740*/  IMAD.MOV.U32 R125, RZ, RZ, R135 ;  /* 0x000000ffff7d7224 */ /* 0x000fe200078e0087 */
[----:B------:R1:W-:Y:S01]  /*39750*/  STL [R1+0xfc4], R135 ;  /* 0x000fc48701007387 */ /* 0x0003e20000100800 */
[----:B------:R-:W-:-:S03]  /*39760*/  IMAD.X R132, R132, 0x1, R0, P3 ;  /* 0x0000000184847824 */ /* 0x000fc600018e0600 */
[----:B-1----:R-:W2:Y:S01]  /*39770*/  LDL.LU R134, [R1+0x1014] ;  /* 0x0010140001867983 */ /* 0x002ea20000300800 */
[----:B------:R-:W-:-:S03]  /*39780*/  ISETP.GE.AND P1, PT, R138, R2, PT ;  /* 0x000000028a00720c */ /* 0x000fc60003f26270 */
[----:B------:R1:W-:Y:S04]  /*39790*/  LDGSTS.E [R3+0x1fc00], [R124.64], P2 ;  /* 0x1fc000007c037fae */ /* 0x0003e80009121848 */
[----:B------:R-:W2:Y:S01]  /*397a0*/  LDL.LU R135, [R1+0x1034] ;  /* 0x0010340001877983 */ /* 0x000ea20000300800 */
[----:B------:R-:W-:-:S03]  /*397b0*/  SEL R2, RZ, 0x4, P1 ;  /* 0x00000004ff027807 */ /* 0x000fc60000800000 */
[----:B------:R1:W-:Y:S02]  /*397c0*/  STL [R1+0xfcc], R132 ;  /* 0x000fcc8401007387 */ /* 0x0003e40000100800 */
[----:B-1----:R-:W-:Y:S02]  /*397d0*/  IMAD.MOV.U32 R124, RZ, RZ, R131 ;  /* 0x000000ffff7c7224 */ /* 0x002fe400078e0083 */
[----:B------:R-:W2:Y:S01]  /*397e0*/  LDL.LU R139, [R1+0x1054] ;  /* 0x00105400018b7983 */ /* 0x000ea20000300800 */
[----:B------:R-:W-:-:S03]  /*397f0*/  MOV R125, R132 ;  /* 0x00000084007d7202 */ /* 0x000fc60000000f00 */
[----:B------:R-:W2:Y:S01]  /*39800*/  LDL.LU R131, [R1+0x1058] ;  /* 0x0010580001837983 */ /* 0x000ea20000300800 */
[----:B------:R-:W-:-:S03]  /*39810*/  SEL R2, R2, RZ, !P0 ;  /* 0x000000ff02027207 */ /* 0x000fc60004000000 */
[----:B------:R-:W2:Y:S04]  /*39820*/  LDL.LU R136, [R1+0x1074] ;  /* 0x0010740001887983 */ /* 0x000ea80000300800 */
[----:B------:R-:W2:Y:S01]  /*39830*/  LDL.LU R132, [R1+0x1078] ;  /* 0x0010780001847983 */ /* 0x000ea20000300800 */
[----:B------:R-:W-:Y:S01]  /*39840*/  ISETP.NE.U32.AND P0, PT, R2, RZ, PT ;  /* 0x000000ff0200720c */ /* 0x000fe20003f05070 */
[----:B------:R-:W-:Y:S01]  /*39850*/  IMAD.U32 R2, RZ, RZ, UR5 ;  /* 0x00000005ff027e24 */ /* 0x000fe2000f8e00ff */
[----:B------:R-:W-:Y:S01]  /*39860*/  LOP3.LUT R140, R252, 0x110, R140, 0x78, !PT ;  /* 0x00000110fc8c7812 */ /* 0x000fe200078e788c */
[----:B------:R1:W-:Y:S03]  /*39870*/  LDGSTS.E [R3+0x1fe00], [R124.64], P2 ;  /* 0x1fe000007c037fae */ /* 0x0003e60009121848 */
[----:B------:R-:W-:Y:S01]  /*39880*/  LEA R2, R2, R140, 0xf ;  /* 0x0000008c02027211 */ /* 0x000fe200078e78ff */
[----:B------:R-:W0:Y:S01]  /*39890*/  LDGDEPBAR ;  /* 0x00000000000079af */ /* 0x000e220000000000 */
[----:B---3--:R-:W-:-:S02]  /*398a0*/  IADD3 R126, P1, R126, UR7, RZ ;  /* 0x000000077e7e7c10 */ /* 0x008fc4000ff3e0ff */
[----:B----4-:R-:W-:-:S03]  /*398b0*/  IADD3 R127, P2, R127, UR7, RZ ;  /* 0x000000077f7f7c10 */ /* 0x010fc6000ff5e0ff */
[----:B------:R-:W-:Y:S01]  /*398c0*/  STL [R1+0xfd8], R126 ;  /* 0x000fd87e01007387 */ /* 0x000fe20000100800 */
[----:B-1----:R-:W-:-:S03]  /*398d0*/  IMAD.MOV.U32 R124, RZ, RZ, R126 ;  /* 0x000000ffff7c7224 */ /* 0x002fc600078e007e */
[----:B------:R-:W-:Y:S01]  /*398e0*/  STL [R1+0xff8], R127 ;  /* 0x000ff87f01007387 */ /* 0x000fe20000100800 */
[----:B------:R-:W-:-:S05]  /*398f0*/  IADD3.X R130, R130, UR6, RZ, P1, !PT ;  /* 0x0000000682827c10 */ /* 0x000fca0008ffe4ff */
[----:B------:R-:W-:Y:S01]  /*39900*/  IMAD.MOV.U32 R125, RZ, RZ, R130 ;  /* 0x000000ffff7d7224 */ /* 0x000fe200078e0082 */
[----:B------:R1:W-:Y:S01]  /*39910*/  STL [R1+0xfd4], R130 ;  /* 0x000fd48201007387 */ /* 0x0003e20000100800 */
[----:B------:R-:W-:-:S03]  /*39920*/  IADD3.X R137, R137, UR6, RZ, P2, !PT ;  /* 0x0000000689897c10 */ /* 0x000fc600097fe4ff */
[----:B------:R3:W-:Y:S04]  /*39930*/  LDGSTS.E [R2+0x40000], [R124.64], P0 ;  /* 0x400000007c027fae */ /* 0x0007e80008121848 */
[----:B-1----:R-:W4:Y:S04]  /*39940*/  LDL.LU R130, [R1+0x1098] ;  /* 0x0010980001827983 */ /* 0x002f280000300800 */
[----:B------:R1:W-:Y:S01]  /*39950*/  STL [R1+0xff4], R137 ;  /* 0x000ff48901007387 */ /* 0x0003e20000100800 */
[----:B---3--:R-:W-:-:S03]  /*39960*/  IMAD.MOV.U32 R125, RZ, RZ, R137 ;  /* 0x000000ffff7d7224 */ /* 0x008fc600078e0089 */
[----:B------:R-:W3:Y:S01]  /*39970*/  LDL.LU R126, [R1+0x10b8] ;  /* 0x0010b800017e7983 */ /* 0x000ee20000300800 */
[----:B------:R-:W-:-:S03]  /*39980*/  MOV R124, R127 ;  /* 0x0000007f007c7202 */ /* 0x000fc60000000f00 */
[----:B-1----:R-:W3:Y:S04]  /*39990*/  LDL.LU R137, [R1+0x1094] ;  /* 0x0010940001897983 */ /* 0x002ee80000300800 */
[----:B------:R-:W3:Y:S04]  /*399a0*/  LDL.LU R127, [R1+0x10b4] ;  /* 0x0010b400017f7983 */ /* 0x000ee80000300800 */
[----:B------:R1:W-:Y:S01]  /*399b0*/  LDGSTS.E [R2+0x40800], [R124.64], P0 ;  /* 0x408000007c027fae */ /* 0x0003e20008121848 */
[----:B--2---:R-:W-:Y:S02]  /*399c0*/  IADD3 R129, P1, R129, UR7, RZ ;  /* 0x0000000781817c10 */ /* 0x004fe4000ff3e0ff */
[----:B------:R-:W-:-:S03]  /*399d0*/  IADD3 R133, P2, R133, UR7, RZ ;  /* 0x0000000785857c10 */ /* 0x000fc6000ff5e0ff */
[----:B------:R-:W-:Y:S01]  /*399e0*/  STL [R1+0x1018], R129 ;  /* 0x0010188101007387 */ /* 0x000fe20000100800 */
[----:B-1----:R-:W-:Y:S01]  /*399f0*/  IMAD.MOV.U32 R124, RZ, RZ, R129 ;  /* 0x000000ffff7c7224 */ /* 0x002fe200078e0081 */
[----:B------:R-:W-:-:S04]  /*39a00*/  IADD3.X R134, R134, UR6, RZ, P1, !PT ;  /* 0x0000000686867c10 */ /* 0x000fc80008ffe4ff */
[----:B------:R-:W-:Y:S01]  /*39a10*/  MOV R125, R134 ;  /* 0x00000086007d7202 */ /* 0x000fe20000000f00 */
[----:B------:R1:W-:Y:S01]  /*39a20*/  STL [R1+0x1014], R134 ;  /* 0x0010148601007387 */ /* 0x0003e20000100800 */
[----:B------:R-:W-:-:S03]  /*39a30*/  IADD3.X R135, R135, UR6, RZ, P2, !PT ;  /* 0x0000000687877c10 */ /* 0x000fc600097fe4ff */
[----:B------:R-:W-:Y:S04]  /*39a40*/  STL [R1+0x1038], R133 ;  /* 0x0010388501007387 */ /* 0x000fe80000100800 */
[----:B------:R2:W-:Y:S04]  /*39a50*/  LDGSTS.E [R2+0x41000], [R124.64], P0 ;  /* 0x410000007c027fae */ /* 0x0005e80008121848 */
[----:B-1----:R-:W3:Y:S01]  /*39a60*/  LDL.LU R134, [R1+0x10d8] ;  /* 0x0010d80001867983 */ /* 0x002ee20000300800 */
[----:B------:R-:W-:-:S03]  /*39a70*/  IADD3 R131, P1, R131, UR7, RZ ;  /* 0x0000000783837c10 */ /* 0x000fc6000ff3e0ff */
[----:B------:R1:W-:Y:S01]  /*39a80*/  STL [R1+0x1034], R135 ;  /* 0x0010348701007387 */ /* 0x0003e20000100800 */
[----:B--2---:R-:W-:-:S03]  /*39a90*/  IMAD.MOV.U32 R125, RZ, RZ, R135 ;  /* 0x000000ffff7d7224 */ /* 0x004fc600078e0087 */
[----:B------:R-:W2:Y:S01]  /*39aa0*/  LDL.LU R129, [R1+0x10f8] ;  /* 0x0010f80001817983 */ /* 0x000ea20000300800 */
[----:B------:R-:W-:Y:S01]  /*39ab0*/  IMAD.MOV.U32 R124, RZ, RZ, R133 ;  /* 0x000000ffff7c7224 */ /* 0x000fe200078e0085 */
[----:B------:R-:W-:Y:S02]  /*39ac0*/  IADD3.X R139, R139, UR6, RZ, P1, !PT ;  /* 0x000000068b8b7c10 */ /* 0x000fe40008ffe4ff */
[----:B------:R-:W-:Y:S01]  /*39ad0*/  IADD3 R132, P2, R132, UR7, RZ ;  /* 0x0000000784847c10 */ /* 0x000fe2000ff5e0ff */
[----:B-1----:R-:W2:Y:S03]  /*39ae0*/  LDL.LU R135, [R1+0x10d4] ;  /* 0x0010d40001877983 */ /* 0x002ea60000300800 */
[----:B------:R-:W-:Y:S01]  /*39af0*/  IADD3.X R136, R136, UR6, RZ, P2, !PT ;  /* 0x0000000688887c10 */ /* 0x000fe200097fe4ff */
[----:B------:R-:W2:Y:S04]  /*39b00*/  LDL.LU R133, [R1+0x10f4] ;  /* 0x0010f40001857983 */ /* 0x000ea80000300800 */
[----:B------:R-:W-:Y:S04]  /*39b10*/  STL [R1+0x1058], R131 ;  /* 0x0010588301007387 */ /* 0x000fe80000100800 */
[----:B------:R1:W-:Y:S04]  /*39b20*/  LDGSTS.E [R2+0x41800], [R124.64], P0 ;  /* 0x418000007c027fae */ /* 0x0003e80008121848 */
[----:B------:R1:W-:Y:S04]  /*39b30*/  STL [R1+0x1054], R139 ;  /* 0x0010548b01007387 */ /* 0x0003e80000100800 */
[----:B------:R-:W-:Y:S01]  /*39b40*/  STL [R1+0x1078], R132 ;  /* 0x0010788401007387 */ /* 0x000fe20000100800 */
[----:B-1----:R-:W-:-:S03]  /*39b50*/  IMAD.MOV.U32 R125, RZ, RZ, R139 ;  /* 0x000000ffff7d7224 */ /* 0x002fc600078e008b */
[----:B------:R-:W2:Y:S01]  /*39b60*/  LDL.LU R139, [R1+0x1118] ;  /* 0x00111800018b7983 */ /* 0x000ea20000300800 */
[----:B------:R-:W-:-:S03]  /*39b70*/  MOV R124, R131 ;  /* 0x00000083007c7202 */ /* 0x000fc60000000f00 */
[----:B------:R1:W-:Y:S04]  /*39b80*/  STL [R1+0x1074], R136 ;  /* 0x0010748801007387 */ /* 0x0003e80000100800 */
[----:B------:R-:W2:Y:S04]  /*39b90*/  LDL.LU R131, [R1+0x1138] ;  /* 0x0011380001837983 */ /* 0x000ea80000300800 */
[----:B------:R-:W2:Y:S04]  /*39ba0*/  LDL.LU R140, [R1+0x1114] ;  /* 0x00111400018c7983 */ /* 0x000ea80000300800 */
[----:B------:R1:W-:Y:S02]  /*39bb0*/  LDGSTS.E [R2+0x42000], [R124.64], P0 ;  /* 0x420000007c027fae */ /* 0x0003e40008121848 */
[----:B-1----:R-:W-:-:S02]  /*39bc0*/  MOV R125, R136 ;  /* 0x00000088007d7202 */ /* 0x002fc40000000f00 */
[----:B------:R-:W2:Y:S01]  /*39bd0*/  LDL.LU R136, [R1+0x1134] ;  /* 0x0011340001887983 */ /* 0x000ea20000300800 */
[----:B------:R-:W-:-:S03]  /*39be0*/  IMAD.MOV.U32 R124, RZ, RZ, R132 ;  /* 0x000000ffff7c7224 */ /* 0x000fc600078e0084 */
[----:B------:R-:W2:Y:S04]  /*39bf0*/  LDL.LU R3, [R1+0x1158] ;  /* 0x0011580001037983 */ /* 0x000ea80000300800 */
[----:B------:R-:W2:Y:S04]  /*39c00*/  LDL.LU R132, [R1+0x1178] ;  /* 0x0011780001847983 */ /* 0x000ea80000300800 */
[----:B------:R1:W-:Y:S01]  /*39c10*/  LDGSTS.E [R2+0x42800], [R124.64], P0 ;  /* 0x428000007c027fae */ /* 0x0003e20008121848 */
[----:B----4-:R-:W-:-:S05]  /*39c20*/  IADD3 R130, P1, R130, UR7, RZ ;  /* 0x0000000782827c10 */ /* 0x010fca000ff3e0ff */
[----:B------:R4:W-:Y:S01]  /*39c30*/  STL [R1+0x1098], R130 ;  /* 0x0010988201007387 */ /* 0x0009e20000100800 */
[----:B---3--:R-:W-:Y:S02]  /*39c40*/  IADD3 R126, P2, R126, UR7, RZ ;  /* 0x000000077e7e7c10 */ /* 0x008fe4000ff5e0ff */
[----:B------:R-:W-:Y:S01]  /*39c50*/  IADD3.X R137, R137, UR6, RZ, P1, !PT ;  /* 0x0000000689897c10 */ /* 0x000fe20008ffe4ff */
[----:B-1----:R-:W-:Y:S01]  /*39c60*/  IMAD.MOV.U32 R124, RZ, RZ, R130 ;  /* 0x000000ffff7c7224 */ /* 0x002fe200078e0082 */
[----:B------:R-:W-:-:S03]  /*39c70*/  IADD3.X R127, R127, UR6, RZ, P2, !PT ;  /* 0x000000067f7f7c10 */ /* 0x000fc600097fe4ff */
[----:B------:R1:W-:Y:S04]  /*39c80*/  STL [R1+0x1094], R137 ;  /* 0x0010948901007387 */ /* 0x0003e80000100800 */
[----:B------:R3:W-:Y:S04]  /*39c90*/  STL [R1+0x10b8], R126 ;  /* 0x0010b87e01007387 */ /* 0x0007e80000100800 */
[----:B----4-:R-:W4:Y:S01]  /*39ca0*/  LDL.LU R130, [R1+0x1154] ;  /* 0x0011540001827983 */ /* 0x010f220000300800 */
[----:B------:R-:W-:-:S03]  /*39cb0*/  IMAD.MOV.U32 R125, RZ, RZ, R137 ;  /* 0x000000ffff7d7224 */ /* 0x000fc600078e0089 */
[----:B------:R3:W-:Y:S04]  /*39cc0*/  STL [R1+0x10b4], R127 ;  /* 0x0010b47f01007387 */ /* 0x0007e80000100800 */
[----:B-1----:R-:W4:Y:S04]  /*39cd0*/  LDL.LU R137, [R1+0x1174] ;  /* 0x0011740001897983 */ /* 0x002f280000300800 */
[----:B------:R1:W-:Y:S02]  /*39ce0*/  LDGSTS.E [R2+0x43000], [R124.64], P0 ;  /* 0x430000007c027fae */ /* 0x0003e40008121848 */
[----:B-1----:R-:W-:Y:S01]  /*39cf0*/  MOV R124, R126 ;  /* 0x0000007e007c7202 */ /* 0x002fe20000000f00 */
[----:B------:R-:W-:Y:S01]  /*39d00*/  IMAD.MOV.U32 R125, RZ, RZ, R127 ;  /* 0x000000ffff7d7224 */ /* 0x000fe200078e007f */
[----:B---3--:R-:W3:Y:S04]  /*39d10*/  LDL.LU R126, [R1+0x1198] ;  /* 0x00119800017e7983 */ /* 0x008ee80000300800 */
[----:B------:R-:W3:Y:S04]  /*39d20*/  LDL.LU R127, [R1+0x11b8] ;  /* 0x0011b800017f7983 */ /* 0x000ee80000300800 */
[----:B------:R1:W-:Y:S01]  /*39d30*/  LDGSTS.E [R2+0x43800], [R124.64], P0 ;  /* 0x438000007c027fae */ /* 0x0003e20008121848 */
[----:B------:R-:W-:-:S05]  /*39d40*/  IADD3 R134, P1, R134, UR7, RZ ;  /* 0x0000000786867c10 */ /* 0x000fca000ff3e0ff */
[----:B------:R2:W-:Y:S01]  /*39d50*/  STL [R1+0x10d8], R134 ;  /* 0x0010d88601007387 */ /* 0x0005e20000100800 */
[----:B-1----:R-:W-:Y:S01]  /*39d60*/  IMAD.MOV.U32 R124, RZ, RZ, R134 ;  /* 0x000000ffff7c7224 */ /* 0x002fe200078e0086 */
[----:B--2---:R-:W-:Y:S02]  /*39d70*/  IADD3 R129, P2, R129, UR7, RZ ;  /* 0x0000000781817c10 */ /* 0x004fe4000ff5e0ff */
[----:B------:R-:W-:-:S04]  /*39d80*/  IADD3.X R135, R135, UR6, RZ, P1, !PT ;  /* 0x0000000687877c10 */ /* 0x000fc80008ffe4ff */
[----:B------:R-:W-:Y:S01]  /*39d90*/  MOV R125, R135 ;  /* 0x00000087007d7202 */ /* 0x000fe20000000f00 */
[----:B------:R1:W-:Y:S01]  /*39da0*/  STL [R1+0x10d4], R135 ;  /* 0x0010d48701007387 */ /* 0x0003e20000100800 */
[----:B------:R-:W-:-:S03]  /*39db0*/  IADD3.X R133, R133, UR6, RZ, P2, !PT ;  /* 0x0000000685857c10 */ /* 0x000fc600097fe4ff */
[----:B------:R2:W-:Y:S04]  /*39dc0*/  STL [R1+0x10f8], R129 ;  /* 0x0010f88101007387 */ /* 0x0005e80000100800 */
[----:B------:R-:W3:Y:S04]  /*39dd0*/  LDL.LU R134, [R1+0x1194] ;  /* 0x0011940001867983 */ /* 0x000ee80000300800 */
[----:B------:R2:W-:Y:S04]  /*39de0*/  LDGSTS.E [R2+0x44000], [R124.64], P0 ;  /* 0x440000007c027fae */ /* 0x0005e80008121848 */
[----:B------:R2:W-:Y:S04]  /*39df0*/  STL [R1+0x10f4], R133 ;  /* 0x0010f48501007387 */ /* 0x0005e80000100800 */
[----:B-1----:R-:W3:Y:S01]  /*39e00*/  LDL.LU R135, [R1+0x11b4] ;  /* 0x0011b40001877983 */ /* 0x002ee20000300800 */
[----:B------:R-:W-:Y:S01]  /*39e10*/  IADD3 R139, P1, R139, UR7, RZ ;  /* 0x000000078b8b7c10 */ /* 0x000fe2000ff3e0ff */
[----:B--2---:R-:W-:-:S02]  /*39e20*/  IMAD.MOV.U32 R124, RZ, RZ, R129 ;  /* 0x000000ffff7c7224 */ /* 0x004fc400078e0081 */
[----:B------:R-:W-:Y:S01]  /*39e30*/  IMAD.MOV.U32 R125, RZ, RZ, R133 ;  /* 0x000000ffff7d7224 */ /* 0x000fe200078e0085 */
[----:B------:R-:W3:Y:S01]  /*39e40*/  LDL.LU R129, [R1+0xfe0] ;  /* 0x000fe00001817983 */ /* 0x000ee20000300800 */
[----:B------:R-:W-:-:S03]  /*39e50*/  IADD3 R131, P2, R131, UR7, RZ ;  /* 0x0000000783837c10 */ /* 0x000fc6000ff5e0ff */
[----:B------:R1:W-:Y:S01]  /*39e60*/  LDGSTS.E [R2+0x44800], [R124.64], P0 ;  /* 0x448000007c027fae */ /* 0x0003e20008121848 */
[----:B------:R-:W-:-:S03]  /*39e70*/  IADD3.X R140, R140, UR6, RZ, P1, !PT ;  /* 0x000000068c8c7c10 */ /* 0x000fc60008ffe4ff */
[----:B------:R-:W3:Y:S04]  /*39e80*/  LDL.LU R133, [R1+0x1000] ;  /* 0x0010000001857983 */ /* 0x000ee80000300800 */
[----:B------:R-:W-:Y:S01]  /*39e90*/  STL [R1+0x1118], R139 ;  /* 0x0011188b01007387 */ /* 0x000fe20000100800 */
[----:B-1----:R-:W-:Y:S01]  /*39ea0*/  MOV R124, R139 ;  /* 0x0000008b007c7202 */ /* 0x002fe20000000f00 */
[----:B------:R-:W-:Y:S02]  /*39eb0*/  IMAD.MOV.U32 R125, RZ, RZ, R140 ;  /* 0x000000ffff7d7224 */ /* 0x000fe400078e008c */
[----:B------:R-:W-:Y:S01]  /*39ec0*/  STL [R1+0x1114], R140 ;  /* 0x0011148c01007387 */ /* 0x000fe20000100800 */
[----:B------:R-:W-:-:S03]  /*39ed0*/  IADD3.X R136, R136, UR6, RZ, P2, !PT ;  /* 0x0000000688887c10 */ /* 0x000fc600097fe4ff */
[----:B------:R1:W-:Y:S04]  /*39ee0*/  STL [R1+0x1138], R131 ;  /* 0x0011388301007387 */ /* 0x0003e80000100800 */
[----:B------:R1:W-:Y:S01]  /*39ef0*/  LDGSTS.E [R2+0x45000], [R124.64], P0 ;  /* 0x450000007c027fae */ /* 0x0003e20008121848 */
[----:B------:R-:W-:-:S03]  /*39f00*/  IADD3 R3, P1, R3, UR7, RZ ;  /* 0x0000000703037c10 */ /* 0x000fc6000ff3e0ff */
[----:B------:R1:W-:Y:S01]  /*39f10*/  STL [R1+0x1134], R136 ;  /* 0x0011348801007387 */ /* 0x0003e20000100800 */
[----:B------:R-:W-:Y:S01]  /*39f20*/  IADD3 R132, P2, R132, UR7, RZ ;  /* 0x0000000784847c10 */ /* 0x000fe2000ff5e0ff */
[----:B-1----:R-:W-:Y:S02]  /*39f30*/  IMAD.MOV.U32 R124, RZ, RZ, R131 ;  /* 0x000000ffff7c7224 */ /* 0x002fe400078e0083 */
[----:B------:R-:W3:Y:S01]  /*39f40*/  LDL.LU R131, [R1+0xfdc] ;  /* 0x000fdc0001837983 */ /* 0x000ee20000300800 */
[----:B------:R-:W-:-:S03]  /*39f50*/  MOV R125, R136 ;  /* 0x00000088007d7202 */ /* 0x000fc60000000f00 */
[----:B------:R-:W3:Y:S04]  /*39f60*/  LDL.LU R136, [R1+0xffc] ;  /* 0x000ffc0001887983 */ /* 0x000ee80000300800 */
[----:B------:R1:W-:Y:S04]  /*39f70*/  LDGSTS.E [R2+0x45800], [R124.64], P0 ;  /* 0x458000007c027fae */ /* 0x0003e80008121848 */
[----:B------:R4:W-:Y:S01]  /*39f80*/  STL [R1+0x1158], R3 ;  /* 0x0011580301007387 */ /* 0x0009e20000100800 */
[----:B-1----:R-:W-:Y:S01]  /*39f90*/  IMAD.MOV.U32 R124, RZ, RZ, R3 ;  /* 0x000000ffff7c7224 */ /* 0x002fe200078e0003 */
[----:B----4-:R-:W-:-:S05]  /*39fa0*/  IADD3.X R130, R130, UR6, RZ, P1, !PT ;  /* 0x0000000682827c10 */ /* 0x010fca0008ffe4ff */
[----:B------:R-:W-:Y:S01]  /*39fb0*/  IMAD.MOV.U32 R125, RZ, RZ, R130 ;  /* 0x000000ffff7d7224 */ /* 0x000fe200078e0082 */
[----:B------:R1:W-:Y:S01]  /*39fc0*/  STL [R1+0x1154], R130 ;  /* 0x0011548201007387 */ /* 0x0003e20000100800 */
[----:B------:R-:W-:-:S03]  /*39fd0*/  IADD3.X R137, R137, UR6, RZ, P2, !PT ;  /* 0x0000000689897c10 */ /* 0x000fc600097fe4ff */
[----:B------:R4:W-:Y:S04]  /*39fe0*/  STL [R1+0x1178], R132 ;  /* 0x0011788401007387 */ /* 0x0009e80000100800 */
[----:B------:R-:W2:Y:S04]  /*39ff0*/  LDL.LU R3, [R1+0x1020] ;  /* 0x0010200001037983 */ /* 0x000ea80000300800 */
[----:B------:R4:W-:Y:S04]  /*3a000*/  STL [R1+0x1174], R137 ;  /* 0x0011748901007387 */ /* 0x0009e80000100800 */
[----:B------:R4:W-:Y:S04]  /*3a010*/  LDGSTS.E [R2+0x46000], [R124.64], P0 ;  /* 0x460000007c027fae */ /* 0x0009e80008121848 */
[----:B-1----:R-:W2:Y:S01]  /*3a020*/  LDL.LU R130, [R1+0x1040] ;  /* 0x0010400001827983 */ /* 0x002ea20000300800 */
[----:B----4-:R-:W-:-:S03]  /*3a030*/  MOV R124, R132 ;  /* 0x00000084007c7202 */ /* 0x010fc60000000f00 */
[----:B------:R-:W4:Y:S01]  /*3a040*/  LDL.LU R132, [R1+0x101c] ;  /* 0x00101c0001847983 */ /* 0x000f220000300800 */
[----:B------:R-:W-:-:S03]  /*3a050*/  IMAD.MOV.U32 R125, RZ, RZ, R137 ;  /* 0x000000ffff7d7224 */ /* 0x000fc600078e0089 */
[----:B------:R-:W4:Y:S04]  /*3a060*/  LDL.LU R137, [R1+0x103c] ;  /* 0x00103c0001897983 */ /* 0x000f280000300800 */
[----:B------:R-:W1:Y:S04]  /*3a070*/  S2R R252, SR_TID.X ;  /* 0x0000000000fc7919 */ /* 0x000e680000002100 */
[----:B------:R-:W3:Y:S02]  /*3a080*/  S2R R140, SR_TID.X ;  /* 0x00000000008c7919 */ /* 0x000ee40000002100 */
[----:B---3--:R-:W-:-:S02]  /*3a090*/  IADD3 R126, P1, R126, UR7, RZ ;  /* 0x000000077e7e7c10 */ /* 0x008fc4000ff3e0ff */
[----:B------:R-:W-:Y:S01]  /*3a0a0*/  IADD3 R127, P2, R127, UR7, RZ ;  /* 0x000000077f7f7c10 */ /* 0x000fe2000ff5e0ff */
[----:B------:R3:W-:Y:S04]  /*3a0b0*/  LDGSTS.E [R2+0x46800], [R124.64], P0 ;  /* 0x468000007c027fae */ /* 0x0007e80008121848 */
[----:B------:R-:W-:Y:S01]  /*3a0c0*/  STL [R1+0x1198], R126 ;  /* 0x0011987e01007387 */ /* 0x000fe20000100800 */
[----:B---3--:R-:W-:Y:S01]  /*3a0d0*/  IMAD.MOV.U32 R124, RZ, RZ, R126 ;  /* 0x000000ffff7c7224 */ /* 0x008fe200078e007e */
[----:B-1----:R-:W-:Y:S02]  /*3a0e0*/  LOP3.LUT R252, R252, 0x3f, RZ, 0xc0, !PT ;  /* 0x0000003ffcfc7812 */ /* 0x002fe400078ec0ff */
[----:B------:R-:W-:Y:S02]  /*3a0f0*/  SHF.R.S32.HI R140, RZ, 0x6, R140 ;  /* 0x00000006ff8c7819 */ /* 0x000fe4000001148c */
[----:B------:R-:W-:-:S02]  /*3a100*/  SHF.L.U32 R252, R252, 0x2, RZ ;  /* 0x00000002fcfc7819 */ /* 0x000fc400000006ff */
[----:B------:R-:W-:-:S04]  /*3a110*/  SGXT R140, R140, 0x1 ;  /* 0x000000018c8c781a */ /* 0x000fc80000000200 */
[----:B------:R-:W-:-:S04]  /*3a120*/  LOP3.LUT R139, R252, 0x110, R140, 0x78, !PT ;  /* 0x00000110fc8b7812 */ /* 0x000fc800078e788c */
[----:B------:R-:W-:Y:S02]  /*3a130*/  LOP3.LUT R139, R139, 0x20, RZ, 0x3c, !PT ;  /* 0x000000208b8b7812 */ /* 0x000fe400078e3cff */
[----:B------:R-:W-:-:S04]  /*3a140*/  IADD3.X R134, R134, UR6, RZ, P1, !PT ;  /* 0x0000000686867c10 */ /* 0x000fc80008ffe4ff */
[----:B------:R-:W-:Y:S01]  /*3a150*/  MOV R125, R134 ;  /* 0x00000086007d7202 */ /* 0x000fe20000000f00 */
[----:B------:R1:W-:Y:S04]  /*3a160*/  STL [R1+0x1194], R134 ;  /* 0x0011948601007387 */ /* 0x0003e80000100800 */
[----:B------:R-:W-:Y:S01]  /*3a170*/  STL [R1+0x11b8], R127 ;  /* 0x0011b87f01007387 */ /* 0x000fe20000100800 */
[----:B------:R-:W-:-:S03]  /*3a180*/  IADD3.X R135, R135, UR6, RZ, P2, !PT ;  /* 0x0000000687877c10 */ /* 0x000fc600097fe4ff */
[----:B------:R3:W-:Y:S04]  /*3a190*/  LDGSTS.E [R2+0x47000], [R124.64], P0 ;  /* 0x470000007c027fae */ /* 0x0007e80008121848 */
[----:B-1----:R-:W4:Y:S04]  /*3a1a0*/  LDL.LU R134, [R1+0x1060] ;  /* 0x0010600001867983 */ /* 0x002f280000300800 */
[----:B------:R1:W-:Y:S01]  /*3a1b0*/  STL [R1+0x11b4], R135 ;  /* 0x0011b48701007387 */ /* 0x0003e20000100800 */
[----:B------:R-:W-:-:S03]  /*3a1c0*/  IADD3 R129, P1, R129, UR7, RZ ;  /* 0x0000000781817c10 */ /* 0x000fc6000ff3e0ff */
[----:B------:R-:W4:Y:S01]  /*3a1d0*/  LDL.LU R126, [R1+0x1080] ;  /* 0x00108000017e7983 */ /* 0x000f220000300800 */
[----:B---3--:R-:W-:Y:S02]  /*3a1e0*/  IMAD.MOV.U32 R125, RZ, RZ, R135 ;  /* 0x000000ffff7d7224 */ /* 0x008fe400078e0087 */
[----:B------:R-:W-:Y:S01]  /*3a1f0*/  IMAD.MOV.U32 R124, RZ, RZ, R127 ;  /* 0x000000ffff7c7224 */ /* 0x000fe200078e007f */
[----:B-1----:R-:W3:Y:S01]  /*3a200*/  LDL.LU R135, [R1+0x105c] ;  /* 0x00105c0001877983 */ /* 0x002ee20000300800 */
[----:B------:R-:W-:-:S03]  /*3a210*/  IADD3 R133, P2, R133, UR7, RZ ;  /* 0x0000000785857c10 */ /* 0x000fc6000ff5e0ff */
[----:B------:R-:W3:Y:S04]  /*3a220*/  LDL.LU R127, [R1+0x107c] ;  /* 0x00107c00017f7983 */ /* 0x000ee80000300800 */
[----:B------:R1:W-:Y:S04]  /*3a230*/  LDGSTS.E [R2+0x47800], [R124.64], P0 ;  /* 0x478000007c027fae */ /* 0x0003e80008121848 */
[----:B------:R-:W-:Y:S01]  /*3a240*/  STL [R1+0xfe0], R129 ;  /* 0x000fe08101007387 */ /* 0x000fe20000100800 */
[----:B-1----:R-:W-:Y:S01]  /*3a250*/  IMAD.U32 R2, RZ, RZ, UR5 ;  /* 0x00000005ff027e24 */ /* 0x002fe2000f8e00ff */
[----:B------:R-:W-:-:S02]  /*3a260*/  MOV R124, R129 ;  /* 0x00000081007c7202 */ /* 0x000fc40000000f00 */
[----:B------:R-:W-:Y:S01]  /*3a270*/  STL [R1+0x1000], R133 ;  /* 0x0010008501007387 */ /* 0x000fe20000100800 */
[----:B------:R-:W-:Y:S01]  /*3a280*/  IMAD R2, R2, 0x8000, R139 ;  /* 0x0000800002027824 */ /* 0x000fe200078e028b */
[----:B------:R-:W-:Y:S02]  /*3a290*/  IADD3.X R131, R131, UR6, RZ, P1, !PT ;  /* 0x0000000683837c10 */ /* 0x000fe40008ffe4ff */
[----:B------:R-:W-:-:S03]  /*3a2a0*/  IADD3.X R136, R136, UR6, RZ, P2, !PT ;  /* 0x0000000688887c10 */ /* 0x000fc600097fe4ff */
[----:B------:R-:W-:Y:S01]  /*3a2b0*/  IMAD.MOV.U32 R125, RZ, RZ, R131 ;  /* 0x000000ffff7d7224 */ /* 0x000fe200078e0083 */
[----:B------:R1:W-:Y:S04]  /*3a2c0*/  STL [R1+0xfdc], R131 ;  /* 0x000fdc8301007387 */ /* 0x0003e80000100800 */
[----:B------:R1:W-:Y:S04]  /*3a2d0*/  LDGSTS.E [R2+0x40200], [R124.64], P0 ;  /* 0x402000007c027fae */ /* 0x0003e80008121848 */
[----:B-1----:R-:W3:Y:S04]  /*3a2e0*/  LDL.LU R131, [R1+0x10a0] ;  /* 0x0010a00001837983 */ /* 0x002ee80000300800 */
[----:B------:R-:W3:Y:S01]  /*3a2f0*/  LDL.LU R129, [R1+0x10c0] ;  /* 0x0010c00001817983 */ /* 0x000ee20000300800 */
[----:B------:R-:W-:-:S03]  /*3a300*/  MOV R125, R136 ;  /* 0x00000088007d7202 */ /* 0x000fc60000000f00 */
[----:B------:R1:W-:Y:S01]  /*3a310*/  STL [R1+0xffc], R136 ;  /* 0x000ffc8801007387 */ /* 0x0003e20000100800 */
[----:B------:R-:W-:-:S05]  /*3a320*/  IMAD.MOV.U32 R124, RZ, RZ, R133 ;  /* 0x000000ffff7c7224 */ /* 0x000fca00078e0085 */
[----:B------:R2:W-:Y:S04]  /*3a330*/  LDGSTS.E [R2+0x40a00], [R124.64], P0 ;  /* 0x40a000007c027fae */ /* 0x0005e80008121848 */
[----:B-1----:R-:W3:Y:S04]  /*3a340*/  LDL.LU R136, [R1+0x109c] ;  /* 0x00109c0001887983 */ /* 0x002ee80000300800 */
[----:B------:R-:W3:Y:S01]  /*3a350*/  LDL.LU R133, [R1+0x10bc] ;  /* 0x0010bc0001857983 */ /* 0x000ee20000300800 */
[----:B--2---:R-:W-:-:S05]  /*3a360*/  IADD3 R3, P1, R3, UR7, RZ ;  /* 0x0000000703037c10 */ /* 0x004fca000ff3e0ff */
[----:B------:R-:W-:Y:S01]  /*3a370*/  STL [R1+0x1020], R3 ;  /* 0x0010200301007387 */ /* 0x000fe20000100800 */
[----:B------:R-:W-:Y:S01]  /*3a380*/  IMAD.MOV.U32 R124, RZ, RZ, R3 ;  /* 0x000000ffff7c7224 */ /* 0x000fe200078e0003 */
[----:B------:R-:W-:Y:S02]  /*3a390*/  IADD3 R130, P2, R130, UR7, RZ ;  /* 0x0000000782827c10 */ /* 0x000fe4000ff5e0ff */
[----:B----4-:R-:W-:Y:S02]  /*3a3a0*/  IADD3.X R132, R132, UR6, RZ, P1, !PT ;  /* 0x0000000684847c10 */ /* 0x010fe40008ffe4ff */
[----:B------:R-:W-:-:S03]  /*3a3b0*/  IADD3.X R137, R137, UR6, RZ, P2, !PT ;  /* 0x0000000689897c10 */ /* 0x000fc600097fe4ff */
[----:B------:R-:W-:Y:S01]  /*3a3c0*/  IMAD.MOV.U32 R125, RZ, RZ, R132 ;  /* 0x000000ffff7d7224 */ /* 0x000fe200078e0084 */
[----:B------:R1:W-:Y:S04]  /*3a3d0*/  STL [R1+0x101c], R132 ;  /* 0x00101c8401007387 */ /* 0x0003e80000100800 */
[----:B------:R-:W-:Y:S04]  /*3a3e0*/  STL [R1+0x1040], R130 ;  /* 0x0010408201007387 */ /* 0x000fe80000100800 */
[----:B------:R2:W-:Y:S04]  /*3a3f0*/  LDGSTS.E [R2+0x41200], [R124.64], P0 ;  /* 0x412000007c027fae */ /* 0x0005e80008121848 */
[----:B-1----:R-:W4:Y:S04]  /*3a400*/  LDL.LU R132, [R1+0x10e0] ;  /* 0x0010e00001847983 */ /* 0x002f280000300800 */
[----:B------:R1:W-:Y:S04]  /*3a410*/  STL [R1+0x103c], R137 ;  /* 0x00103c8901007387 */ /* 0x0003e80000100800 */
[----:B------:R-:W4:Y:S01]  /*3a420*/  LDL.LU R3, [R1+0x1100] ;  /* 0x0011000001037983 */ /* 0x000f220000300800 */
[----:B--2---:R-:W-:-:S03]  /*3a430*/  IMAD.MOV.U32 R125, RZ, RZ, R137 ;  /* 0x000000ffff7d7224 */ /* 0x004fc600078e0089 */
[----:B-1----:R-:W2:Y:S01]  /*3a440*/  LDL.LU R137, [R1+0x10dc] ;  /* 0x0010dc0001897983 */ /* 0x002ea20000300800 */
[----:B------:R-:W-:-:S03]  /*3a450*/  MOV R124, R130 ;  /* 0x00000082007c7202 */ /* 0x000fc60000000f00 */
[----:B------:R-:W2:Y:S04]  /*3a460*/  LDL.LU R130, [R1+0x10fc] ;  /* 0x0010fc0001827983 */ /* 0x000ea80000300800 */
[----:B------:R1:W-:Y:S01]  /*3a470*/  LDGSTS.E [R2+0x41a00], [R124.64], P0 ;  /* 0x41a000007c027fae */ /* 0x0003e20008121848 */
[----:B------:R-:W-:Y:S02]  /*3a480*/  IADD3 R134, P1, R134, UR7, RZ ;  /* 0x0000000786867c10 */ /* 0x000fe4000ff3e0ff */
[----:B------:R-:W-:-:S03]  /*3a490*/  IADD3 R126, P2, R126, UR7, RZ ;  /* 0x000000077e7e7c10 */ /* 0x000fc6000ff5e0ff */
[----:B------:R1:W-:Y:S01]  /*3a4a0*/  STL [R1+0x1060], R134 ;  /* 0x0010608601007387 */ /* 0x0003e20000100800 */
[----:B---3--:R-:W-:Y:S02]  /*3a4b0*/  IADD3.X R135, R135, UR6, RZ, P1, !PT ;  /* 0x0000000687877c10 */ /* 0x008fe40008ffe4ff */
[----:B------:R-:W-:-:S03]  /*3a4c0*/  IADD3.X R127, R127, UR6, RZ, P2, !PT ;  /* 0x000000067f7f7c10 */ /* 0x000fc600097fe4ff */
[----:B------:R3:W-:Y:S01]  /*3a4d0*/  STL [R1+0x105c], R135 ;  /* 0x00105c8701007387 */ /* 0x0007e20000100800 */
[----:B-1----:R-:W-:-:S03]  /*3a4e0*/  IMAD.MOV.U32 R124, RZ, RZ, R134 ;  /* 0x000000ffff7c7224 */ /* 0x002fc600078e0086 */
[----:B------:R1:W-:Y:S04]  /*3a4f0*/  STL [R1+0x1080], R126 ;  /* 0x0010807e01007387 */ /* 0x0003e80000100800 */
[----:B------:R-:W2:Y:S01]  /*3a500*/  LDL.LU R139, [R1+0x1120] ;  /* 0x00112000018b7983 */ /* 0x000ea20000300800 */
[----:B------:R-:W-:-:S03]  /*3a510*/  MOV R125, R135 ;  /* 0x00000087007d7202 */ /* 0x000fc60000000f00 */
[----:B------:R1:W-:Y:S04]  /*3a520*/  STL [R1+0x107c], R127 ;  /* 0x00107c7f01007387 */ /* 0x0003e80000100800 */
[----:B------:R-:W2:Y:S04]  /*3a530*/  LDL.LU R134, [R1+0x1140] ;  /* 0x0011400001867983 */ /* 0x000ea80000300800 */
[----:B------:R-:W2:Y:S04]  /*3a540*/  LDL.LU R140, [R1+0x111c] ;  /* 0x00111c00018c7983 */ /* 0x000ea80000300800 */
[----:B------:R1:W-:Y:S04]  /*3a550*/  LDGSTS.E [R2+0x42200], [R124.64], P0 ;  /* 0x422000007c027fae */ /* 0x0003e80008121848 */
[----:B---3--:R-:W3:Y:S01]  /*3a560*/  LDL.LU R135, [R1+0x113c] ;  /* 0x00113c0001877983 */ /* 0x008ee20000300800 */
[----:B-1----:R-:W-:-:S02]  /*3a570*/  IMAD.MOV.U32 R124, RZ, RZ, R126 ;  /* 0x000000ffff7c7224 */ /* 0x002fc400078e007e */
[----:B------:R-:W-:Y:S01]  /*3a580*/  IMAD.MOV.U32 R125, RZ, RZ, R127 ;  /* 0x000000ffff7d7224 */ /* 0x000fe200078e007f */
[----:B------:R-:W3:Y:S01]  /*3a590*/  LDL.LU R126, [R1+0x1160] ;  /* 0x00116000017e7983 */ /* 0x000ee20000300800 */
[----:B------:R-:W-:-:S03]  /*3a5a0*/  IADD3 R131, P1, R131, UR7, RZ ;  /* 0x0000000783837c10 */ /* 0x000fc6000ff3e0ff */
[----:B------:R-:W3:Y:S01]  /*3a5b0*/  LDL.LU R127, [R1+0x1180] ;  /* 0x00118000017f7983 */ /* 0x000ee20000300800 */
[----:B------:R-:W-:-:S03]  /*3a5c0*/  IADD3 R129, P2, R129, UR7, RZ ;  /* 0x0000000781817c10 */ /* 0x000fc6000ff5e0ff */
[----:B------:R1:W-:Y:S04]  /*3a5d0*/  STL [R1+0x10a0], R131 ;  /* 0x0010a08301007387 */ /* 0x0003e80000100800 */
[----:B------:R1:W-:Y:S01]  /*3a5e0*/  LDGSTS.E [R2+0x42a00], [R124.64], P0 ;  /* 0x42a000007c027fae */ /* 0x0003e20008121848 */
[----:B------:R-:W-:Y:S02]  /*3a5f0*/  IADD3.X R136, R136, UR6, RZ, P1, !PT ;  /* 0x0000000688887c10 */ /* 0x000fe40008ffe4ff */
[----:B-1----:R-:W-:-:S03]  /*3a600*/  MOV R124, R131 ;  /* 0x00000083007c7202 */ /* 0x002fc60000000f00 */
[----:B------:R1:W-:Y:S01]  /*3a610*/  STL [R1+0x109c], R136 ;  /* 0x00109c8801007387 */ /* 0x0003e20000100800 */
[----:B------:R-:W-:-:S03]  /*3a620*/  IADD3.X R133, R133, UR6, RZ, P2, !PT ;  /* 0x0000000685857c10 */ /* 0x000fc600097fe4ff */
[----:B------:R1:W-:Y:S01]  /*3a630*/  STL [R1+0x10c0], R129 ;  /* 0x0010c08101007387 */ /* 0x0003e20000100800 */
[----:B------:R-:W-:-:S03]  /*3a640*/  IMAD.MOV.U32 R125, RZ, RZ, R136 ;  /* 0x000000ffff7d7224 */ /* 0x000fc600078e0088 */
[----:B------:R-:W3:Y:S04]  /*3a650*/  LDL.LU R131, [R1+0x115c] ;  /* 0x00115c0001837983 */ /* 0x000ee80000300800 */
[----:B------:R1:W-:Y:S04]  /*3a660*/  STL [R1+0x10bc], R133 ;  /* 0x0010bc8501007387 */ /* 0x0003e80000100800 */
[----:B-1----:R-:W3:Y:S04]  /*3a670*/  LDL.LU R136, [R1+0x117c] ;  /* 0x00117c0001887983 */ /* 0x002ee80000300800 */
[----:B------:R1:W-:Y:S02]  /*3a680*/  LDGSTS.E [R2+0x43200], [R124.64], P0 ;  /* 0x432000007c027fae */ /* 0x0003e40008121848 */
[----:B-1----:R-:W-:Y:S01]  /*3a690*/  IMAD.MOV.U32 R124, RZ, RZ, R129 ;  /* 0x000000ffff7c7224 */ /* 0x002fe200078e0081 */
[----:B------:R-:W-:Y:S01]  /*3a6a0*/  MOV R125, R133 ;  /* 0x00000085007d7202 */ /* 0x000fe20000000f00 */
[----:B------:R-:W3:Y:S04]  /*3a6b0*/  LDL.LU R129, [R1+0x11a0] ;  /* 0x0011a00001817983 */ /* 0x000ee80000300800 */
[----:B------:R-:W3:Y:S04]  /*3a6c0*/  LDL.LU R133, [R1+0x11c0] ;  /* 0x0011c00001857983 */ /* 0x000ee80000300800 */
[----:B------:R1:W-:Y:S01]  /*3a6d0*/  LDGSTS.E [R2+0x43a00], [R124.64], P0 ;  /* 0x43a000007c027fae */ /* 0x0003e20008121848 */
[----:B----4-:R-:W-:-:S05]  /*3a6e0*/  IADD3 R132, P1, R132, UR7, RZ ;  /* 0x0000000784847c10 */ /* 0x010fca000ff3e0ff */
[----:B------:R4:W-:Y:S01]  /*3a6f0*/  STL [R1+0x10e0], R132 ;  /* 0x0010e08401007387 */ /* 0x0009e20000100800 */
[----:B------:R-:W-:Y:S02]  /*3a700*/  IADD3 R3, P2, R3, UR7, RZ ;  /* 0x0000000703037c10 */ /* 0x000fe4000ff5e0ff */
[----:B--2---:R-:W-:Y:S01]  /*3a710*/  IADD3.X R137, R137, UR6, RZ, P1, !PT ;  /* 0x0000000689897c10 */ /* 0x004fe20008ffe4ff */
        /* <DEDUP_REMOVED lines=11> */
[----:B--2---:R-:W2:Y:S04]  /*3a7d0*/  LDL.LU R3, [R1+0xfe8] ;  /* 0x000fe80001037983 */ /* 0x004ea80000300800 */
[----:B------:R1:W-:Y:S04]  /*3a7e0*/  LDGSTS.E [R2+0x44a00], [R124.64], P0 ;  /* 0x44a000007c027fae */ /* 0x0003e80008121848 */
[----:B------:R-:W2:Y:S01]  /*3a7f0*/  LDL.LU R130, [R1+0x1008] ;  /* 0x0010080001827983 */ /* 0x000ea20000300800 */
[----:B------:R-:W-:-:S05]  /*3a800*/  IADD3 R139, P1, R139, UR7, RZ ;  /* 0x000000078b8b7c10 */ /* 0x000fca000ff3e0ff */
[----:B-1----:R-:W-:Y:S01]  /*3a810*/  IMAD.MOV.U32 R124, RZ, RZ, R139 ;  /* 0x000000ffff7c7224 */ /* 0x002fe200078e008b */
[----:B------:R-:W-:Y:S02]  /*3a820*/  IADD3 R134, P2, R134, UR7, RZ ;  /* 0x0000000786867c10 */ /* 0x000fe4000ff5e0ff */
[----:B------:R-:W-:Y:S01]  /*3a830*/  IADD3.X R140, R140, UR6, RZ, P1, !PT ;  /* 0x000000068c8c7c10 */ /* 0x000fe20008ffe4ff */
[----:B------:R-:W-:Y:S03]  /*3a840*/  STL [R1+0x1120], R139 ;  /* 0x0011208b01007387 */ /* 0x000fe60000100800 */
[----:B------:R-:W-:Y:S01]  /*3a850*/  MOV R125, R140 ;  /* 0x0000008c007d7202 */ /* 0x000fe20000000f00 */
[----:B------:R-:W-:Y:S01]  /*3a860*/  STL [R1+0x111c], R140 ;  /* 0x00111c8c01007387 */ /* 0x000fe20000100800 */
[----:B---3--:R-:W-:-:S03]  /*3a870*/  IADD3.X R135, R135, UR6, RZ, P2, !PT ;  /* 0x0000000687877c10 */ /* 0x008fc600097fe4ff */
[----:B------:R1:W-:Y:S04]  /*3a880*/  STL [R1+0x1140], R134 ;  /* 0x0011408601007387 */ /* 0x0003e80000100800 */
[----:B------:R3:W-:Y:S04]  /*3a890*/  LDGSTS.E [R2+0x45200], [R124.64], P0 ;  /* 0x452000007c027fae */ /* 0x0007e80008121848 */
[----:B------:R1:W-:Y:S01]  /*3a8a0*/  STL [R1+0x113c], R135 ;  /* 0x00113c8701007387 */ /* 0x0003e20000100800 */
[----:B------:R-:W-:Y:S01]  /*3a8b0*/  IADD3 R126, P1, R126, UR7, RZ ;  /* 0x000000077e7e7c10 */ /* 0x000fe2000ff3e0ff */
[----:B---3--:R-:W-:-:S02]  /*3a8c0*/  IMAD.MOV.U32 R124, RZ, RZ, R134 ;  /* 0x000000ffff7c7224 */ /* 0x008fc400078e0086 */
[----:B-1----:R-:W3:Y:S01]  /*3a8d0*/  LDL.LU R134, [R1+0xfe4] ;  /* 0x000fe40001867983 */ /* 0x002ee20000300800 */
[----:B------:R-:W-:Y:S01]  /*3a8e0*/  IMAD.MOV.U32 R125, RZ, RZ, R135 ;  /* 0x000000ffff7d7224 */ /* 0x000fe200078e0087 */
[----:B------:R-:W-:Y:S02]  /*3a8f0*/  IADD3 R127, P2, R127, UR7, RZ ;  /* 0x000000077f7f7c10 */ /* 0x000fe4000ff5e0ff */
[----:B------:R-:W3:Y:S04]  /*3a900*/  LDL.LU R135, [R1+0x1004] ;  /* 0x0010040001877983 */ /* 0x000ee80000300800 */
[----:B------:R1:W-:Y:S04]  /*3a910*/  LDGSTS.E [R2+0x45a00], [R124.64], P0 ;  /* 0x45a000007c027fae */ /* 0x0003e80008121848 */
[----:B------:R1:W-:Y:S02]  /*3a920*/  STL [R1+0x1160], R126 ;  /* 0x0011607e01007387 */ /* 0x0003e40000100800 */
[----:B-1----:R-:W-:-:S02]  /*3a930*/  MOV R124, R126 ;  /* 0x0000007e007c7202 */ /* 0x002fc40000000f00 */
[----:B------:R-:W-:-:S05]  /*3a940*/  IADD3.X R131, R131, UR6, RZ, P1, !PT ;  /* 0x0000000683837c10 */ /* 0x000fca0008ffe4ff */
[----:B------:R-:W-:Y:S01]  /*3a950*/  IMAD.MOV.U32 R125, RZ, RZ, R131 ;  /* 0x000000ffff7d7224 */ /* 0x000fe200078e0083 */
[----:B------:R1:W-:Y:S01]  /*3a960*/  STL [R1+0x115c], R131 ;  /* 0x00115c8301007387 */ /* 0x0003e20000100800 */
[----:B------:R-:W-:-:S03]  /*3a970*/  IADD3.X R136, R136, UR6, RZ, P2, !PT ;  /* 0x0000000688887c10 */ /* 0x000fc600097fe4ff */
[----:B------:R1:W-:Y:S04]  /*3a980*/  STL [R1+0x1180], R127 ;  /* 0x0011807f01007387 */ /* 0x0003e80000100800 */
[----:B------:R-:W3:Y:S04]  /*3a990*/  LDL.LU R126, [R1+0x1028] ;  /* 0x00102800017e7983 */ /* 0x000ee80000300800 */
[----:B------:R1:W-:Y:S04]  /*3a9a0*/  STL [R1+0x117c], R136 ;  /* 0x00117c8801007387 */ /* 0x0003e80000100800 */
[----:B------:R1:W-:Y:S04]  /*3a9b0*/  LDGSTS.E [R2+0x46200], [R124.64], P0 ;  /* 0x462000007c027fae */ /* 0x0003e80008121848 */
[----:B-1----:R-:W3:Y:S01]  /*3a9c0*/  LDL.LU R131, [R1+0x1048] ;  /* 0x0010480001837983 */ /* 0x002ee20000300800 */
[----:B------:R-:W-:Y:S01]  /*3a9d0*/  IADD3 R129, P1, R129, UR7, RZ ;  /* 0x0000000781817c10 */ /* 0x000fe2000ff3e0ff */
[----:B------:R-:W-:-:S02]  /*3a9e0*/  IMAD.MOV.U32 R124, RZ, RZ, R127 ;  /* 0x000000ffff7c7224 */ /* 0x000fc400078e007f */
[----:B------:R-:W3:Y:S01]  /*3a9f0*/  LDL.LU R127, [R1+0x1024] ;  /* 0x00102400017f7983 */ /* 0x000ee20000300800 */
[----:B------:R-:W-:Y:S02]  /*3aa00*/  MOV R125, R136 ;  /* 0x00000088007d7202 */ /* 0x000fe40000000f00 */
[----:B------:R-:W-:Y:S01]  /*3aa10*/  IADD3 R133, P2, R133, UR7, RZ ;  /* 0x0000000785857c10 */ /* 0x000fe2000ff5e0ff */
        /* <DEDUP_REMOVED lines=8> */
[----:B------:R-:W-:Y:S04]  /*3aaa0*/  STL [R1+0x11c0], R133 ;  /* 0x0011c08501007387 */ /* 0x000fe80000100800 */
[----:B------:R-:W4:Y:S04]  /*3aab0*/  LDL.LU R129, [R1+0x1068] ;  /* 0x0010680001817983 */ /* 0x000f280000300800 */
[----:B------:R2:W-:Y:S04]  /*3aac0*/  STL [R1+0x11bc], R137 ;  /* 0x0011bc8901007387 */ /* 0x0005e80000100800 */
[----:B------:R2:W-:Y:S04]  /*3aad0*/  LDGSTS.E [R2+0x47200], [R124.64], P0 ;  /* 0x472000007c027fae */ /* 0x0005e80008121848 */
[----:B-1----:R-:W4:Y:S01]  /*3aae0*/  LDL.LU R132, [R1+0x1088] ;  /* 0x0010880001847983 */ /* 0x002f220000300800 */
[----:B--2---:R-:W-:-:S03]  /*3aaf0*/  IMAD.MOV.U32 R125, RZ, RZ, R137 ;  /* 0x000000ffff7d7224 */ /* 0x004fc600078e0089 */
[----:B------:R-:W2:Y:S01]  /*3ab00*/  LDL.LU R137, [R1+0x1064] ;  /* 0x0010640001897983 */ /* 0x000ea20000300800 */
[----:B------:R-:W-:-:S03]  /*3ab10*/  MOV R124, R133 ;  /* 0x00000085007c7202 */ /* 0x000fc60000000f00 */
[----:B------:R-:W2:Y:S04]  /*3ab20*/  LDL.LU R133, [R1+0x1084] ;  /* 0x0010840001857983 */ /* 0x000ea80000300800 */
[----:B------:R-:W1:Y:S01]  /*3ab30*/  S2R R252, SR_TID.X ;  /* 0x0000000000fc7919 */ /* 0x000e620000002100 */
[----:B------:R-:W-:Y:S02]  /*3ab40*/  SHF.R.S32.HI R141, RZ, 0x6, R141 ;  /* 0x00000006ff8d7819 */ /* 0x000fe4000001148d */
[----:B------:R-:W-:Y:S01]  /*3ab50*/  IADD3 R3, P1, R3, UR7, RZ ;  /* 0x0000000703037c10 */ /* 0x000fe2000ff3e0ff */
[----:B------:R1:W-:Y:S01]  /*3ab60*/  LDGSTS.E [R2+0x47a00], [R124.64], P0 ;  /* 0x47a000007c027fae */ /* 0x0003e20008121848 */
[----:B------:R-:W-:Y:S02]  /*3ab70*/  SGXT R141, R141, 0x1 ;  /* 0x000000018d8d781a */ /* 0x000fe40000000200 */
[----:B------:R-:W-:-:S02]  /*3ab80*/  IADD3 R130, P2, R130, UR7, RZ ;  /* 0x0000000782827c10 */ /* 0x000fc4000ff5e0ff */
[----:B-1----:R-:W-:-:S05]  /*3ab90*/  LOP3.LUT R252, R252, 0x3f, RZ, 0xc0, !PT ;  /* 0x0000003ffcfc7812 */ /* 0x002fca00078ec0ff */
[----:B------:R-:W-:Y:S01]  /*3aba0*/  IMAD.SHL.U32 R252, R252, 0x4, RZ ;  /* 0x00000004fcfc7824 */ /* 0x000fe200078e00ff */
[----:B------:R-:W-:-:S04]  /*3abb0*/  MOV R2, UR5 ;  /* 0x0000000500027c02 */ /* 0x000fc80008000f00 */
[----:B------:R-:W-:-:S04]  /*3abc0*/  LOP3.LUT R139, R252, 0x110, R141, 0x78, !PT ;  /* 0x00000110fc8b7812 */ /* 0x000fc800078e788d */
[----:B------:R-:W-:Y:S01]  /*3abd0*/  LOP3.LUT R139, R139, 0x40, RZ, 0x3c, !PT ;  /* 0x000000408b8b7812 */ /* 0x000fe200078e3cff */
[----:B------:R-:W-:Y:S01]  /*3abe0*/  STL [R1+0xfe8], R3 ;  /* 0x000fe80301007387 */ /* 0x000fe20000100800 */
[----:B------:R-:W-:-:S03]  /*3abf0*/  IMAD.MOV.U32 R124, RZ, RZ, R3 ;  /* 0x000000ffff7c7224 */ /* 0x000fc600078e0003 */
[----:B------:R-:W-:Y:S01]  /*3ac00*/  IMAD R2, R2, 0x8000, R139 ;  /* 0x0000800002027824 */ /* 0x000fe200078e028b */
[----:B------:R-:W-:Y:S01]  /*3ac10*/  STL [R1+0x1008], R130 ;  /* 0x0010088201007387 */ /* 0x000fe20000100800 */
[----:B---3--:R-:W-:-:S04]  /*3ac20*/  IADD3.X R134, R134, UR6, RZ, P1, !PT ;  /* 0x0000000686867c10 */ /* 0x008fc80008ffe4ff */
[----:B------:R-:W-:Y:S01]  /*3ac30*/  MOV R125, R134 ;  /* 0x00000086007d7202 */ /* 0x000fe20000000f00 */
[----:B------:R1:W-:Y:S01]  /*3ac40*/  STL [R1+0xfe4], R134 ;  /* 0x000fe48601007387 */ /* 0x0003e20000100800 */
[----:B------:R-:W-:-:S03]  /*3ac50*/  IADD3.X R135, R135, UR6, RZ, P2, !PT ;  /* 0x0000000687877c10 */ /* 0x000fc600097fe4ff */
[----:B------:R3:W-:Y:S04]  /*3ac60*/  LDGSTS.E [R2+0x40400], [R124.64], P0 ;  /* 0x404000007c027fae */ /* 0x0007e80008121848 */
[----:B-1----:R-:W2:Y:S04]  /*3ac70*/  LDL.LU R134, [R1+0x10a8] ;  /* 0x0010a80001867983 */ /* 0x002ea80000300800 */
[----:B------:R-:W2:Y:S01]  /*3ac80*/  LDL.LU R3, [R1+0x10c8] ;  /* 0x0010c80001037983 */ /* 0x000ea20000300800 */
[----:B---3--:R-:W-:-:S03]  /*3ac90*/  IMAD.MOV.U32 R125, RZ, RZ, R135 ;  /* 0x000000ffff7d7224 */ /* 0x008fc600078e0087 */
[----:B------:R1:W-:Y:S01]  /*3aca0*/  STL [R1+0x1004], R135 ;  /* 0x0010048701007387 */ /* 0x0003e20000100800 */
[----:B------:R-:W-:-:S05]  /*3acb0*/  IMAD.MOV.U32 R124, RZ, RZ, R130 ;  /* 0x000000ffff7c7224 */ /* 0x000fca00078e0082 */
[----:B------:R3:W-:Y:S04]  /*3acc0*/  LDGSTS.E [R2+0x40c00], [R124.64], P0 ;  /* 0x40c000007c027fae */ /* 0x0007e80008121848 */
[----:B-1----:R-:W2:Y:S04]  /*3acd0*/  LDL.LU R135, [R1+0x10a4] ;  /* 0x0010a40001877983 */ /* 0x002ea80000300800 */
[----:B------:R-:W2:Y:S01]  /*3ace0*/  LDL.LU R130, [R1+0x10c4] ;  /* 0x0010c40001827983 */ /* 0x000ea20000300800 */
[----:B------:R-:W-:-:S04]  /*3acf0*/  IADD3 R126, P1, R126, UR7, RZ ;  /* 0x000000077e7e7c10 */ /* 0x000fc8000ff3e0ff */
[----:B---3--:R-:W-:Y:S01]  /*3ad00*/  MOV R124, R126 ;  /* 0x0000007e007c7202 */ /* 0x008fe20000000f00 */
[----:B------:R-:W-:Y:S01]  /*3ad10*/  STL [R1+0x1028], R126 ;  /* 0x0010287e01007387 */ /* 0x000fe20000100800 */
[----:B------:R-:W-:Y:S02]  /*3ad20*/  IADD3 R131, P2, R131, UR7, RZ ;  /* 0x0000000783837c10 */ /* 0x000fe4000ff5e0ff */
[----:B------:R-:W-:Y:S02]  /*3ad30*/  IADD3.X R127, R127, UR6, RZ, P1, !PT ;  /* 0x000000067f7f7c10 */ /* 0x000fe40008ffe4ff */
[----:B------:R-:W-:-:S03]  /*3ad40*/  IADD3.X R136, R136, UR6, RZ, P2, !PT ;  /* 0x0000000688887c10 */ /* 0x000fc600097fe4ff */
[----:B------:R-:W-:Y:S01]  /*3ad50*/  IMAD.MOV.U32 R125, RZ, RZ, R127 ;  /* 0x000000ffff7d7224 */ /* 0x000fe200078e007f */
[----:B------:R1:W-:Y:S04]  /*3ad60*/  STL [R1+0x1024], R127 ;  /* 0x0010247f01007387 */ /* 0x0003e80000100800 */
[----:B------:R3:W-:Y:S04]  /*3ad70*/  STL [R1+0x1048], R131 ;  /* 0x0010488301007387 */ /* 0x0007e80000100800 */
[----:B------:R3:W-:Y:S04]  /*3ad80*/  LDGSTS.E [R2+0x41400], [R124.64], P0 ;  /* 0x414000007c027fae */ /* 0x0007e80008121848 */
[----:B-1----:R-:W2:Y:S04]  /*3ad90*/  LDL.LU R127, [R1+0x10e8] ;  /* 0x0010e800017f7983 */ /* 0x002ea80000300800 */
[----:B------:R1:W-:Y:S04]  /*3ada0*/  STL [R1+0x1044], R136 ;  /* 0x0010448801007387 */ /* 0x0003e80000100800 */
[----:B------:R-:W2:Y:S01]  /*3adb0*/  LDL.LU R126, [R1+0x1108] ;  /* 0x00110800017e7983 */ /* 0x000ea20000300800 */
[----:B---3--:R-:W-:Y:S01]  /*3adc0*/  IMAD.MOV.U32 R124, RZ, RZ, R131 ;  /* 0x000000ffff7c7224 */ /* 0x008fe200078e0083 */
[----:B------:R-:W-:-:S02]  /*3add0*/  MOV R125, R136 ;  /* 0x00000088007d7202 */ /* 0x000fc40000000f00 */
[----:B------:R-:W2:Y:S04]  /*3ade0*/  LDL.LU R131, [R1+0x10e4] ;  /* 0x0010e40001837983 */ /* 0x000ea80000300800 */
[----:B-1----:R-:W2:Y:S04]  /*3adf0*/  LDL.LU R136, [R1+0x1104] ;  /* 0x0011040001887983 */ /* 0x002ea80000300800 */
[----:B------:R1:W-:Y:S01]  /*3ae00*/  LDGSTS.E [R2+0x41c00], [R124.64], P0 ;  /* 0x41c000007c027fae */ /* 0x0003e20008121848 */
[----:B----4-:R-:W-:-:S05]  /*3ae10*/  IADD3 R129, P1, R129, UR7, RZ ;  /* 0x0000000781817c10 */ /* 0x010fca000ff3e0ff */
[----:B------:R4:W-:Y:S01]  /*3ae20*/  STL [R1+0x1068], R129 ;  /* 0x0010688101007387 */ /* 0x0009e20000100800 */
[----:B------:R-:W-:Y:S01]  /*3ae30*/  IADD3 R132, P2, R132, UR7, RZ ;  /* 0x0000000784847c10 */ /* 0x000fe2000ff5e0ff */
[----:B-1----:R-:W-:Y:S01]  /*3ae40*/  IMAD.MOV.U32 R124, RZ, RZ, R129 ;  /* 0x000000ffff7c7224 */ /* 0x002fe200078e0081 */
[----:B--2---:R-:W-:Y:S02]  /*3ae50*/  IADD3.X R137, R137, UR6, RZ, P1, !PT ;  /* 0x0000000689897c10 */ /* 0x004fe40008ffe4ff */
[----:B------:R-:W-:-:S03]  /*3ae60*/  IADD3.X R133, R133, UR6, RZ, P2, !PT ;  /* 0x0000000685857c10 */ /* 0x000fc600097fe4ff */
[----:B------:R1:W-:Y:S04]  /*3ae70*/  STL [R1+0x1064], R137 ;  /* 0x0010648901007387 */ /* 0x0003e80000100800 */
[----:B------:R2:W-:Y:S04]  /*3ae80*/  STL [R1+0x1088], R132 ;  /* 0x0010888401007387 */ /* 0x0005e80000100800 */
[----:B------:R-:W3:Y:S04]  /*3ae90*/  LDL.LU R139, [R1+0x1128] ;  /* 0x00112800018b7983 */ /* 0x000ee80000300800 */
[----:B------:R1:W-:Y:S04]  /*3aea0*/  STL [R1+0x1084], R133 ;  /* 0x0010848501007387 */ /* 0x0003e80000100800 */
[----:B----4-:R-:W4:Y:S04]  /*3aeb0*/  LDL.LU R129, [R1+0x1148] ;  /* 0x0011480001817983 */ /* 0x010f280000300800 */
[----:B------:R-:W4:Y:S01]  /*3aec0*/  LDL.LU R140, [R1+0x1124] ;  /* 0x00112400018c7983 */ /* 0x000f220000300800 */
[----:B------:R-:W-:-:S03]  /*3aed0*/  IMAD.MOV.U32 R125, RZ, RZ, R137 ;  /* 0x000000ffff7d7224 */ /* 0x000fc600078e0089 */
[----:B-1----:R-:W4:Y:S04]  /*3aee0*/  LDL.LU R137, [R1+0x1144] ;  /* 0x0011440001897983 */ /* 0x002f280000300800 */
[----:B------:R1:W-:Y:S02]  /*3aef0*/  LDGSTS.E [R2+0x42400], [R124.64], P0 ;  /* 0x424000007c027fae */ /* 0x0003e40008121848 */
[----:B-1----:R-:W-:Y:S01]  /*3af00*/  MOV R124, R132 ;  /* 0x00000084007c7202 */ /* 0x002fe20000000f00 */
[----:B------:R-:W-:Y:S01]  /*3af10*/  IMAD.MOV.U32 R125, RZ, RZ, R133 ;  /* 0x000000ffff7d7224 */ /* 0x000fe200078e0085 */
[----:B--2---:R-:W2:Y:S04]  /*3af20*/  LDL.LU R132, [R1+0x1168] ;  /* 0x0011680001847983 */ /* 0x004ea80000300800 */
[----:B------:R-:W2:Y:S04]  /*3af30*/  LDL.LU R133, [R1+0x1188] ;  /* 0x0011880001857983 */ /* 0x000ea80000300800 */
[----:B------:R1:W-:Y:S01]  /*3af40*/  LDGSTS.E [R2+0x42c00], [R124.64], P0 ;  /* 0x42c000007c027fae */ /* 0x0003e20008121848 */
[----:B------:R-:W-:-:S02]  /*3af50*/  IADD3 R134, P1, R134, UR7, RZ ;  /* 0x0000000786867c10 */ /* 0x000fc4000ff3e0ff */
[----:B------:R-:W-:-:S03]  /*3af60*/  IADD3 R3, P2, R3, UR7, RZ ;  /* 0x0000000703037c10 */ /* 0x000fc6000ff5e0ff */
[----:B------:R1:W-:Y:S02]  /*3af70*/  STL [R1+0x10a8], R134 ;  /* 0x0010a88601007387 */ /* 0x0003e40000100800 */
[----:B-1----:R-:W-:Y:S01]  /*3af80*/  IMAD.MOV.U32 R124, RZ, RZ, R134 ;  /* 0x000000ffff7c7224 */ /* 0x002fe200078e0086 */
[----:B------:R-:W-:Y:S02]  /*3af90*/  IADD3.X R135, R135, UR6, RZ, P1, !PT ;  /* 0x0000000687877c10 */ /* 0x000fe40008ffe4ff */
[----:B------:R-:W-:-:S03]  /*3afa0*/  IADD3.X R130, R130, UR6, RZ, P2, !PT ;  /* 0x0000000682827c10 */ /* 0x000fc600097fe4ff */
[----:B------:R1:W-:Y:S01]  /*3afb0*/  STL [R1+0x10a4], R135 ;  /* 0x0010a48701007387 */ /* 0x0003e20000100800 */
[----:B------:R-:W-:-:S03]  /*3afc0*/  MOV R125, R135 ;  /* 0x00000087007d7202 */ /* 0x000fc60000000f00 */
[----:B------:R-:W-:Y:S04]  /*3afd0*/  STL [R1+0x10c8], R3 ;  /* 0x0010c80301007387 */ /* 0x000fe80000100800 */
[----:B------:R-:W2:Y:S04]  /*3afe0*/  LDL.LU R134, [R1+0x1164] ;  /* 0x0011640001867983 */ /* 0x000ea80000300800 */
[----:B------:R1:W-:Y:S04]  /*3aff0*/  STL [R1+0x10c4], R130 ;  /* 0x0010c48201007387 */ /* 0x0003e80000100800 */
[----:B-1----:R-:W2:Y:S04]  /*3b000*/  LDL.LU R135, [R1+0x1184] ;  /* 0x0011840001877983 */ /* 0x002ea80000300800 */
[----:B------:R1:W-:Y:S02]  /*3b010*/  LDGSTS.E [R2+0x43400], [R124.64], P0 ;  /* 0x434000007c027fae */ /* 0x0003e40008121848 */
[----:B-1----:R-:W-:-:S02]  /*3b020*/  IMAD.MOV.U32 R124, RZ, RZ, R3 ;  /* 0x000000ffff7c7224 */ /* 0x002fc400078e0003 */
[----:B------:R-:W-:Y:S02]  /*3b030*/  IMAD.MOV.U32 R125, RZ, RZ, R130 ;  /* 0x000000ffff7d7224 */ /* 0x000fe400078e0082 */
[----:B------:R-:W2:Y:S04]  /*3b040*/  LDL.LU R130, [R1+0x11a8] ;  /* 0x0011a80001827983 */ /* 0x000ea80000300800 */
[----:B------:R-:W2:Y:S01]  /*3b050*/  LDL.LU R3, [R1+0x11c8] ;  /* 0x0011c80001037983 */ /* 0x000ea20000300800 */
[----:B------:R-:W-:-:S03]  /*3b060*/  IADD3 R127, P1, R127, UR7, RZ ;  /* 0x000000077f7f7c10 */ /* 0x000fc6000ff3e0ff */
[----:B------:R1:W-:Y:S01]  /*3b070*/  LDGSTS.E [R2+0x43c00], [R124.64], P0 ;  /* 0x43c000007c027fae */ /* 0x0003e20008121848 */
[----:B------:R-:W-:Y:S02]  /*3b080*/  IADD3 R126, P2, R126, UR7, RZ ;  /* 0x000000077e7e7c10 */ /* 0x000fe4000ff5e0ff */
[----:B------:R-:W-:Y:S01]  /*3b090*/  IADD3.X R131, R131, UR6, RZ, P1, !PT ;  /* 0x0000000683837c10 */ /* 0x000fe20008ffe4ff */
[----:B------:R-:W-:Y:S01]  /*3b0a0*/  STL [R1+0x10e8], R127 ;  /* 0x0010e87f01007387 */ /* 0x000fe20000100800 */
[----:B------:R-:W-:-:S03]  /*3b0b0*/  IADD3.X R136, R136, UR6, RZ, P2, !PT ;  /* 0x0000000688887c10 */ /* 0x000fc600097fe4ff */
[----:B------:R1:W-:Y:S02]  /*3b0c0*/  STL [R1+0x10e4], R131 ;  /* 0x0010e48301007387 */ /* 0x0003e40000100800 */
[----:B-1----:R-:W-:Y:S01]  /*3b0d0*/  IMAD.MOV.U32 R125, RZ, RZ, R131 ;  /* 0x000000ffff7d7224 */ /* 0x002fe200078e0083 */
[----:B------:R-:W-:Y:S01]  /*3b0e0*/  MOV R124, R127 ;  /* 0x0000007f007c7202 */ /* 0x000fe20000000f00 */
[----:B------:R-:W-:Y:S04]  /*3b0f0*/  STL [R1+0x1108], R126 ;  /* 0x0011087e01007387 */ /* 0x000fe80000100800 */
[----:B------:R1:W-:Y:S04]  /*3b100*/  LDGSTS.E [R2+0x44400], [R124.64], P0 ;  /* 0x444000007c027fae */ /* 0x0003e80008121848 */
[----:B------:R-:W2:Y:S04]  /*3b110*/  LDL.LU R131, [R1+0x11a4] ;  /* 0x0011a40001837983 */ /* 0x000ea80000300800 */
[----:B------:R1:W-:Y:S04]  /*3b120*/  STL [R1+0x1104], R136 ;  /* 0x0011048801007387 */ /* 0x0003e80000100800 */
[----:B------:R-:W2:Y:S01]  /*3b130*/  LDL.LU R127, [R1+0x11c4] ;  /* 0x0011c400017f7983 */ /* 0x000ea20000300800 */
[----:B-1----:R-:W-:Y:S01]  /*3b140*/  IMAD.MOV.U32 R124, RZ, RZ, R126 ;  /* 0x000000ffff7c7224 */ /* 0x002fe200078e007e */
[----:B------:R-:W-:-:S02]  /*3b150*/  MOV R125, R136 ;  /* 0x00000088007d7202 */ /* 0x000fc40000000f00 */
[----:B------:R-:W2:Y:S04]  /*3b160*/  LDL.LU R136, [R1+0xff0] ;  /* 0x000ff00001887983 */ /* 0x000ea80000300800 */
[----:B------:R1:W-:Y:S04]  /*3b170*/  LDGSTS.E [R2+0x44c00], [R124.64], P0 ;  /* 0x44c000007c027fae */ /* 0x0003e80008121848 */
[----:B------:R-:W2:Y:S01]  /*3b180*/  LDL.LU R126, [R1+0x1010] ;  /* 0x00101000017e7983 */ /* 0x000ea20000300800 */
[----:B---3--:R-:W-:-:S05]  /*3b190*/  IADD3 R139, P1, R139, UR7, RZ ;  /* 0x000000078b8b7c10 */ /* 0x008fca000ff3e0ff */
[----:B-1----:R-:W-:Y:S01]  /*3b1a0*/  IMAD.MOV.U32 R124, RZ, RZ, R139 ;  /* 0x000000ffff7c7224 */ /* 0x002fe200078e008b */
[----:B----4-:R-:W-:Y:S02]  /*3b1b0*/  IADD3 R129, P2, R129, UR7, RZ ;  /* 0x0000000781817c10 */ /* 0x010fe4000ff5e0ff */
[----:B------:R-:W-:Y:S01]  /*3b1c0*/  IADD3.X R140, R140, UR6, RZ, P1, !PT ;  /* 0x000000068c8c7c10 */ /* 0x000fe20008ffe4ff */
[----:B------:R-:W-:Y:S01]  /*3b1d0*/  STL [R1+0x1128], R139 ;  /* 0x0011288b01007387 */ /* 0x000fe20000100800 */
[----:B------:R-:W-:-:S03]  /*3b1e0*/  IADD3.X R137, R137, UR6, RZ, P2, !PT ;  /* 0x0000000689897c10 */ /* 0x000fc600097fe4ff */
[----:B------:R-:W-:Y:S01]  /*3b1f0*/  IMAD.MOV.U32 R125, RZ, RZ, R140 ;  /* 0x000000ffff7d7224 */ /* 0x000fe200078e008c */
[----:B------:R-:W-:Y:S04]  /*3b200*/  STL [R1+0x1124], R140 ;  /* 0x0011248c01007387 */ /* 0x000fe80000100800 */
[----:B------:R-:W-:Y:S04]  /*3b210*/  STL [R1+0x1148], R129 ;  /* 0x0011488101007387 */ /* 0x000fe80000100800 */
[----:B------:R1:W-:Y:S04]  /*3b220*/  LDGSTS.E [R2+0x45400], [R124.64], P0 ;  /* 0x454000007c027fae */ /* 0x0003e80008121848 */
[----:B------:R3:W-:Y:S01]  /*3b230*/  STL [R1+0x1144], R137 ;  /* 0x0011448901007387 */ /* 0x0007e20000100800 */
[----:B-1----:R-:W-:-:S03]  /*3b240*/  IMAD.MOV.U32 R125, RZ, RZ, R137 ;  /* 0x000000ffff7d7224 */ /* 0x002fc600078e0089 */
[----:B---3--:R-:W3:Y:S01]  /*3b250*/  LDL.LU R137, [R1+0xfec] ;  /* 0x000fec0001897983 */ /* 0x008ee20000300800 */
[----:B------:R-:W-:-:S03]  /*3b260*/  MOV R124, R129 ;  /* 0x00000081007c7202 */ /* 0x000fc60000000f00 */
[----:B------:R-:W4:Y:S01]  /*3b270*/  LDL.LU R129, [R1+0x100c] ;  /* 0x00100c0001817983 */ /* 0x000f220000300800 */
[----:B--2---:R-:W-:Y:S02]  /*3b280*/  IADD3 R132, P1, R132, UR7, RZ ;  /* 0x0000000784847c10 */ /* 0x004fe4000ff3e0ff */
[----:B------:R-:W-:Y:S01]  /*3b290*/  IADD3 R133, P2, R133, UR7, RZ ;  /* 0x0000000785857c10 */ /* 0x000fe2000ff5e0ff */
[----:B------:R-:W1:Y:S04]  /*3b2a0*/  S2R R141, SR_TID.X ;  /* 0x00000000008d7919 */ /* 0x000e680000002100 */
[----:B------:R2:W-:Y:S04]  /*3b2b0*/  LDGSTS.E [R2+0x45c00], [R124.64], P0 ;  /* 0x45c000007c027fae */ /* 0x0005e80008121848 */
[----:B------:R-:W-:Y:S01]  /*3b2c0*/  STL [R1+0x1168], R132 ;  /* 0x0011688401007387 */ /* 0x000fe20000100800 */
[----:B--2---:R-:W-:-:S02]  /*3b2d0*/  IMAD.MOV.U32 R124, RZ, RZ, R132 ;  /* 0x000000ffff7c7224 */ /* 0x004fc400078e0084 */
[----:B------:R-:W-:Y:S01]  /*3b2e0*/  IMAD.SHL.U32 R252, R138, 0x4, RZ ;  /* 0x000000048afc7824 */ /* 0x000fe200078e00ff */
[----:B-1----:R-:W-:-:S04]  /*3b2f0*/  SHF.R.S32.HI R141, RZ, 0x6, R141 ;  /* 0x00000006ff8d7819 */ /* 0x002fc8000001148d */
[----:B------:R-:W-:-:S04]  /*3b300*/  SGXT R141, R141, 0x1 ;  /* 0x000000018d8d781a */ /* 0x000fc80000000200 */
[----:B------:R-:W-:Y:S02]  /*3b310*/  LOP3.LUT R138, R252, 0x110, R141, 0x78, !PT ;  /* 0x00000110fc8a7812 */ /* 0x000fe400078e788d */
[----:B------:R-:W-:-:S04]  /*3b320*/  IADD3.X R134, R134, UR6, RZ, P1, !PT ;  /* 0x0000000686867c10 */ /* 0x000fc80008ffe4ff */
[----:B------:R-:W-:Y:S01]  /*3b330*/  MOV R125, R134 ;  /* 0x00000086007d7202 */ /* 0x000fe20000000f00 */
[----:B------:R1:W-:Y:S01]  /*3b340*/  STL [R1+0x1164], R134 ;  /* 0x0011648601007387 */ /* 0x0003e20000100800 */
[----:B------:R-:W-:-:S03]  /*3b350*/  IADD3.X R135, R135, UR6, RZ, P2, !PT ;  /* 0x0000000687877c10 */ /* 0x000fc600097fe4ff */
[----:B------:R-:W-:Y:S04]  /*3b360*/  STL [R1+0x1188], R133 ;  /* 0x0011888501007387 */ /* 0x000fe80000100800 */
[----:B------:R2:W-:Y:S04]  /*3b370*/  LDGSTS.E [R2+0x46400], [R124.64], P0 ;  /* 0x464000007c027fae */ /* 0x0005e80008121848 */
[----:B-1----:R-:W4:Y:S04]  /*3b380*/  LDL.LU R134, [R1+0x1030] ;  /* 0x0010300001867983 */ /* 0x002f280000300800 */
[----:B------:R1:W-:Y:S04]  /*3b390*/  STL [R1+0x1184], R135 ;  /* 0x0011848701007387 */ /* 0x0003e80000100800 */
[----:B------:R-:W4:Y:S01]  /*3b3a0*/  LDL.LU R132, [R1+0x1050] ;  /* 0x0010500001847983 */ /* 0x000f220000300800 */
[----:B--2---:R-:W-:Y:S01]  /*3b3b0*/  IMAD.MOV.U32 R125, RZ, RZ, R135 ;  /* 0x000000ffff7d7224 */ /* 0x004fe200078e0087 */
[----:B------:R-:W-:Y:S01]  /*3b3c0*/  IADD3 R130, P1, R130, UR7, RZ ;  /* 0x0000000782827c10 */ /* 0x000fe2000ff3e0ff */
[----:B------:R-:W-:Y:S01]  /*3b3d0*/  IMAD.MOV.U32 R124, RZ, RZ, R133 ;  /* 0x000000ffff7c7224 */ /* 0x000fe200078e0085 */
[----:B-1----:R-:W2:Y:S01]  /*3b3e0*/  LDL.LU R135, [R1+0x102c] ;  /* 0x00102c0001877983 */ /* 0x002ea20000300800 */
[----:B------:R-:W-:-:S03]  /*3b3f0*/  IADD3 R3, P2, R3, UR7, RZ ;  /* 0x0000000703037c10 */ /* 0x000fc6000ff5e0ff */
[----:B------:R-:W2:Y:S04]  /*3b400*/  LDL.LU R133, [R1+0x104c] ;  /* 0x00104c0001857983 */ /* 0x000ea80000300800 */
[----:B------:R-:W-:Y:S04]  /*3b410*/  STL [R1+0x11a8], R130 ;  /* 0x0011a88201007387 */ /* 0x000fe80000100800 */
[----:B------:R1:W-:Y:S02]  /*3b420*/  LDGSTS.E [R2+0x46c00], [R124.64], P0 ;  /* 0x46c000007c027fae */ /* 0x0003e40008121848 */
[----:B-1----:R-:W-:-:S02]  /*3b430*/  MOV R124, R130 ;  /* 0x00000082007c7202 */ /* 0x002fc40000000f00 */
[----:B------:R-:W-:-:S05]  /*3b440*/  IADD3.X R131, R131, UR6, RZ, P1, !PT ;  /* 0x0000000683837c10 */ /* 0x000fca0008ffe4ff */
[----:B------:R1:W-:Y:S01]  /*3b450*/  STL [R1+0x11a4], R131 ;  /* 0x0011a48301007387 */ /* 0x0003e20000100800 */
[----:B------:R-:W-:Y:S01]  /*3b460*/  IADD3.X R127, R127, UR6, RZ, P2, !PT ;  /* 0x000000067f7f7c10 */ /* 0x000fe200097fe4ff */
[----:B------:R-:W-:Y:S02]  /*3b470*/  IMAD.MOV.U32 R125, RZ, RZ, R131 ;  /* 0x000000ffff7d7224 */ /* 0x000fe400078e0083 */
[----:B------:R-:W-:Y:S04]  /*3b480*/  STL [R1+0x11c8], R3 ;  /* 0x0011c80301007387 */ /* 0x000fe80000100800 */
[----:B------:R1:W-:Y:S04]  /*3b490*/  STL [R1+0x11c4], R127 ;  /* 0x0011c47f01007387 */ /* 0x0003e80000100800 */
[----:B-1----:R-:W2:Y:S04]  /*3b4a0*/  LDL.LU R131, [R1+0x106c] ;  /* 0x00106c0001837983 */ /* 0x002ea80000300800 */
[----:B------:R-:W2:Y:S04]  /*3b4b0*/  LDL.LU R130, [R1+0x1070] ;  /* 0x0010700001827983 */ /* 0x000ea80000300800 */
[----:B------:R1:W-:Y:S01]  /*3b4c0*/  LDGSTS.E [R2+0x47400], [R124.64], P0 ;  /* 0x474000007c027fae */ /* 0x0003e20008121848 */
[----:B------:R-:W-:-:S02]  /*3b4d0*/  IADD3 R136, P1, R136, UR7, RZ ;  /* 0x0000000788887c10 */ /* 0x000fc4000ff3e0ff */
[----:B------:R-:W-:Y:S02]  /*3b4e0*/  LOP3.LUT R138, R138, 0x60, RZ, 0x3c, !PT ;  /* 0x000000608a8a7812 */ /* 0x000fe400078e3cff */
[----:B-1----:R-:W-:Y:S01]  /*3b4f0*/  MOV R125, R127 ;  /* 0x0000007f007d7202 */ /* 0x002fe20000000f00 */
[----:B------:R-:W-:Y:S01]  /*3b500*/  IMAD.MOV.U32 R124, RZ, RZ, R3 ;  /* 0x000000ffff7c7224 */ /* 0x000fe200078e0003 */
[----:B------:R-:W2:Y:S04]  /*3b510*/  LDL.LU R127, [R1+0x108c] ;  /* 0x00108c00017f7983 */ /* 0x000ea80000300800 */
[----:B------:R-:W2:Y:S01]  /*3b520*/  LDL.LU R3, [R1+0x1090] ;  /* 0x0010900001037983 */ /* 0x000ea20000300800 */
[----:B------:R-:W-:-:S03]  /*3b530*/  IADD3 R126, P2, R126, UR7, RZ ;  /* 0x000000077e7e7c10 */ /* 0x000fc6000ff5e0ff */
[----:B------:R1:W-:Y:S04]  /*3b540*/  LDGSTS.E [R2+0x47c00], [R124.64], P0 ;  /* 0x47c000007c027fae */ /* 0x0003e80008121848 */
[----:B------:R-:W-:Y:S01]  /*3b550*/  STL [R1+0xff0], R136 ;  /* 0x000ff08801007387 */ /* 0x000fe20000100800 */
[----:B-1----:R-:W-:Y:S02]  /*3b560*/  IMAD.U32 R2, RZ, RZ, UR5 ;  /* 0x00000005ff027e24 */ /* 0x002fe4000f8e00ff */
[----:B------:R-:W-:-:S03]  /*3b570*/  IMAD.MOV.U32 R124, RZ, RZ, R136 ;  /* 0x000000ffff7c7224 */ /* 0x000fc600078e0088 */
[----:B------:R-:W-:Y:S01]  /*3b580*/  LEA R2, R2, R138, 0xf ;  /* 0x0000008a02027211 */ /* 0x000fe200078e78ff */
[----:B------:R-:W-:Y:S01]  /*3b590*/  STL [R1+0x1010], R126 ;  /* 0x0010107e01007387 */ /* 0x000fe20000100800 */
[----:B---3--:R-:W-:Y:S02]  /*3b5a0*/  IADD3.X R137, R137, UR6, RZ, P1, !PT ;  /* 0x0000000689897c10 */ /* 0x008fe40008ffe4ff */
[----:B----4-:R-:W-:-:S03]  /*3b5b0*/  IADD3.X R129, R129, UR6, RZ, P2, !PT ;  /* 0x0000000681817c10 */ /* 0x010fc600097fe4ff */
[----:B------:R-:W-:Y:S01]  /*3b5c0*/  IMAD.MOV.U32 R125, RZ, RZ, R137 ;  /* 0x000000ffff7d7224 */ /* 0x000fe200078e0089 */
[----:B------:R-:W-:Y:S04]  /*3b5d0*/  STL [R1+0xfec], R137 ;  /* 0x000fec8901007387 */ /* 0x000fe80000100800 */
[----:B------:R1:W-:Y:S04]  /*3b5e0*/  LDGSTS.E [R2+0x40600], [R124.64], P0 ;  /* 0x406000007c027fae */ /* 0x0003e80008121848 */
[----:B------:R3:W-:Y:S01]  /*3b5f0*/  STL [R1+0x100c], R129 ;  /* 0x00100c8101007387 */ /* 0x0007e20000100800 */
[----:B-1----:R-:W-:Y:S01]  /*3b600*/  IMAD.MOV.U32 R125, RZ, RZ, R129 ;  /* 0x000000ffff7d7224 */ /* 0x002fe200078e0081 */
[----:B------:R-:W-:-:S02]  /*3b610*/  MOV R124, R126 ;  /* 0x0000007e007c7202 */ /* 0x000fc40000000f00 */
[----:B---3--:R-:W3:Y:S04]  /*3b620*/  LDL.LU R129, [R1+0x10ac] ;  /* 0x0010ac0001817983 */ /* 0x008ee80000300800 */
[----:B------:R-:W4:Y:S04]  /*3b630*/  LDL.LU R126, [R1+0x10b0] ;  /* 0x0010b000017e7983 */ /* 0x000f280000300800 */
[----:B------:R-:W3:Y:S04]  /*3b640*/  LDL.LU R143, [R1+0x10cc] ;  /* 0x0010cc00018f7983 */ /* 0x000ee80000300800 */
[----:B------:R-:W3:Y:S04]  /*3b650*/  LDL.LU R142, [R1+0x10d0] ;  /* 0x0010d000018e7983 */ /* 0x000ee80000300800 */
[----:B------:R1:W-:Y:S01]  /*3b660*/  LDGSTS.E [R2+0x40e00], [R124.64], P0 ;  /* 0x40e000007c027fae */ /* 0x0003e20008121848 */
[----:B------:R-:W-:-:S02]  /*3b670*/  IADD3 R134, P1, R134, UR7, RZ ;  /* 0x0000000786867c10 */ /* 0x000fc4000ff3e0ff */
[----:B------:R-:W-:-:S03]  /*3b680*/  IADD3 R132, P2, R132, UR7, RZ ;  /* 0x0000000784847c10 */ /* 0x000fc6000ff5e0ff */
[----:B------:R1:W-:Y:S01]  /*3b690*/  STL [R1+0x1030], R134 ;  /* 0x0010308601007387 */ /* 0x0003e20000100800 */
[----:B--2---:R-:W-:Y:S02]  /*3b6a0*/  IADD3.X R135, R135, UR6, RZ, P1, !PT ;  /* 0x0000000687877c10 */ /* 0x004fe40008ffe4ff */
[----:B------:R-:W-:-:S03]  /*3b6b0*/  IADD3.X R133, R133, UR6, RZ, P2, !PT ;  /* 0x0000000685857c10 */ /* 0x000fc600097fe4ff */
[----:B------:R2:W-:Y:S04]  /*3b6c0*/  STL [R1+0x102c], R135 ;  /* 0x00102c8701007387 */ /* 0x0005e80000100800 */
[----:B------:R-:W-:Y:S04]  /*3b6d0*/  STL [R1+0x1050], R132 ;  /* 0x0010508401007387 */ /* 0x000fe80000100800 */
[----:B------:R1:W-:Y:S04]  /*3b6e0*/  STL [R1+0x104c], R133 ;  /* 0x00104c8501007387 */ /* 0x0003e80000100800 */
[----:B------:R-:W3:Y:S04]  /*3b6f0*/  LDL.LU R141, [R1+0x10ec] ;  /* 0x0010ec00018d7983 */ /* 0x000ee80000300800 */
[----:B------:R-:W3:Y:S04]  /*3b700*/  LDL.LU R140, [R1+0x10f0] ;  /* 0x0010f000018c7983 */ /* 0x000ee80000300800 */
[----:B------:R-:W3:Y:S04]  /*3b710*/  LDL.LU R139, [R1+0x110c] ;  /* 0x00110c00018b7983 */ /* 0x000ee80000300800 */
[----:B------:R-:W3:Y:S01]  /*3b720*/  LDL.LU R138, [R1+0x1110] ;  /* 0x00111000018a7983 */ /* 0x000ee20000300800 */
[----:B-1----:R-:W-:-:S03]  /*3b730*/  IMAD.MOV.U32 R124, RZ, RZ, R134 ;  /* 0x000000ffff7c7224 */ /* 0x002fc600078e0086 */
[----:B------:R-:W3:Y:S01]  /*3b740*/  LDL.LU R136, [R1+0x1130] ;  /* 0x0011300001887983 */ /* 0x000ee20000300800 */
[----:B------:R-:W-:-:S03]  /*3b750*/  MOV R125, R135 ;  /* 0x00000087007d7202 */ /* 0x000fc60000000f00 */
[----:B------:R-:W3:Y:S04]  /*3b760*/  LDL.LU R134, [R1+0x1150] ;  /* 0x0011500001867983 */ /* 0x000ee80000300800 */
[----:B------:R1:W-:Y:S01]  /*3b770*/  LDGSTS.E [R2+0x41600], [R124.64], P0 ;  /* 0x416000007c027fae */ /* 0x0003e20008121848 */
[----:B------:R-:W-:-:S04]  /*3b780*/  IADD3 R130, P1, R130, UR7, RZ ;  /* 0x0000000782827c10 */ /* 0x000fc8000ff3e0ff */
[----:B------:R-:W-:Y:S01]  /*3b790*/  IADD3.X R131, R131, UR6, RZ, P1, !PT ;  /* 0x0000000683837c10 */ /* 0x000fe20008ffe4ff */
[----:B------:R-:W-:Y:S04]  /*3b7a0*/  STL [R1+0x1070], R130 ;  /* 0x0010708201007387 */ /* 0x000fe80000100800 */
[----:B------:R2:W-:Y:S01]  /*3b7b0*/  STL [R1+0x106c], R131 ;  /* 0x00106c8301007387 */ /* 0x0005e20000100800 */
[----:B-1----:R-:W-:Y:S01]  /*3b7c0*/  IMAD.MOV.U32 R124, RZ, RZ, R132 ;  /* 0x000000ffff7c7224 */ /* 0x002fe200078e0084 */
[----:B------:R-:W-:-:S04]  /*3b7d0*/  IADD3 R3, P2, R3, UR7, RZ ;  /* 0x0000000703037c10 */ /* 0x000fc8000ff5e0ff */
[----:B------:R-:W-:Y:S01]  /*3b7e0*/  IADD3.X R127, R127, UR6, RZ, P2, !PT ;  /* 0x000000067f7f7c10 */ /* 0x000fe200097fe4ff */
[----:B------:R-:W-:Y:S04]  /*3b7f0*/  STL [R1+0x1090], R3 ;  /* 0x0010900301007387 */ /* 0x000fe80000100800 */
[----:B------:R-:W3:Y:S01]  /*3b800*/  LDL.LU R137, [R1+0x112c] ;  /* 0x00112c0001897983 */ /* 0x000ee20000300800 */
[----:B------:R-:W-:-:S03]  /*3b810*/  IMAD.MOV.U32 R125, RZ, RZ, R133 ;  /* 0x000000ffff7d7224 */ /* 0x000fc600078e0085 */
[----:B------:R1:W-:Y:S04]  /*3b820*/  STL [R1+0x108c], R127 ;  /* 0x00108c7f01007387 */ /* 0x0003e80000100800 */
[----:B--2---:R-:W2:Y:S04]  /*3b830*/  LDL.LU R135, [R1+0x114c] ;  /* 0x00114c0001877983 */ /* 0x004ea80000300800 */
[----:B------:R-:W2:Y:S04]  /*3b840*/  LDL.LU R133, [R1+0x116c] ;  /* 0x00116c0001857983 */ /* 0x000ea80000300800 */
[----:B------:R-:W2:Y:S04]  /*3b850*/  LDL.LU R132, [R1+0x1170] ;  /* 0x0011700001847983 */ /* 0x000ea80000300800 */
[----:B------:R1:W-:Y:S02]  /*3b860*/  LDGSTS.E [R2+0x41e00], [R124.64], P0 ;  /* 0x41e000007c027fae */ /* 0x0003e40008121848 */
[----:B-1----:R-:W-:Y:S01]  /*3b870*/  MOV R124, R130 ;  /* 0x00000082007c7202 */ /* 0x002fe20000000f00 */
[----:B------:R-:W-:-:S02]  /*3b880*/  IMAD.MOV.U32 R125, RZ, RZ, R131 ;  /* 0x000000ffff7d7224 */ /* 0x000fc400078e0083 */
[----:B------:R-:W2:Y:S04]  /*3b890*/  LDL.LU R131, [R1+0x118c] ;  /* 0x00118c0001837983 */ /* 0x000ea80000300800 */
[----:B------:R-:W2:Y:S04]  /*3b8a0*/  LDL.LU R130, [R1+0x1190] ;  /* 0x0011900001827983 */ /* 0x000ea80000300800 */
[----:B------:R1:W-:Y:S02]  /*3b8b0*/  LDGSTS.E [R2+0x42600], [R124.64], P0 ;  /* 0x426000007c027fae */ /* 0x0003e40008121848 */
[----:B-1----:R-:W-:Y:S01]  /*3b8c0*/  IMAD.MOV.U32 R124, RZ, RZ, R3 ;  /* 0x000000ffff7c7224 */ /* 0x002fe200078e0003 */
[----:B------:R-:W-:-:S02]  /*3b8d0*/  MOV R125, R127 ;  /* 0x0000007f007d7202 */ /* 0x000fc40000000f00 */
[----:B------:R-:W2:Y:S04]  /*3b8e0*/  LDL.LU R127, [R1+0x11b0] ;  /* 0x0011b000017f7983 */ /* 0x000ea80000300800 */
[----:B------:R-:W2:Y:S04]  /*3b8f0*/  LDL.LU R3, [R1+0x11d0] ;  /* 0x0011d00001037983 */ /* 0x000ea80000300800 */
[----:B------:R1:W-:Y:S01]  /*3b900*/  LDGSTS.E [R2+0x42e00], [R124.64], P0 ;  /* 0x42e000007c027fae */ /* 0x0003e20008121848 */
[----:B----4-:R-:W-:-:S04]  /*3b910*/  IADD3 R126, P1, R126, UR7, RZ ;  /* 0x000000077e7e7c10 */ /* 0x010fc8000ff3e0ff */
[----:B---3--:R-:W-:Y:S01]  /*3b920*/  IADD3.X R129, R129, UR6, RZ, P1, !PT ;  /* 0x0000000681817c10 */ /* 0x008fe20008ffe4ff */
[----:B------:R-:W-:Y:S01]  /*3b930*/  STL [R1+0x10b0], R126 ;  /* 0x0010b07e01007387 */ /* 0x000fe20000100800 */
[----:B------:R-:W-:-:S03]  /*3b940*/  IADD3 R142, P2, R142, UR7, RZ ;  /* 0x000000078e8e7c10 */ /* 0x000fc6000ff5e0ff */
[----:B------:R3:W-:Y:S01]  /*3b950*/  STL [R1+0x10ac], R129 ;  /* 0x0010ac8101007387 */ /* 0x0007e20000100800 */
[----:B-1----:R-:W-:-:S03]  /*3b960*/  IMAD.MOV.U32 R125, RZ, RZ, R129 ;  /* 0x000000ffff7d7224 */ /* 0x002fc600078e0081 */
[----:B------:R-:W-:Y:S04]  /*3b970*/  STL [R1+0x10d0], R142 ;  /* 0x0010d08e01007387 */ /* 0x000fe80000100800 */
[----:B---3--:R-:W3:Y:S01]  /*3b980*/  LDL.LU R129, [R1+0x11ac] ;  /* 0x0011ac0001817983 */ /* 0x008ee20000300800 */
[----:B------:R-:W-:Y:S01]  /*3b990*/  IADD3.X R143, R143, UR6, RZ, P2, !PT ;  /* 0x000000068f8f7c10 */ /* 0x000fe200097fe4ff */
[----:B------:R-:W-:-:S04]  /*3b9a0*/  IMAD.MOV.U32 R124, RZ, RZ, R126 ;  /* 0x000000ffff7c7224 */ /* 0x000fc800078e007e */
[----:B------:R-:W-:Y:S04]  /*3b9b0*/  STL [R1+0x10cc], R143 ;  /* 0x0010cc8f01007387 */ /* 0x000fe80000100800 */
[----:B------:R-:W4:Y:S04]  /*3b9c0*/  LDL.LU R126, [R1+0x11cc] ;  /* 0x0011cc00017e7983 */ /* 0x000f280000300800 */
[----:B------:R1:W-:Y:S02]  /*3b9d0*/  LDGSTS.E [R2+0x43600], [R124.64], P0 ;  /* 0x436000007c027fae */ /* 0x0003e40008121848 */
[----:B-1----:R-:W-:Y:S01]  /*3b9e0*/  MOV R124, R142 ;  /* 0x0000008e007c7202 */ /* 0x002fe20000000f00 */
[----:B------:R-:W-:-:S05]  /*3b9f0*/  IMAD.MOV.U32 R125, RZ, RZ, R143 ;  /* 0x000000ffff7d7224 */ /* 0x000fca00078e008f */
[----:B------:R1:W-:Y:S01]  /*3ba00*/  LDGSTS.E [R2+0x43e00], [R124.64], P0 ;  /* 0x43e000007c027fae */ /* 0x0003e20008121848 */
[----:B------:R-:W-:Y:S01]  /*3ba10*/  IMAD.MOV.U32 R252, RZ, RZ, 0x3f ;  /* 0x0000003ffffc7424 */ /* 0x000fe200078e00ff */
[----:B------:R-:W-:-:S04]  /*3ba20*/  IADD3 R140, P1, R140, UR7, RZ ;  /* 0x000000078c8c7c10 */ /* 0x000fc8000ff3e0ff */
[----:B------:R-:W-:Y:S01]  /*3ba30*/  IADD3.X R141, R141, UR6, RZ, P1, !PT ;  /* 0x000000068d8d7c10 */ /* 0x000fe20008ffe4ff */
[----:B-1----:R-:W-:Y:S01]  /*3ba40*/  IMAD.MOV.U32 R124, RZ, RZ, R140 ;  /* 0x000000ffff7c7224 */ /* 0x002fe200078e008c */
[----:B------:R-:W-:Y:S02]  /*3ba50*/  IADD3 R138, P2, R138, UR7, RZ ;  /* 0x000000078a8a7c10 */ /* 0x000fe4000ff5e0ff */
[----:B------:R-:W-:Y:S02]  /*3ba60*/  MOV R125, R141 ;  /* 0x0000008d007d7202 */ /* 0x000fe40000000f00 */
[----:B------:R-:W-:Y:S02]  /*3ba70*/  IADD3.X R139, R139, UR6, RZ, P2, !PT ;  /* 0x000000068b8b7c10 */ /* 0x000fe400097fe4ff */
[----:B------:R-:W-:Y:S01]  /*3ba80*/  IADD3 R136, P1, R136, UR7, RZ ;  /* 0x0000000788887c10 */ /* 0x000fe2000ff3e0ff */
[----:B------:R1:W-:Y:S01]  /*3ba90*/  LDGSTS.E [R2+0x44600], [R124.64], P0 ;  /* 0x446000007c027fae */ /* 0x0003e20008121848 */
[----:B------:R-:W-:Y:S01]  /*3baa0*/  IADD3 R134, P2, R134, UR7, RZ ;  /* 0x0000000786867c10 */ /* 0x000fe2000ff5e0ff */
[----:B-1----:R-:W-:-:S02]  /*3bab0*/  IMAD.MOV.U32 R124, RZ, RZ, R138 ;  /* 0x000000ffff7c7224 */ /* 0x002fc400078e008a */
[----:B------:R-:W-:-:S05]  /*3bac0*/  IMAD.MOV.U32 R125, RZ, RZ, R139 ;  /* 0x000000ffff7d7224 */ /* 0x000fca00078e008b */
[----:B------:R1:W-:Y:S02]  /*3bad0*/  LDGSTS.E [R2+0x44e00], [R124.64], P0 ;  /* 0x44e000007c027fae */ /* 0x0003e40008121848 */
[----:B-1----:R-:W-:Y:S02]  /*3bae0*/  MOV R124, R136 ;  /* 0x00000088007c7202 */ /* 0x002fe40000000f00 */
[----:B------:R-:W-:-:S05]  /*3baf0*/  IADD3.X R137, R137, UR6, RZ, P1, !PT ;  /* 0x0000000689897c10 */ /* 0x000fca0008ffe4ff */
[----:B------:R-:W-:Y:S01]  /*3bb00*/  IMAD.MOV.U32 R125, RZ, RZ, R137 ;  /* 0x000000ffff7d7224 */ /* 0x000fe200078e0089 */
[----:B--2---:R-:W-:-:S04]  /*3bb10*/  IADD3.X R135, R135, UR6, RZ, P2, !PT ;  /* 0x0000000687877c10 */ /* 0x004fc800097fe4ff */
[----:B------:R1:W-:Y:S01]  /*3bb20*/  LDGSTS.E [R2+0x45600], [R124.64], P0 ;  /* 0x456000007c027fae */ /* 0x0003e20008121848 */
[----:B------:R-:W-:-:S04]  /*3bb30*/  IADD3 R132, P1, R132, UR7, RZ ;  /* 0x0000000784847c10 */ /* 0x000fc8000ff3e0ff */
[----:B------:R-:W-:Y:S01]  /*3bb40*/  IADD3.X R133, R133, UR6, RZ, P1, !PT ;  /* 0x0000000685857c10 */ /* 0x000fe20008ffe4ff */
[----:B-1----:R-:W-:Y:S01]  /*3bb50*/  IMAD.MOV.U32 R124, RZ, RZ, R134 ;  /* 0x000000ffff7c7224 */ /* 0x002fe200078e0086 */
[----:B------:R-:W-:-:S05]  /*3bb60*/  MOV R125, R135 ;  /* 0x00000087007d7202 */ /* 0x000fca0000000f00 */
[----:B------:R1:W-:Y:S04]  /*3bb70*/  LDGSTS.E [R2+0x45e00], [R124.64], P0 ;  /* 0x45e000007c027fae */ /* 0x0003e80008121848 */
[----:B------:R-:W-:Y:S01]  /*3bb80*/  STL [R1+0x10f0], R140 ;  /* 0x0010f08c01007387 */ /* 0x000fe20000100800 */
[----:B------:R-:W-:Y:S01]  /*3bb90*/  IADD3 R130, P2, R130, UR7, RZ ;  /* 0x0000000782827c10 */ /* 0x000fe2000ff5e0ff */
[----:B-1----:R-:W-:Y:S02]  /*3bba0*/  IMAD.MOV.U32 R124, RZ, RZ, R132 ;  /* 0x000000ffff7c7224 */ /* 0x002fe400078e0084 */
[----:B------:R-:W-:Y:S01]  /*3bbb0*/  IMAD.MOV.U32 R125, RZ, RZ, R133 ;  /* 0x000000ffff7d7224 */ /* 0x000fe200078e0085 */
[----:B------:R-:W-:Y:S01]  /*3bbc0*/  IADD3.X R131, R131, UR6, RZ, P2, !PT ;  /* 0x0000000683837c10 */ /* 0x000fe200097fe4ff */
[----:B------:R-:W-:Y:S04]  /*3bbd0*/  STL [R1+0x10ec], R141 ;  /* 0x0010ec8d01007387 */ /* 0x000fe80000100800 */
[----:B------:R1:W-:Y:S04]  /*3bbe0*/  LDGSTS.E [R2+0x46600], [R124.64], P0 ;  /* 0x466000007c027fae */ /* 0x0003e80008121848 */
[----:B------:R-:W-:Y:S01]  /*3bbf0*/  STL [R1+0x1110], R138 ;  /* 0x0011108a01007387 */ /* 0x000fe20000100800 */
[----:B------:R-:W-:-:S03]  /*3bc00*/  IADD3 R127, P1, R127, UR7, RZ ;  /* 0x000000077f7f7c10 */ /* 0x000fc6000ff3e0ff */
[----:B------:R-:W-:Y:S01]  /*3bc10*/  STL [R1+0x110c], R139 ;  /* 0x00110c8b01007387 */ /* 0x000fe20000100800 */
[----:B-1----:R-:W-:Y:S01]  /*3bc20*/  MOV R124, R130 ;  /* 0x00000082007c7202 */ /* 0x002fe20000000f00 */
[----:B------:R-:W-:Y:S02]  /*3bc30*/  IMAD.MOV.U32 R125, RZ, RZ, R131 ;  /* 0x000000ffff7d7224 */ /* 0x000fe400078e0083 */
[----:B------:R-:W-:Y:S04]  /*3bc40*/  STL [R1+0x1130], R136 ;  /* 0x0011308801007387 */ /* 0x000fe80000100800 */
[----:B------:R-:W-:Y:S01]  /*3bc50*/  STL [R1+0x112c], R137 ;  /* 0x00112c8901007387 */ /* 0x000fe20000100800 */
[----:B------:R-:W-:-:S03]  /*3bc60*/  IADD3 R3, P2, R3, UR7, RZ ;  /* 0x0000000703037c10 */ /* 0x000fc6000ff5e0ff */
[----:B------:R-:W-:Y:S04]  /*3bc70*/  STL [R1+0x1150], R134 ;  /* 0x0011508601007387 */ /* 0x000fe80000100800 */
[----:B------:R-:W-:Y:S04]  /*3bc80*/  STL [R1+0x114c], R135 ;  /* 0x00114c8701007387 */ /* 0x000fe80000100800 */
[----:B------:R1:W-:Y:S01]  /*3bc90*/  LDGSTS.E [R2+0x46e00], [R124.64], P0 ;  /* 0x46e000007c027fae */ /* 0x0003e20008121848 */
[----:B------:R-:W-:-:S03]  /*3bca0*/  IADD3 R252, R252, c[0x0][0x180], RZ ;  /* 0x00006000fcfc7a10 */ /* 0x000fc60007ffe0ff */
[----:B------:R-:W-:Y:S04]  /*3bcb0*/  STL [R1+0x1170], R132 ;  /* 0x0011708401007387 */ /* 0x000fe80000100800 */
[----:B------:R-:W-:Y:S01]  /*3bcc0*/  STL [R1+0x116c], R133 ;  /* 0x00116c8501007387 */ /* 0x000fe20000100800 */
[----:B-1----:R-:W-:-:S03]  /*3bcd0*/  MOV R124, R127 ;  /* 0x0000007f007c7202 */ /* 0x002fc60000000f00 */
[----:B------:R-:W-:Y:S04]  /*3bce0*/  STL [R1+0x1190], R130 ;  /* 0x0011908201007387 */ /* 0x000fe80000100800 */
[----:B------:R-:W-:Y:S04]  /*3bcf0*/  STL [R1+0x118c], R131 ;  /* 0x00118c8301007387 */ /* 0x000fe80000100800 */
[----:B------:R-:W-:Y:S01]  /*3bd00*/  STL [R1+0x11b0], R127 ;  /* 0x0011b07f01007387 */ /* 0x000fe20000100800 */
[----:B------:R-:W-:Y:S01]  /*3bd10*/  IADD3 R128, R128, 0x1, RZ ;  /* 0x0000000180807810 */ /* 0x000fe20007ffe0ff */
[C---:B------:R-:W-:Y:S08]  /*3bd20*/  HMMA.1688.F32.TF32 R60, R176.reuse, R62, R236 ;  /* 0x0000003eb03c723c */ /* 0x040ff000000810ec */
[----:B------:R-:W-:Y:S01]  /*3bd30*/  HMMA.1688.F32.TF32 R64, R176, R66, R232 ;  /* 0x00000042b040723c */ /* 0x000fe200000810e8 */
[----:B---3--:R-:W-:-:S05]  /*3bd40*/  IADD3.X R129, R129, UR6, RZ, P1, !PT ;  /* 0x0000000681817c10 */ /* 0x008fca0008ffe4ff */
[----:B------:R-:W-:Y:S01]  /*3bd50*/  IMAD.MOV.U32 R125, RZ, RZ, R129 ;  /* 0x000000ffff7d7224 */ /* 0x000fe200078e0081 */
[----:B------:R-:W-:Y:S04]  /*3bd60*/  STL [R1+0x11ac], R129 ;  /* 0x0011ac8101007387 */ /* 0x000fe80000100800 */
[----:B------:R1:W-:Y:S01]  /*3bd70*/  LDGSTS.E [R2+0x47600], [R124.64], P0 ;  /* 0x476000007c027fae */ /* 0x0003e20008121848 */
[----:B----4-:R-:W-:-:S03]  /*3bd80*/  IADD3.X R126, R126, UR6, RZ, P2, !PT ;  /* 0x000000067e7e7c10 */ /* 0x010fc600097fe4ff */
[----:B------:R2:W-:Y:S01]  /*3bd90*/  STL [R1+0x11d0], R3 ;  /* 0x0011d00301007387 */ /* 0x0005e20000100800 */
[----:B-1----:R-:W-:Y:S01]  /*3bda0*/  IMAD.MOV.U32 R124, RZ, RZ, R3 ;  /* 0x000000ffff7c7224 */ /* 0x002fe200078e0003 */
[----:B--2---:R-:W-:Y:S02]  /*3bdb0*/  SHF.R.S32.HI R3, RZ, 0x1f, R252 ;  /* 0x0000001fff037819 */ /* 0x004fe400000114fc */
[----:B------:R1:W-:Y:S01]  /*3bdc0*/  STL [R1+0x11cc], R126 ;  /* 0x0011cc7e01007387 */ /* 0x0003e20000100800 */
[----:B------:R-:W-:Y:S02]  /*3bdd0*/  MOV R125, R126 ;  /* 0x0000007e007d7202 */ /* 0x000fe40000000f00 */
[----:B------:R-:W-:Y:S01]  /*3bde0*/  LEA.HI R3, R3, R252, RZ, 0x6 ;  /* 0x000000fc03037211 */ /* 0x000fe200078f30ff */
[----:B------:R1:W-:Y:S03]  /*3bdf0*/  STL [R1+0x93c], R128 ;  /* 0x00093c8001007387 */ /* 0x0003e60000100800 */
[----:B------:R-:W-:Y:S01]  /*3be00*/  SHF.R.S32.HI R3, RZ, 0x6, R3 ;  /* 0x00000006ff037819 */ /* 0x000fe20000011403 */
[----:B------:R1:W-:Y:S03]  /*3be10*/  LDGSTS.E [R2+0x47e00], [R124.64], P0 ;  /* 0x47e000007c027fae */ /* 0x0003e60008121848 */
[----:B------:R-:W-:Y:S01]  /*3be20*/  ISETP.NE.U32.AND P0, PT, R128, R3, PT ;  /* 0x000000038000720c */ /* 0x000fe20003f05070 */
[----:B------:R-:W0:Y:S11]  /*3be30*/  LDGDEPBAR ;  /* 0x00000000000079af */ /* 0x000e360000000000 */
[----:B------:R-:W-:Y:S01]  /*3be40*/  @!UPT UIADD3 URZ, URZ, URZ, URZ ;  /* 0x0000003f3f3ff290 */ /* 0x000fe2000fffe03f */
[----:B-1----:R-:W-:Y:S01]  /*3be50*/  @!P0 CALL.REL.NOINC `(.L_x_0) ;  /* 0x0000001000008944 */ /* 0x002fe20003c00000 */
[----:B------:R-:W-:Y:S05]  /*3be60*/  BRA `(.L_x_1) ;  /* 0xfffda45000007947 */ /* 0x000fea000383ffff */
.L_x_0:
[----:B------:R-:W2:Y:S01]  /*3be70*/  LDL R127, [R1+0x918] ;  /* 0x00091800017f7983 */ /* 0x000ea20000100800 */
[----:B------:R-:W-:-:S04]  /*3be80*/  DEPBAR.LE SB0, 0x0 ;  /* 0x000080000000791a */ /* 0x000fc80000000000 */
[----:B------:R-:W1:Y:S04]  /*3be90*/  S2R R126, SR_TID.X ;  /* 0x00000000007e7919 */ /* 0x000e680000002100 */
[----:B------:R-:W3:Y:S04]  /*3bea0*/  LDL.LU R136, [R1+0x3f0] ;  /* 0x0003f00001887983 */ /* 0x000ee80000300800 */
[----:B------:R-:W3:Y:S04]  /*3beb0*/  LDL.LU R137, [R1+0x3f4] ;  /* 0x0003f40001897983 */ /* 0x000ee80000300800 */
[----:B-----5:R-:W3:Y:S04]  /*3bec0*/  LDL.LU R138, [R1+0x310] ;  /* 0x00031000018a7983 */ /* 0x020ee80000300800 */
[----:B------:R-:W3:Y:S04]  /*3bed0*/  LDL.LU R139, [R1+0x314] ;  /* 0x00031400018b7983 */ /* 0x000ee80000300800 */
[----:B------:R-:W4:Y:S01]  /*3bee0*/  LDL.LU R132, [R1+0x3f8] ;  /* 0x0003f80001847983 */ /* 0x000f220000300800 */
[C---:B-1----:R-:W-:Y:S01]  /*3bef0*/  IMAD.SHL.U32 R3, R126.reuse, 0x100, RZ ;  /* 0x000001007e037824 */ /* 0x042fe200078e00ff */
[C---:B------:R-:W-:Y:S01]  /*3bf00*/  SHF.L.U32 R2, R126.reuse, 0x3, RZ ;  /* 0x000000037e027819 */ /* 0x040fe200000006ff */
[C---:B------:R-:W-:Y:S01]  /*3bf10*/  IMAD.SHL.U32 R124, R126.reuse, 0x20, RZ ;  /* 0x000000207e7c7824 */ /* 0x040fe200078e00ff */
[----:B------:R-:W4:Y:S02]  /*3bf20*/  LDL.LU R133, [R1+0x3fc] ;  /* 0x0003fc0001857983 */ /* 0x000f240000300800 */
[----:B------:R-:W-:Y:S01]  /*3bf30*/  LOP3.LUT R3, R3, 0x1800, RZ, 0xc0, !PT ;  /* 0x0000180003037812 */ /* 0x000fe200078ec0ff */
[C---:B------:R-:W-:Y:S01]  /*3bf40*/  IMAD.SHL.U32 R0, R126.reuse, 0x400, RZ ;  /* 0x000004007e007824 */ /* 0x040fe200078e00ff */
[----:B------:R-:W4:Y:S02]  /*3bf50*/  LDL.LU R134, [R1+0x318] ;  /* 0x0003180001867983 */ /* 0x000f240000300800 */
[----:B------:R-:W-:Y:S01]  /*3bf60*/  LOP3.LUT R3, R3, 0x60, R124, 0xf8, !PT ;  /* 0x0000006003037812 */ /* 0x000fe200078ef87c */
[----:B------:R-:W-:Y:S01]  /*3bf70*/  IMAD.SHL.U32 R125, R126, 0x4, RZ ;  /* 0x000000047e7d7824 */ /* 0x000fe200078e00ff */
[----:B------:R-:W4:Y:S01]  /*3bf80*/  LDL.LU R135, [R1+0x31c] ;  /* 0x00031c0001877983 */ /* 0x000f220000300800 */
[----:B------:R-:W-:-:S02]  /*3bf90*/  LOP3.LUT R2, R2, 0x300, RZ, 0xc0, !PT ;  /* 0x0000030002027812 */ /* 0x000fc400078ec0ff */
[----:B------:R-:W-:Y:S01]  /*3bfa0*/  LOP3.LUT R126, R126, 0x7f, RZ, 0xc0, !PT ;  /* 0x0000007f7e7e7812 */ /* 0x000fe200078ec0ff */
[----:B------:R-:W3:Y:S01]  /*3bfb0*/  LDL.LU R128, [R1+0x160] ;  /* 0x0001600001807983 */ /* 0x000ee20000300800 */
[----:B------:R-:W-:-:S03]  /*3bfc0*/  LOP3.LUT R0, R0, 0x1800, RZ, 0xc0, !PT ;  /* 0x0000180000007812 */ /* 0x000fc600078ec0ff */
[----:B------:R-:W3:Y:S01]  /*3bfd0*/  LDL.LU R129, [R1+0x164] ;  /* 0x0001640001817983 */ /* 0x000ee20000300800 */
[----:B------:R-:W-:-:S03]  /*3bfe0*/  LOP3.LUT R2, R2, 0x70, R125, 0xf8, !PT ;  /* 0x0000007002027812 */ /* 0x000fc600078ef87d */
[----:B------:R-:W3:Y:S01]  /*3bff0*/  LDL.LU R130, [R1+0x150] ;  /* 0x0001500001827983 */ /* 0x000ee20000300800 */
[----:B------:R-:W-:-:S03]  /*3c000*/  LEA R0, R126, R0, 0x4 ;  /* 0x000000007e007211 */ /* 0x000fc600078e20ff */
[----:B------:R-:W3:Y:S04]  /*3c010*/  LDL.LU R131, [R1+0x154] ;  /* 0x0001540001837983 */ /* 0x000ee80000300800 */
[----:B------:R-:W-:Y:S01]  /*3c020*/  BAR.SYNC.DEFER_BLOCKING 0x0 ;  /* 0x0000000000007b1d */ /* 0x000fe20000010000 */
[----:B--2---:R-:W-:-:S04]  /*3c030*/  IADD3 R124, R127, 0x1, RZ ;  /* 0x000000017f7c7810 */ /* 0x004fc80007ffe0ff */
[----:B------:R-:W-:Y:S02]  /*3c040*/  ISETP.GE.AND P1, PT, R124, c[0x0][0x17c], PT ;  /* 0x00005f007c007a0c */ /* 0x000fe40003f26270 */
[----:B------:R-:W2:Y:S04]  /*3c050*/  LDL.LU R124, [R1+0x168] ;  /* 0x00016800017c7983 */ /* 0x000ea80000300800 */
[----:B------:R-:W2:Y:S04]  /*3c060*/  LDL.LU R125, [R1+0x16c] ;  /* 0x00016c00017d7983 */ /* 0x000ea80000300800 */
[----:B------:R-:W2:Y:S04]  /*3c070*/  LDL.LU R126, [R1+0x158] ;  /* 0x00015800017e7983 */ /* 0x000ea80000300800 */
[----:B------:R-:W2:Y:S01]  /*3c080*/  LDL.LU R127, [R1+0x15c] ;  /* 0x00015c00017f7983 */ /* 0x000ea20000300800 */
[----:B------:R-:W-:-:S05]  /*3c090*/  LOP3.LUT R2, R3, R2, RZ, 0x3c, !PT ;  /* 0x0000000203027212 */ /* 0x000fca00078e3cff */
[----:B----4-:R1:W-:Y:S04]  /*3c0a0*/  STS.128 [R2+0x80], R132 ;  /* 0x0000808402007388 */ /* 0x0103e80000000c00 */
[----:B-1----:R-:W4:Y:S04]  /*3c0b0*/  LDL.LU R132, [R1+0x70] ;  /* 0x0000700001847983 */ /* 0x002f280000300800 */
[----:B------:R-:W4:Y:S04]  /*3c0c0*/  LDL.LU R133, [R1+0x74] ;  /* 0x0000740001857983 */ /* 0x000f280000300800 */
[----:B------:R-:W4:Y:S04]  /*3c0d0*/  LDL.LU R134, [R1+0x60] ;  /* 0x0000600001867983 */ /* 0x000f280000300800 */
[----:B------:R-:W4:Y:S04]  /*3c0e0*/  LDL.LU R135, [R1+0x64] ;  /* 0x0000640001877983 */ /* 0x000f280000300800 */
[----:B---3--:R-:W-:Y:S04]  /*3c0f0*/  STS.128 [R2], R136 ;  /* 0x0000008802007388 */ /* 0x008fe80000000c00 */
[----:B------:R-:W-:Y:S04]  /*3c100*/  STS.128 [R2+0x400], R128 ;  /* 0x0004008002007388 */ /* 0x000fe80000000c00 */
[----:B--2---:R1:W-:Y:S04]  /*3c110*/  STS.128 [R2+0x480], R124 ;  /* 0x0004807c02007388 */ /* 0x0043e80000000c00 */
[----:B-1----:R-:W2:Y:S04]  /*3c120*/  LDL.LU R124, [R1+0x78] ;  /* 0x00007800017c7983 */ /* 0x002ea80000300800 */
[----:B------:R-:W2:Y:S04]  /*3c130*/  LDL.LU R125, [R1+0x7c] ;  /* 0x00007c00017d7983 */ /* 0x000ea80000300800 */
[----:B------:R-:W2:Y:S04]  /*3c140*/  LDL.LU R126, [R1+0x68] ;  /* 0x00006800017e7983 */ /* 0x000ea80000300800 */
[----:B------:R-:W2:Y:S04]  /*3c150*/  LDL.LU R127, [R1+0x6c] ;  /* 0x00006c00017f7983 */ /* 0x000ea80000300800 */
[----:B------:R-:W-:Y:S01]  /*3c160*/  BAR.SYNC.DEFER_BLOCKING 0x0 ;  /* 0x0000000000007b1d */ /* 0x000fe20000010000 */
[----:B------:R-:W-:Y:S01]  /*3c170*/  MOV R130, R8 ;  /* 0x0000000800827202 */ /* 0x000fe20000000f00 */
[----:B------:R-:W-:Y:S01]  /*3c180*/  IMAD.MOV.U32 R131, RZ, RZ, R9 ;  /* 0x000000ffff837224 */ /* 0x000fe200078e0009 */
[----:B------:R-:W-:Y:S01]  /*3c190*/  MOV R9, R15 ;  /* 0x0000000f00097202 */ /* 0x000fe20000000f00 */
[----:B------:R-:W-:-:S02]  /*3c1a0*/  IMAD.MOV.U32 R128, RZ, RZ, R12 ;  /* 0x000000ffff807224 */ /* 0x000fc400078e000c */
[----:B------:R-:W-:Y:S02]  /*3c1b0*/  IMAD.MOV.U32 R129, RZ, RZ, R13 ;  /* 0x000000ffff817224 */ /* 0x000fe400078e000d */
[----:B------:R-:W-:Y:S02]  /*3c1c0*/  IMAD.MOV.U32 R8, RZ, RZ, R14 ;  /* 0x000000ffff087224 */ /* 0x000fe400078e000e */
[----:B------:R-:W1:Y:S01]  /*3c1d0*/  LDS.128 R12, [R0] ;  /* 0x00000000000c7984 */ /* 0x000e620000000c00 */
[C---:B------:R-:W-:Y:S02]  /*3c1e0*/  LOP3.LUT R228, R0.reuse, 0x20, RZ, 0x3c, !PT ;  /* 0x0000002000e47812 */ /* 0x040fe400078e3cff */
[C---:B------:R-:W-:Y:S02]  /*3c1f0*/  LOP3.LUT R3, R0.reuse, 0x40, RZ, 0x3c, !PT ;  /* 0x0000004000037812 */ /* 0x040fe400078e3cff */
[----:B------:R-:W-:Y:S01]  /*3c200*/  LOP3.LUT R252, R0, 0x60, RZ, 0x3c, !PT ;  /* 0x0000006000fc7812 */ /* 0x000fe200078e3cff */
[----:B------:R-:W3:Y:S04]  /*3c210*/  LDS.128 R140, [R228] ;  /* 0x00000000e48c7984 */ /* 0x000ee80000000c00 */
[----:B------:R-:W3:Y:S04]  /*3c220*/  LDS.128 R136, [R3] ;  /* 0x0000000003887984 */ /* 0x000ee80000000c00 */
[----:B-1----:R-:W-:Y:S04]  /*3c230*/  STL.64 [R1+0xb0], R12 ;  /* 0x0000b00c01007387 */ /* 0x002fe80000100a00 */
[----:B------:R-:W-:Y:S04]  /*3c240*/  STL.64 [R1+0xb8], R14 ;  /* 0x0000b80e01007387 */ /* 0x000fe80000100a00 */
[----:B------:R-:W1:Y:S04]  /*3c250*/  LDS.128 R12, [R252] ;  /* 0x00000000fc0c7984 */ /* 0x000e680000000c00 */
[----:B------:R-:W-:Y:S06]  /*3c260*/  BAR.SYNC.DEFER_BLOCKING 0x0 ;  /* 0x0000000000007b1d */ /* 0x000fec0000010000 */
[----:B----4-:R-:W-:Y:S04]  /*3c270*/  STS.128 [R2], R132 ;  /* 0x0000008402007388 */ /* 0x010fe80000000c00 */
[----:B------:R-:W-:Y:S04]  /*3c280*/  STS.128 [R2+0x400], R128 ;  /* 0x0004008002007388 */ /* 0x000fe80000000c00 */
[----:B------:R4:W-:Y:S04]  /*3c290*/  STS.128 [R2+0x480], R8 ;  /* 0x0004800802007388 */ /* 0x0009e80000000c00 */
[----:B---3--:R-:W-:Y:S04]  /*3c2a0*/  STL.64 [R1+0xf0], R140 ;  /* 0x0000f08c01007387 */ /* 0x008fe80000100a00 */
[----:B------:R-:W-:Y:S04]  /*3c2b0*/  STL.64 [R1+0xf8], R142 ;  /* 0x0000f88e01007387 */ /* 0x000fe80000100a00 */
[----:B------:R-:W-:Y:S04]  /*3c2c0*/  STL.64 [R1+0x150], R136 ;  /* 0x0001508801007387 */ /* 0x000fe80000100a00 */
[----:B------:R-:W-:Y:S04]  /*3c2d0*/  STL.64 [R1+0x158], R138 ;  /* 0x0001588a01007387 */ /* 0x000fe80000100a00 */
[----:B-1----:R-:W-:Y:S04]  /*3c2e0*/  STL.64 [R1+0x160], R12 ;  /* 0x0001600c01007387 */ /* 0x002fe80000100a00 */
[----:B------:R-:W-:Y:S01]  /*3c2f0*/  STL.64 [R1+0x168], R14 ;  /* 0x0001680e01007387 */ /* 0x000fe20000100a00 */
[----:B----4-:R-:W-:Y:S01]  /*3c300*/  IMAD.MOV.U32 R8, RZ, RZ, R86 ;  /* 0x000000ffff087224 */ /* 0x010fe200078e0056 */
[----:B------:R-:W-:Y:S01]  /*3c310*/  MOV R9, R87 ;  /* 0x0000005700097202 */ /* 0x000fe20000000f00 */
[----:B------:R-:W-:-:S02]  /*3c320*/  IMAD.MOV.U32 R10, RZ, RZ, R82 ;  /* 0x000000ffff0a7224 */ /* 0x000fc400078e0052 */
[----:B------:R-:W-:Y:S01]  /*3c330*/  IMAD.MOV.U32 R11, RZ, RZ, R83 ;  /* 0x000000ffff0b7224 */ /* 0x000fe200078e0053 */
[----:B------:R-:W-:Y:S01]  /*3c340*/  MOV R83, R153 ;  /* 0x0000009900537202 */ /* 0x000fe20000000f00 */
[----:B------:R-:W-:Y:S02]  /*3c350*/  IMAD.MOV.U32 R82, RZ, RZ, R152 ;  /* 0x000000ffff527224 */ /* 0x000fe400078e0098 */
[----:B------:R-:W-:Y:S02]  /*3c360*/  IMAD.MOV.U32 R152, RZ, RZ, R166 ;  /* 0x000000ffff987224 */ /* 0x000fe400078e00a6 */
[----:B------:R-:W-:Y:S01]  /*3c370*/  IMAD.MOV.U32 R153, RZ, RZ, R167 ;  /* 0x000000ffff997224 */ /* 0x000fe200078e00a7 */
[----:B--2---:R1:W-:Y:S04]  /*3c380*/  STS.128 [R2+0x80], R124 ;  /* 0x0000807c02007388 */ /* 0x0043e80000000c00 */
[----:B------:R-:W-:Y:S06]  /*3c390*/  BAR.SYNC.DEFER_BLOCKING 0x0 ;  /* 0x0000000000007b1d */ /* 0x000fec0000010000 */
[----:B------:R-:W2:Y:S01]  /*3c3a0*/  LDS.128 R12, [R0] ;  /* 0x00000000000c7984 */ /* 0x000ea20000000c00 */
[----:B-1----:R-:W-:-:S02]  /*3c3b0*/  IMAD.MOV.U32 R124, RZ, RZ, R84 ;  /* 0x000000ffff7c7224 */ /* 0x002fc400078e0054 */
[----:B------:R-:W-:Y:S01]  /*3c3c0*/  IMAD.MOV.U32 R125, RZ, RZ, R85 ;  /* 0x000000ffff7d7224 */ /* 0x000fe200078e0055 */
[----:B------:R-:W1:Y:S04]  /*3c3d0*/  LDS.128 R128, [R228] ;  /* 0x00000000e4807984 */ /* 0x000e680000000c00 */
[----:B------:R-:W3:Y:S01]  /*3c3e0*/  LDS.128 R84, [R3] ;  /* 0x0000000003547984 */ /* 0x000ee20000000c00 */
[----:B------:R-:W-:Y:S01]  /*3c3f0*/  MOV R126, R80 ;  /* 0x00000050007e7202 */ /* 0x000fe20000000f00 */
[----:B------:R-:W-:Y:S01]  /*3c400*/  IMAD.MOV.U32 R127, RZ, RZ, R81 ;  /* 0x000000ffff7f7224 */ /* 0x000fe200078e0051 */
[----:B------:R-:W-:Y:S01]  /*3c410*/  MOV R80, R164 ;  /* 0x000000a400507202 */ /* 0x000fe20000000f00 */
[----:B------:R-:W-:Y:S01]  /*3c420*/  IMAD.MOV.U32 R81, RZ, RZ, R165 ;  /* 0x000000ffff517224 */ /* 0x000fe200078e00a5 */
[----:B--2---:R-:W-:Y:S04]  /*3c430*/  STL.64 [R1+0x70], R12 ;  /* 0x0000700c01007387 */ /* 0x004fe80000100a00 */
[----:B------:R-:W-:Y:S04]  /*3c440*/  STL.64 [R1+0x78], R14 ;  /* 0x0000780e01007387 */ /* 0x000fe80000100a00 */
[----:B------:R-:W2:Y:S04]  /*3c450*/  LDS.128 R12, [R252] ;  /* 0x00000000fc0c7984 */ /* 0x000ea80000000c00 */
[----:B------:R-:W-:Y:S06]  /*3c460*/  BAR.SYNC.DEFER_BLOCKING 0x0 ;  /* 0x0000000000007b1d */ /* 0x000fec0000010000 */
[----:B------:R-:W-:Y:S04]  /*3c470*/  STS.128 [R2], R124 ;  /* 0x0000007c02007388 */ /* 0x000fe80000000c00 */
[----:B------:R4:W-:Y:S04]  /*3c480*/  STS.128 [R2+0x80], R8 ;  /* 0x0000800802007388 */ /* 0x0009e80000000c00 */
[----:B------:R-:W-:Y:S04]  /*3c490*/  STS.128 [R2+0x400], R80 ;  /* 0x0004005002007388 */ /* 0x000fe80000000c00 */
[----:B------:R-:W-:Y:S04]  /*3c4a0*/  STS.128 [R2+0x480], R152 ;  /* 0x0004809802007388 */ /* 0x000fe80000000c00 */
[----:B------:R-:W-:Y:S06]  /*3c4b0*/  BAR.SYNC.DEFER_BLOCKING 0x0 ;  /* 0x0000000000007b1d */ /* 0x000fec0000010000 */
[----:B-1----:R-:W-:Y:S04]  /*3c4c0*/  STL.64 [R1+0xc0], R128 ;  /* 0x0000c08001007387 */ /* 0x002fe80000100a00 */
[----:B------:R-:W-:Y:S04]  /*3c4d0*/  STL.64 [R1+0xc8], R130 ;  /* 0x0000c88201007387 */ /* 0x000fe80000100a00 */
[----:B---3--:R-:W-:Y:S01]  /*3c4e0*/  STL.64 [R1+0x100], R84 ;  /* 0x0001005401007387 */ /* 0x008fe20000100a00 */
[----:B----4-:R-:W-:-:S03]  /*3c4f0*/  IMAD.MOV.U32 R10, RZ, RZ, R20 ;  /* 0x000000ffff0a7224 */ /* 0x010fc600078e0014 */
[----:B------:R-:W-:Y:S01]  /*3c500*/  STL.64 [R1+0x108], R86 ;  /* 0x0001085601007387 */ /* 0x000fe20000100a00 */
[----:B------:R-:W-:-:S03]  /*3c510*/  MOV R11, R21 ;  /* 0x00000015000b7202 */ /* 0x000fc60000000f00 */
[----:B------:R-:W1:Y:S01]  /*3c520*/  LDS.128 R236, [R0] ;  /* 0x0000000000ec7984 */ /* 0x000e620000000c00 */
[----:B------:R-:W-:-:S03]  /*3c530*/  MOV R8, R16 ;  /* 0x0000001000087202 */ /* 0x000fc60000000f00 */
[----:B------:R-:W3:Y:S01]  /*3c540*/  LDS.128 R84, [R228] ;  /* 0x00000000e4547984 */ /* 0x000ee20000000c00 */
[----:B------:R-:W-:Y:S02]  /*3c550*/  IMAD.MOV.U32 R9, RZ, RZ, R17 ;  /* 0x000000ffff097224 */ /* 0x000fe400078e0011 */
[----:B------:R-:W-:Y:S01]  /*3c560*/  IMAD.MOV.U32 R20, RZ, RZ, R18 ;  /* 0x000000ffff147224 */ /* 0x000fe200078e0012 */
[----:B------:R-:W4:Y:S01]  /*3c570*/  LDS.128 R80, [R3] ;  /* 0x0000000003507984 */ /* 0x000f220000000c00 */
[----:B------:R-:W-:-:S03]  /*3c580*/  IMAD.MOV.U32 R21, RZ, RZ, R19 ;  /* 0x000000ffff157224 */ /* 0x000fc600078e0013 */
[----:B------:R-:W3:Y:S04]  /*3c590*/  LDS.128 R16, [R252] ;  /* 0x00000000fc107984 */ /* 0x000ee80000000c00 */
[----:B------:R-:W-:Y:S06]  /*3c5a0*/  BAR.SYNC.DEFER_BLOCKING 0x0 ;  /* 0x0000000000007b1d */ /* 0x000fec0000010000 */
[----:B--2---:R2:W-:Y:S04]  /*3c5b0*/  STL.64 [R1+0x130], R12 ;  /* 0x0001300c01007387 */ /* 0x0045e80000100a00 */
[----:B------:R1:W-:Y:S04]  /*3c5c0*/  STL.64 [R1+0x138], R14 ;  /* 0x0001380e01007387 */ /* 0x0003e80000100a00 */
[----:B-1----:R-:W-:Y:S04]  /*3c5d0*/  STL [R1+0x13c4], R237 ;  /* 0x0013c4ed01007387 */ /* 0x002fe80000100800 */
[----:B------:R-:W-:Y:S04]  /*3c5e0*/  STL [R1+0x13b8], R238 ;  /* 0x0013b8ee01007387 */ /* 0x000fe80000100800 */
[----:B------:R-:W-:Y:S04]  /*3c5f0*/  STL [R1+0x13b4], R239 ;  /* 0x0013b4ef01007387 */ /* 0x000fe80000100800 */
[----:B---3--:R-:W-:Y:S04]  /*3c600*/  STL.64 [R1+0x60], R84 ;  /* 0x0000605401007387 */ /* 0x008fe80000100a00 */
[----:B------:R-:W-:Y:S04]  /*3c610*/  STL.64 [R1+0x68], R86 ;  /* 0x0000685601007387 */ /* 0x000fe80000100a00 */
[----:B----4-:R-:W-:Y:S04]  /*3c620*/  STL.64 [R1+0xd0], R80 ;  /* 0x0000d05001007387 */ /* 0x010fe80000100a00 */
[----:B------:R-:W-:Y:S04]  /*3c630*/  STL.64 [R1+0xd8], R82 ;  /* 0x0000d85201007387 */ /* 0x000fe80000100a00 */
[----:B------:R-:W-:Y:S01]  /*3c640*/  STL.64 [R1+0x110], R16 ;  /* 0x0001101001007387 */ /* 0x000fe20000100a00 */
[----:B--2---:R-:W-:-:S03]  /*3c650*/  MOV R12, R160 ;  /* 0x000000a0000c7202 */ /* 0x004fc60000000f00 */
[----:B------:R-:W-:Y:S01]  /*3c660*/  STL.64 [R1+0x118], R18 ;  /* 0x0001181201007387 */ /* 0x000fe20000100a00 */
[----:B------:R-:W-:-:S03]  /*3c670*/  IMAD.MOV.U32 R13, RZ, RZ, R161 ;  /* 0x000000ffff0d7224 */ /* 0x000fc600078e00a1 */
[----:B------:R1:W-:Y:S01]  /*3c680*/  STS.128 [R2+0x480], R20 ;  /* 0x0004801402007388 */ /* 0x0003e20000000c00 */
[----:B------:R-:W-:Y:S01]  /*3c690*/  IMAD.MOV.U32 R14, RZ, RZ, R172 ;  /* 0x000000ffff0e7224 */ /* 0x000fe200078e00ac */
[----:B------:R-:W-:-:S05]  /*3c6a0*/  MOV R15, R173 ;  /* 0x000000ad000f7202 */ /* 0x000fca0000000f00 */
[----:B------:R2:W-:Y:S04]  /*3c6b0*/  STS.128 [R2], R12 ;  /* 0x0000000c02007388 */ /* 0x0005e80000000c00 */
[----:B-1----:R-:W3:Y:S04]  /*3c6c0*/  LDL.LU R20, [R1+0x430] ;  /* 0x0004300001147983 */ /* 0x002ee80000300800 */
        /* <DEDUP_REMOVED lines=10> */
[----:B------:R1:W-:Y:S04]  /*3c770*/  STS.128 [R2+0x400], R8 ;  /* 0x0004000802007388 */ /* 0x0003e80000000c00 */
[----:B------:R-:W2:Y:S04]  /*3c780*/  LDL.LU R15, [R1+0x264] ;  /* 0x00026400010f7983 */ /* 0x000ea80000300800 */
[----:B-1----:R-:W3:Y:S04]  /*3c790*/  LDL.LU R8, [R1+0x128] ;  /* 0x0001280001087983 */ /* 0x002ee80000300800 */
[----:B------:R-:W3:Y:S04]  /*3c7a0*/  LDL.LU R9, [R1+0x12c] ;  /* 0x00012c0001097983 */ /* 0x000ee80000300800 */
[----:B------:R-:W3:Y:S04]  /*3c7b0*/  LDL.LU R10, [R1+0x268] ;  /* 0x00026800010a7983 */ /* 0x000ee80000300800 */
[----:B------:R-:W3:Y:S01]  /*3c7c0*/  LDL.LU R11, [R1+0x26c] ;  /* 0x00026c00010b7983 */ /* 0x000ee20000300800 */
[----:B------:R-:W-:-:S02]  /*3c7d0*/  IMAD.MOV.U32 R172, RZ, RZ, R162 ;  /* 0x000000ffffac7224 */ /* 0x000fc400078e00a2 */
[----:B------:R-:W-:-:S05]  /*3c7e0*/  IMAD.MOV.U32 R173, RZ, RZ, R163 ;  /* 0x000000ffffad7224 */ /* 0x000fca00078e00a3 */
[----:B------:R-:W-:Y:S04]  /*3c7f0*/  STS.128 [R2+0x80], R172 ;  /* 0x000080ac02007388 */ /* 0x000fe80000000c00 */
[----:B------:R-:W-:Y:S06]  /*3c800*/  BAR.SYNC.DEFER_BLOCKING 0x0 ;  /* 0x0000000000007b1d */ /* 0x000fec0000010000 */
[----:B------:R-:W1:Y:S04]  /*3c810*/  LDS.128 R80, [R0] ;  /* 0x0000000000507984 */ /* 0x000e680000000c00 */
[----:B------:R-:W1:Y:S04]  /*3c820*/  LDS.128 R124, [R228] ;  /* 0x00000000e47c7984 */ /* 0x000e680000000c00 */
[----:B------:R-:W1:Y:S04]  /*3c830*/  LDS.128 R84, [R3] ;  /* 0x0000000003547984 */ /* 0x000e680000000c00 */
[----:B-1----:R-:W-:Y:S01]  /*3c840*/  STL [R1+0x44], R81 ;  /* 0x0000445101007387 */ /* 0x002fe20000100800 */
[----:B------:R-:W-:Y:S01]  /*3c850*/  MOV R237, R80 ;  /* 0x0000005000ed7202 */ /* 0x000fe20000000f00 */
[----:B------:R-:W-:-:S02]  /*3c860*/  IMAD.MOV.U32 R239, RZ, RZ, R82 ;  /* 0x000000ffffef7224 */ /* 0x000fc400078e0052 */
[----:B------:R-:W-:Y:S04]  /*3c870*/  STL [R1+0x4c], R83 ;  /* 0x00004c5301007387 */ /* 0x000fe80000100800 */
[----:B------:R-:W1:Y:S04]  /*3c880*/  LDS.128 R80, [R252] ;  /* 0x00000000fc507984 */ /* 0x000e680000000c00 */
[----:B------:R-:W-:Y:S06]  /*3c890*/  BAR.SYNC.DEFER_BLOCKING 0x0 ;  /* 0x0000000000007b1d */ /* 0x000fec0000010000 */
[----:B------:R1:W-:Y:S04]  /*3c8a0*/  STL [R1+0x13bc], R239 ;  /* 0x0013bcef01007387 */ /* 0x0003e80000100800 */
[----:B------:R-:W-:Y:S04]  /*3c8b0*/  STL.64 [R1+0x50], R124 ;  /* 0x0000507c01007387 */ /* 0x000fe80000100a00 */
[----:B------:R-:W-:Y:S04]  /*3c8c0*/  STL.64 [R1+0x58], R126 ;  /* 0x0000587e01007387 */ /* 0x000fe80000100a00 */
[----:B------:R-:W-:Y:S04]  /*3c8d0*/  STL.64 [R1+0xa0], R84 ;  /* 0x0000a05401007387 */ /* 0x000fe80000100a00 */
[----:B------:R-:W-:Y:S01]  /*3c8e0*/  STL.64 [R1+0xa8], R86 ;  /* 0x0000a85601007387 */ /* 0x000fe20000100a00 */
[----:B-1----:R-:W-:-:S03]  /*3c8f0*/  IMAD.MOV.U32 R239, RZ, RZ, R80 ;  /* 0x000000ffffef7224 */ /* 0x002fc600078e0050 */
[----:B------:R-:W-:Y:S04]  /*3c900*/  STL.64 [R1+0xe8], R82 ;  /* 0x0000e85201007387 */ /* 0x000fe80000100a00 */
[----:B------:R-:W-:Y:S04]  /*3c910*/  STL [R1+0x13c0], R239 ;  /* 0x0013c0ef01007387 */ /* 0x000fe80000100800 */
[----:B----4-:R1:W-:Y:S04]  /*3c920*/  STS.128 [R2+0x80], R16 ;  /* 0x0000801002007388 */ /* 0x0103e80000000c00 */
[----:B-1----:R-:W4:Y:S04]  /*3c930*/  LDL.LU R16, [R1+0x30] ;  /* 0x0000300001107983 */ /* 0x002f280000300800 */
[----:B------:R-:W4:Y:S04]  /*3c940*/  LDL.LU R17, [R1+0x34] ;  /* 0x0000340001117983 */ /* 0x000f280000300800 */
[----:B------:R-:W4:Y:S04]  /*3c950*/  LDL.LU R18, [R1+0x80] ;  /* 0x0000800001127983 */ /* 0x000f280000300800 */
[----:B--2---:R1:W-:Y:S04]  /*3c960*/  STS.128 [R2+0x400], R12 ;  /* 0x0004000c02007388 */ /* 0x0043e80000000c00 */
[----:B------:R-:W4:Y:S04]  /*3c970*/  LDL.LU R19, [R1+0x84] ;  /* 0x0000840001137983 */ /* 0x000f280000300800 */
[----:B-1----:R-:W2:Y:S04]  /*3c980*/  LDL.LU R12, [R1+0x38] ;  /* 0x00003800010c7983 */ /* 0x002ea80000300800 */
[----:B------:R-:W2:Y:S04]  /*3c990*/  LDL.LU R13, [R1+0x3c] ;  /* 0x00003c00010d7983 */ /* 0x000ea80000300800 */
[----:B------:R-:W2:Y:S04]  /*3c9a0*/  LDL.LU R14, [R1+0x88] ;  /* 0x00008800010e7983 */ /* 0x000ea80000300800 */
[----:B---3--:R1:W-:Y:S04]  /*3c9b0*/  STS.128 [R2+0x480], R8 ;  /* 0x0004800802007388 */ /* 0x0083e80000000c00 */
[----:B------:R-:W2:Y:S01]  /*3c9c0*/  LDL.LU R15, [R1+0x8c] ;  /* 0x00008c00010f7983 */ /* 0x000ea20000300800 */
[----:B-1----:R-:W-:-:S03]  /*3c9d0*/  IMAD.MOV.U32 R8, RZ, RZ, R4 ;  /* 0x000000ffff087224 */ /* 0x002fc600078e0004 */
[----:B------:R-:W3:Y:S01]  /*3c9e0*/  LDL.LU R10, [R1+0x10] ;  /* 0x00001000010a7983 */ /* 0x000ee20000300800 */
[----:B------:R-:W-:Y:S01]  /*3c9f0*/  IMAD.MOV.U32 R9, RZ, RZ, R5 ;  /* 0x000000ffff097224 */ /* 0x000fe200078e0005 */
[----:B------:R-:W-:Y:S01]  /*3ca00*/  MOV R4, R6 ;  /* 0x0000000600047202 */ /* 0x000fe20000000f00 */
[----:B------:R-:W-:Y:S01]  /*3ca10*/  IMAD.MOV.U32 R5, RZ, RZ, R7 ;  /* 0x000000ffff057224 */ /* 0x000fe200078e0007 */
[----:B------:R-:W3:Y:S04]  /*3ca20*/  LDL.LU R11, [R1+0x14] ;  /* 0x00001400010b7983 */ /* 0x000ee80000300800 */
[----:B------:R-:W3:Y:S04]  /*3ca30*/  LDL.LU R6, [R1+0x18] ;  /* 0x0000180001067983 */ /* 0x000ee80000300800 */
[----:B------:R-:W3:Y:S04]  /*3ca40*/  LDL.LU R7, [R1+0x1c] ;  /* 0x00001c0001077983 */ /* 0x000ee80000300800 */
[----:B------:R-:W-:Y:S04]  /*3ca50*/  STS.128 [R2], R20 ;  /* 0x0000001402007388 */ /* 0x000fe80000000c00 */
[----:B------:R-:W-:Y:S06]  /*3ca60*/  BAR.SYNC.DEFER_BLOCKING 0x0 ;  /* 0x0000000000007b1d */ /* 0x000fec0000010000 */
[----:B------:R-:W1:Y:S01]  /*3ca70*/  LDS.128 R20, [R0] ;  /* 0x0000000000147984 */ /* 0x000e620000000c00 */
[----:B------:R-:W-:-:S03]  /*3ca80*/  MOV R238, R81 ;  /* 0x0000005100ee7202 */ /* 0x000fc60000000f00 */
[----:B------:R-:W1:Y:S04]  /*3ca90*/  LDS.128 R84, [R228] ;  /* 0x00000000e4547984 */ /* 0x000e680000000c00 */
[----:B------:R-:W1:Y:S04]  /*3caa0*/  LDS.128 R80, [R3] ;  /* 0x0000000003507984 */ /* 0x000e680000000c00 */
[----:B-1----:R-:W-:Y:S04]  /*3cab0*/  STL.64 [R1+0x1b0], R20 ;  /* 0x0001b01401007387 */ /* 0x002fe80000100a00 */
[----:B------:R-:W-:Y:S04]  /*3cac0*/  STL.64 [R1+0x1b8], R22 ;  /* 0x0001b81601007387 */ /* 0x000fe80000100a00 */
[----:B------:R-:W1:Y:S04]  /*3cad0*/  LDS.128 R20, [R252] ;  /* 0x00000000fc147984 */ /* 0x000e680000000c00 */
[----:B------:R-:W-:Y:S06]  /*3cae0*/  BAR.SYNC.DEFER_BLOCKING 0x0 ;  /* 0x0000000000007b1d */ /* 0x000fec0000010000 */
[----:B------:R-:W-:Y:S04]  /*3caf0*/  STL.64 [R1+0x230], R84 ;  /* 0x0002305401007387 */ /* 0x000fe80000100a00 */
[----:B------:R-:W-:Y:S04]  /*3cb00*/  STL.64 [R1+0x238], R86 ;  /* 0x0002385601007387 */ /* 0x000fe80000100a00 */
[----:B------:R-:W-:Y:S04]  /*3cb10*/  STL.64 [R1+0x2a0], R80 ;  /* 0x0002a05001007387 */ /* 0x000fe80000100a00 */
[----:B------:R-:W-:Y:S04]  /*3cb20*/  STL.64 [R1+0x2a8], R82 ;  /* 0x0002a85201007387 */ /* 0x000fe80000100a00 */
[----:B-1----:R-:W-:Y:S04]  /*3cb30*/  STL.64 [R1+0x2c0], R20 ;  /* 0x0002c01401007387 */ /* 0x002fe80000100a00 */
[----:B------:R-:W-:Y:S04]  /*3cb40*/  STL.64 [R1+0x2c8], R22 ;  /* 0x0002c81601007387 */ /* 0x000fe80000100a00 */
[----:B----4-:R1:W-:Y:S04]  /*3cb50*/  STS.128 [R2], R16 ;  /* 0x0000001002007388 */ /* 0x0103e80000000c00 */
[----:B--2---:R2:W-:Y:S04]  /*3cb60*/  STS.128 [R2+0x80], R12 ;  /* 0x0000800c02007388 */ /* 0x0045e80000000c00 */
[----:B---3--:R-:W-:Y:S04]  /*3cb70*/  STS.128 [R2+0x400], R8 ;  /* 0x0004000802007388 */ /* 0x008fe80000000c00 */
[----:B------:R-:W-:Y:S04]  /*3cb80*/  STS.128 [R2+0x480], R4 ;  /* 0x0004800402007388 */ /* 0x000fe80000000c00 */
[----:B------:R-:W-:Y:S06]  /*3cb90*/  BAR.SYNC.DEFER_BLOCKING 0x0 ;  /* 0x0000000000007b1d */ /* 0x000fec0000010000 */
[----:B------:R-:W3:Y:S04]  /*3cba0*/  LDS.128 R4, [R0] ;  /* 0x0000000000047984 */ /* 0x000ee80000000c00 */
[----:B------:R-:W4:Y:S04]  /*3cbb0*/  LDS.128 R20, [R228] ;  /* 0x00000000e4147984 */ /* 0x000f280000000c00 */
[----:B------:R-:W4:Y:S01]  /*3cbc0*/  LDS.128 R8, [R3] ;  /* 0x0000000003087984 */ /* 0x000f220000000c00 */
[----:B-1----:R-:W-:Y:S01]  /*3cbd0*/  IMAD.MOV.U32 R18, RZ, RZ, R72 ;  /* 0x000000ffff127224 */ /* 0x002fe200078e0048 */
[----:B------:R-:W-:Y:S01]  /*3cbe0*/  MOV R17, R77 ;  /* 0x0000004d00117202 */ /* 0x000fe20000000f00 */
[----:B------:R-:W-:Y:S01]  /*3cbf0*/  IMAD.MOV.U32 R19, RZ, RZ, R73 ;  /* 0x000000ffff137224 */ /* 0x000fe200078e0049 */
[----:B------:R-:W-:Y:S01]  /*3cc00*/  MOV R72, R78 ;  /* 0x0000004e00487202 */ /* 0x000fe20000000f00 */
[----:B--2---:R-:W-:Y:S01]  /*3cc10*/  IMAD.MOV.U32 R14, RZ, RZ, R108 ;  /* 0x000000ffff0e7224 */ /* 0x004fe200078e006c */
[----:B------:R-:W-:Y:S01]  /*3cc20*/  MOV R13, R149 ;  /* 0x00000095000d7202 */ /* 0x000fe20000000f00 */
[----:B------:R-:W-:Y:S01]  /*3cc30*/  IMAD.MOV.U32 R15, RZ, RZ, R109 ;  /* 0x000000ffff0f7224 */ /* 0x000fe200078e006d */
[----:B------:R-:W-:Y:S01]  /*3cc40*/  MOV R108, R150 ;  /* 0x00000096006c7202 */ /* 0x000fe20000000f00 */
[----:B------:R-:W-:Y:S01]  /*3cc50*/  IMAD.MOV.U32 R16, RZ, RZ, R76 ;  /* 0x000000ffff107224 */ /* 0x000fe200078e004c */
[----:B---3--:R-:W-:Y:S04]  /*3cc60*/  STL.64 [R1+0x120], R4 ;  /* 0x0001200401007387 */ /* 0x008fe80000100a00 */
[----:B------:R-:W-:Y:S04]  /*3cc70*/  STL.64 [R1+0x128], R6 ;  /* 0x0001280601007387 */ /* 0x000fe80000100a00 */
[----:B------:R-:W1:Y:S04]  /*3cc80*/  LDS.128 R4, [R252] ;  /* 0x00000000fc047984 */ /* 0x000e680000000c00 */
[----:B------:R-:W-:Y:S01]  /*3cc90*/  BAR.SYNC.DEFER_BLOCKING 0x0 ;  /* 0x0000000000007b1d */ /* 0x000fe20000010000 */
[----:B------:R-:W-:-:S02]  /*3cca0*/  IMAD.MOV.U32 R73, RZ, RZ, R79 ;  /* 0x000000ffff497224 */ /* 0x000fc400078e004f */
[----:B------:R-:W-:Y:S02]  /*3ccb0*/  IMAD.MOV.U32 R12, RZ, RZ, R148 ;  /* 0x000000ffff0c7224 */ /* 0x000fe400078e0094 */
[----:B------:R-:W-:Y:S01]  /*3ccc0*/  IMAD.MOV.U32 R109, RZ, RZ, R151 ;  /* 0x000000ffff6d7224 */ /* 0x000fe200078e0097 */
[----:B------:R-:W-:Y:S04]  /*3ccd0*/  STS.128 [R2], R16 ;  /* 0x0000001002007388 */ /* 0x000fe80000000c00 */
[----:B------:R-:W-:Y:S04]  /*3cce0*/  STS.128 [R2+0x80], R72 ;  /* 0x0000804802007388 */ /* 0x000fe80000000c00 */
[----:B------:R-:W-:Y:S04]  /*3ccf0*/  STS.128 [R2+0x400], R12 ;  /* 0x0004000c02007388 */ /* 0x000fe80000000c00 */
[----:B------:R-:W-:Y:S04]  /*3cd00*/  STS.128 [R2+0x480], R108 ;  /* 0x0004806c02007388 */ /* 0x000fe80000000c00 */
[----:B------:R-:W-:Y:S06]  /*3cd10*/  BAR.SYNC.DEFER_BLOCKING 0x0 ;  /* 0x0000000000007b1d */ /* 0x000fec0000010000 */
[----:B------:R-:W2:Y:S04]  /*3cd20*/  LDS.128 R12, [R0] ;  /* 0x00000000000c7984 */ /* 0x000ea80000000c00 */
[----:B----4-:R-:W-:Y:S04]  /*3cd30*/  STL.64 [R1+0x1c0], R20 ;  /* 0x0001c01401007387 */ /* 0x010fe80000100a00 */
[----:B------:R-:W-:Y:S04]  /*3cd40*/  STL.64 [R1+0x1c8], R22 ;  /* 0x0001c81601007387 */ /* 0x000fe80000100a00 */
[----:B------:R3:W-:Y:S04]  /*3cd50*/  STL.64 [R1+0x290], R8 ;  /* 0x0002900801007387 */ /* 0x0007e80000100a00 */
[----:B------:R4:W-:Y:S04]  /*3cd60*/  STL.64 [R1+0x298], R10 ;  /* 0x0002980a01007387 */ /* 0x0009e80000100a00 */
[----:B-1----:R-:W-:Y:S04]  /*3cd70*/  STL.64 [R1+0x2b0], R4 ;  /* 0x0002b00401007387 */ /* 0x002fe80000100a00 */
[----:B------:R-:W1:Y:S04]  /*3cd80*/  LDS.128 R20, [R228] ;  /* 0x00000000e4147984 */ /* 0x000e680000000c00 */
[----:B------:R-:W-:Y:S04]  /*3cd90*/  STL.64 [R1+0x2b8], R6 ;  /* 0x0002b80601007387 */ /* 0x000fe80000100a00 */
[----:B------:R-:W1:Y:S04]  /*3cda0*/  LDS.128 R16, [R3] ;  /* 0x0000000003107984 */ /* 0x000e680000000c00 */
[----:B--2---:R-:W-:Y:S04]  /*3cdb0*/  STL.64 [R1+0x30], R12 ;  /* 0x0000300c01007387 */ /* 0x004fe80000100a00 */
[----:B------:R-:W-:Y:S04]  /*3cdc0*/  STL.64 [R1+0x38], R14 ;  /* 0x0000380e01007387 */ /* 0x000fe80000100a00 */
[----:B------:R-:W2:Y:S01]  /*3cdd0*/  LDS.128 R12, [R252] ;  /* 0x00000000fc0c7984 */ /* 0x000ea20000000c00 */
[----:B---3--:R-:W-:Y:S01]  /*3cde0*/  IMAD.MOV.U32 R8, RZ, RZ, R156 ;  /* 0x000000ffff087224 */ /* 0x008fe200078e009c */
[----:B------:R-:W-:Y:S01]  /*3cdf0*/  MOV R9, R157 ;  /* 0x0000009d00097202 */ /* 0x000fe20000000f00 */
[----:B----4-:R-:W-:-:S02]  /*3ce00*/  IMAD.MOV.U32 R10, RZ, RZ, R104 ;  /* 0x000000ffff0a7224 */ /* 0x010fc400078e0068 */
[----:B------:R-:W-:Y:S01]  /*3ce10*/  IMAD.MOV.U32 R11, RZ, RZ, R105 ;  /* 0x000000ffff0b7224 */ /* 0x000fe200078e0069 */
[----:B------:R-:W-:Y:S06]  /*3ce20*/  BAR.SYNC.DEFER_BLOCKING 0x0 ;  /* 0x0000000000007b1d */ /* 0x000fec0000010000 */
[----:B-1----:R-:W-:Y:S04]  /*3ce30*/  STL.64 [R1+0x180], R20 ;  /* 0x0001801401007387 */ /* 0x002fe80000100a00 */
[----:B------:R-:W-:Y:S04]  /*3ce40*/  STL.64 [R1+0x188], R22 ;  /* 0x0001881601007387 */ /* 0x000fe80000100a00 */
[----:B------:R1:W-:Y:S04]  /*3ce50*/  STL.64 [R1+0x1f0], R16 ;  /* 0x0001f01001007387 */ /* 0x0003e80000100a00 */
[----:B------:R3:W-:Y:S01]  /*3ce60*/  STL.64 [R1+0x1f8], R18 ;  /* 0x0001f81201007387 */ /* 0x0007e20000100a00 */
[----:B------:R-:W-:Y:S01]  /*3ce70*/  IMAD.MOV.U32 R4, RZ, RZ, R24 ;  /* 0x000000ffff047224 */ /* 0x000fe200078e0018 */
[----:B------:R-:W-:Y:S01]  /*3ce80*/  MOV R5, R25 ;  /* 0x0000001900057202 */ /* 0x000fe20000000f00 */
[----:B------:R-:W-:Y:S01]  /*3ce90*/  IMAD.MOV.U32 R6, RZ, RZ, R28 ;  /* 0x000000ffff067224 */ /* 0x000fe200078e001c */
[----:B--2---:R2:W-:Y:S04]  /*3cea0*/  STL.64 [R1+0x260], R12 ;  /* 0x0002600c01007387 */ /* 0x0045e80000100a00 */
[----:B------:R2:W-:Y:S04]  /*3ceb0*/  STL.64 [R1+0x268], R14 ;  /* 0x0002680e01007387 */ /* 0x0005e80000100a00 */
[----:B-1----:R-:W4:Y:S04]  /*3cec0*/  LDL.LU R16, [R1+0x670] ;  /* 0x0006700001107983 */ /* 0x002f280000300800 */
[----:B------:R-:W4:Y:S04]  /*3ced0*/  LDL.LU R17, [R1+0x674] ;  /* 0x0006740001117983 */ /* 0x000f280000300800 */
[----:B---3--:R-:W4:Y:S01]  /*3cee0*/  LDL.LU R18, [R1+0x6a0] ;  /* 0x0006a00001127983 */ /* 0x008f220000300800 */
[----:B------:R-:W-:-:S03]  /*3cef0*/  IMAD.MOV.U32 R7, RZ, RZ, R29 ;  /* 0x000000ffff077224 */ /* 0x000fc600078e001d */
[----:B------:R-:W4:Y:S04]  /*3cf00*/  LDL.LU R19, [R1+0x6a4] ;  /* 0x0006a40001137983 */ /* 0x000f280000300800 */
[----:B--2---:R-:W2:Y:S04]  /*3cf10*/  LDL.LU R12, [R1+0x678] ;  /* 0x00067800010c7983 */ /* 0x004ea80000300800 */
[----:B------:R-:W2:Y:S04]  /*3cf20*/  LDL.LU R13, [R1+0x67c] ;  /* 0x00067c00010d7983 */ /* 0x000ea80000300800 */
[----:B------:R-:W2:Y:S04]  /*3cf30*/  LDL.LU R14, [R1+0x6a8] ;  /* 0x0006a800010e7983 */ /* 0x000ea80000300800 */
[----:B------:R1:W-:Y:S04]  /*3cf40*/  STS.128 [R2], R8 ;  /* 0x0000000802007388 */ /* 0x0003e80000000c00 */
[----:B------:R-:W2:Y:S04]  /*3cf50*/  LDL.LU R15, [R1+0x6ac] ;  /* 0x0006ac00010f7983 */ /* 0x000ea80000300800 */
[----:B------:R3:W-:Y:S04]  /*3cf60*/  STS.128 [R2+0x400], R4 ;  /* 0x0004000402007388 */ /* 0x0007e80000000c00 */
[----:B-1----:R-:W4:Y:S04]  /*3cf70*/  LDL.LU R8, [R1+0x3e0] ;  /* 0x0003e00001087983 */ /* 0x002f280000300800 */
[----:B------:R-:W4:Y:S04]  /*3cf80*/  LDL.LU R9, [R1+0x3e4] ;  /* 0x0003e40001097983 */ /* 0x000f280000300800 */
[----:B------:R-:W4:Y:S04]  /*3cf90*/  LDL.LU R10, [R1+0x5a0] ;  /* 0x0005a000010a7983 */ /* 0x000f280000300800 */
[----:B------:R-:W4:Y:S04]  /*3cfa0*/  LDL.LU R11, [R1+0x5a4] ;  /* 0x0005a400010b7983 */ /* 0x000f280000300800 */
[----:B---3--:R-:W3:Y:S04]  /*3cfb0*/  LDL.LU R4, [R1+0x3e8] ;  /* 0x0003e80001047983 */ /* 0x008ee80000300800 */
[----:B------:R-:W3:Y:S04]  /*3cfc0*/  LDL.LU R5, [R1+0x3ec] ;  /* 0x0003ec0001057983 */ /* 0x000ee80000300800 */
[----:B------:R-:W3:Y:S04]  /*3cfd0*/  LDL.LU R6, [R1+0x5a8] ;  /* 0x0005a80001067983 */ /* 0x000ee80000300800 */
[----:B------:R-:W3:Y:S01]  /*3cfe0*/  LDL.LU R7, [R1+0x5ac] ;  /* 0x0005ac0001077983 */ /* 0x000ee20000300800 */
[----:B------:R-:W-:Y:S01]  /*3cff0*/  MOV R104, R158 ;  /* 0x0000009e00687202 */ /* 0x000fe20000000f00 */
[----:B------:R-:W-:Y:S01]  /*3d000*/  IMAD.MOV.U32 R105, RZ, RZ, R159 ;  /* 0x000000ffff697224 */ /* 0x000fe200078e009f */
[----:B------:R-:W-:Y:S01]  /*3d010*/  MOV R28, R26 ;  /* 0x0000001a001c7202 */ /* 0x000fe20000000f00 */
[----:B------:R-:W-:-:S03]  /*3d020*/  IMAD.MOV.U32 R29, RZ, RZ, R27 ;  /* 0x000000ffff1d7224 */ /* 0x000fc600078e001b */
[----:B------:R-:W-:Y:S04]  /*3d030*/  STS.128 [R2+0x80], R104 ;  /* 0x0000806802007388 */ /* 0x000fe80000000c00 */
[----:B------:R-:W-:Y:S04]  /*3d040*/  STS.128 [R2+0x480], R28 ;  /* 0x0004801c02007388 */ /* 0x000fe80000000c00 */
[----:B------:R-:W-:Y:S06]  /*3d050*/  BAR.SYNC.DEFER_BLOCKING 0x0 ;  /* 0x0000000000007b1d */ /* 0x000fec0000010000 */
[----:B------:R-:W1:Y:S04]  /*3d060*/  LDS.128 R20, [R0] ;  /* 0x0000000000147984 */ /* 0x000e680000000c00 */
        /* <DEDUP_REMOVED lines=12> */
[----:B--2---:R1:W-:Y:S04]  /*3d130*/  STS.128 [R2+0x80], R12 ;  /* 0x0000800c02007388 */ /* 0x0043e80000000c00 */
[----:B-1----:R-:W2:Y:S04]  /*3d140*/  LDL.LU R12, [R1+0x90] ;  /* 0x00009000010c7983 */ /* 0x002ea80000300800 */
[----:B------:R-:W2:Y:S04]  /*3d150*/  LDL.LU R13, [R1+0x94] ;  /* 0x00009400010d7983 */ /* 0x000ea80000300800 */
[----:B------:R-:W2:Y:S04]  /*3d160*/  LDL.LU R14, [R1+0x140] ;  /* 0x00014000010e7983 */ /* 0x000ea80000300800 */
[----:B----4-:R1:W-:Y:S04]  /*3d170*/  STS.128 [R2+0x400], R8 ;  /* 0x0004000802007388 */ /* 0x0103e80000000c00 */
[----:B------:R-:W2:Y:S04]  /*3d180*/  LDL.LU R15, [R1+0x144] ;  /* 0x00014400010f7983 */ /* 0x000ea80000300800 */
[----:B---3--:R3:W-:Y:S04]  /*3d190*/  STS.128 [R2+0x480], R4 ;  /* 0x0004800402007388 */ /* 0x0087e80000000c00 */
[----:B-1----:R-:W4:Y:S04]  /*3d1a0*/  LDL.LU R8, [R1+0x98] ;  /* 0x0000980001087983 */ /* 0x002f280000300800 */
[----:B------:R-:W4:Y:S04]  /*3d1b0*/  LDL.LU R9, [R1+0x9c] ;  /* 0x00009c0001097983 */ /* 0x000f280000300800 */
[----:B------:R-:W4:Y:S04]  /*3d1c0*/  LDL.LU R10, [R1+0x148] ;  /* 0x00014800010a7983 */ /* 0x000f280000300800 */
[----:B------:R-:W4:Y:S01]  /*3d1d0*/  LDL.LU R11, [R1+0x14c] ;  /* 0x00014c00010b7983 */ /* 0x000f220000300800 */
[----:B---3--:R-:W-:Y:S01]  /*3d1e0*/  IMAD.MOV.U32 R6, RZ, RZ, R248 ;  /* 0x000000ffff067224 */ /* 0x008fe200078e00f8 */
[----:B------:R-:W-:-:S02]  /*3d1f0*/  MOV R7, R249 ;  /* 0x000000f900077202 */ /* 0x000fc40000000f00 */
[----:B------:R-:W3:Y:S04]  /*3d200*/  LDL.LU R4, [R1] ;  /* 0x0000000001047983 */ /* 0x000ee80000300800 */
[----:B------:R-:W3:Y:S04]  /*3d210*/  LDL.LU R5, [R1+0x4] ;  /* 0x0000040001057983 */ /* 0x000ee80000300800 */
[----:B------:R-:W3:Y:S04]  /*3d220*/  LDL.LU R248, [R1+0x8] ;  /* 0x0000080001f87983 */ /* 0x000ee80000300800 */
[----:B------:R-:W3:Y:S04]  /*3d230*/  LDL.LU R249, [R1+0xc] ;  /* 0x00000c0001f97983 */ /* 0x000ee80000300800 */
[----:B------:R-:W-:Y:S04]  /*3d240*/  STS.128 [R2], R16 ;  /* 0x0000001002007388 */ /* 0x000fe80000000c00 */
        /* <DEDUP_REMOVED lines=14> */
[----:B--2---:R-:W-:Y:S04]  /*3d330*/  STS.128 [R2], R12 ;  /* 0x0000000c02007388 */ /* 0x004fe80000000c00 */
[----:B----4-:R-:W-:Y:S04]  /*3d340*/  STS.128 [R2+0x80], R8 ;  /* 0x0000800802007388 */ /* 0x010fe80000000c00 */
[----:B---3--:R1:W-:Y:S04]  /*3d350*/  STS.128 [R2+0x400], R4 ;  /* 0x0004000402007388 */ /* 0x0083e80000000c00 */
[----:B------:R-:W-:Y:S04]  /*3d360*/  STS.128 [R2+0x480], R248 ;  /* 0x000480f802007388 */ /* 0x000fe80000000c00 */
[----:B------:R-:W-:Y:S06]  /*3d370*/  BAR.SYNC.DEFER_BLOCKING 0x0 ;  /* 0x0000000000007b1d */ /* 0x000fec0000010000 */
[----:B------:R-:W2:Y:S04]  /*3d380*/  LDS.128 R8, [R0] ;  /* 0x0000000000087984 */ /* 0x000ea80000000c00 */
[----:B------:R-:W3:Y:S04]  /*3d390*/  LDS.128 R20, [R228] ;  /* 0x00000000e4147984 */ /* 0x000ee80000000c00 */
[----:B------:R-:W4:Y:S01]  /*3d3a0*/  LDS.128 R16, [R3] ;  /* 0x0000000003107984 */ /* 0x000f220000000c00 */
[----:B-1----:R-:W-:Y:S01]  /*3d3b0*/  MOV R6, R48 ;  /* 0x0000003000067202 */ /* 0x002fe20000000f00 */
[----:B------:R-:W-:Y:S01]  /*3d3c0*/  IMAD.MOV.U32 R7, RZ, RZ, R49 ;  /* 0x000000ffff077224 */ /* 0x000fe200078e0031 */
[----:B------:R-:W-:Y:S01]  /*3d3d0*/  MOV R14, R92 ;  /* 0x0000005c000e7202 */ /* 0x000fe20000000f00 */
[----:B------:R-:W-:Y:S01]  /*3d3e0*/  IMAD.MOV.U32 R15, RZ, RZ, R93 ;  /* 0x000000ffff0f7224 */ /* 0x000fe200078e005d */
[----:B------:R-:W-:Y:S01]  /*3d3f0*/  MOV R49, R47 ;  /* 0x0000002f00317202 */ /* 0x000fe20000000f00 */
[----:B------:R-:W-:Y:S01]  /*3d400*/  IMAD.MOV.U32 R4, RZ, RZ, R44 ;  /* 0x000000ffff047224 */ /* 0x000fe200078e002c */
[----:B------:R-:W-:Y:S01]  /*3d410*/  MOV R93, R91 ;  /* 0x0000005b005d7202 */ /* 0x000fe20000000f00 */
[----:B------:R-:W-:-:S02]  /*3d420*/  IMAD.MOV.U32 R5, RZ, RZ, R45 ;  /* 0x000000ffff057224 */ /* 0x000fc400078e002d */
[----:B------:R-:W-:Y:S01]  /*3d430*/  IMAD.MOV.U32 R48, RZ, RZ, R46 ;  /* 0x000000ffff307224 */ /* 0x000fe200078e002e */
[----:B--2---:R-:W-:Y:S04]  /*3d440*/  STL.64 [R1+0x140], R8 ;  /* 0x0001400801007387 */ /* 0x004fe80000100a00 */
        /* <DEDUP_REMOVED lines=12> */
[----:B---3--:R-:W-:Y:S04]  /*3d510*/  STL.64 [R1+0x300], R20 ;  /* 0x0003001401007387 */ /* 0x008fe80000100a00 */
[----:B------:R-:W-:Y:S04]  /*3d520*/  STL.64 [R1+0x308], R22 ;  /* 0x0003081601007387 */ /* 0x000fe80000100a00 */
[----:B----4-:R-:W-:Y:S04]  /*3d530*/  STL.64 [R1+0x340], R16 ;  /* 0x0003401001007387 */ /* 0x010fe80000100a00 */
[----:B------:R-:W-:Y:S04]  /*3d540*/  STL.64 [R1+0x348], R18 ;  /* 0x0003481201007387 */ /* 0x000fe80000100a00 */
[----:B-1----:R1:W-:Y:S04]  /*3d550*/  STL.64 [R1+0x370], R8 ;  /* 0x0003700801007387 */ /* 0x0023e80000100a00 */
[----:B------:R-:W3:Y:S04]  /*3d560*/  LDS.128 R20, [R228] ;  /* 0x00000000e4147984 */ /* 0x000ee80000000c00 */
[----:B------:R4:W-:Y:S04]  /*3d570*/  STL.64 [R1+0x378], R10 ;  /* 0x0003780a01007387 */ /* 0x0009e80000100a00 */
[----:B------:R-:W3:Y:S04]  /*3d580*/  LDS.128 R16, [R3] ;  /* 0x0000000003107984 */ /* 0x000ee80000000c00 */
[----:B--2---:R-:W-:Y:S04]  /*3d590*/  STL.64 [R1], R12 ;  /* 0x0000000c01007387 */ /* 0x004fe80000100a00 */
[----:B------:R-:W-:Y:S04]  /*3d5a0*/  STL.64 [R1+0x8], R14 ;  /* 0x0000080e01007387 */ /* 0x000fe80000100a00 */
[----:B------:R-:W2:Y:S01]  /*3d5b0*/  LDS.128 R12, [R252] ;  /* 0x00000000fc0c7984 */ /* 0x000ea20000000c00 */
[----:B-1----:R-:W-:Y:S01]  /*3d5c0*/  IMAD.MOV.U32 R8, RZ, RZ, R168 ;  /* 0x000000ffff087224 */ /* 0x002fe200078e00a8 */
[----:B----4-:R-:W-:Y:S01]  /*3d5d0*/  MOV R10, R112 ;  /* 0x00000070000a7202 */ /* 0x010fe20000000f00 */
[----:B------:R-:W-:-:S02]  /*3d5e0*/  IMAD.MOV.U32 R9, RZ, RZ, R169 ;  /* 0x000000ffff097224 */ /* 0x000fc400078e00a9 */
[----:B------:R-:W-:Y:S01]  /*3d5f0*/  IMAD.MOV.U32 R11, RZ, RZ, R113 ;  /* 0x000000ffff0b7224 */ /* 0x000fe200078e0071 */
[----:B------:R-:W-:Y:S06]  /*3d600*/  BAR.SYNC.DEFER_BLOCKING 0x0 ;  /* 0x0000000000007b1d */ /* 0x000fec0000010000 */
[----:B---3--:R-:W-:Y:S04]  /*3d610*/  STL.64 [R1+0x2d0], R20 ;  /* 0x0002d01401007387 */ /* 0x008fe80000100a00 */
        /* <DEDUP_REMOVED lines=19> */
[----:B-1----:R-:W2:Y:S04]  /*3d750*/  LDL.LU R8, [R1+0x650] ;  /* 0x0006500001087983 */ /* 0x002ea80000300800 */
[----:B------:R-:W2:Y:S04]  /*3d760*/  LDL.LU R9, [R1+0x654] ;  /* 0x0006540001097983 */ /* 0x000ea80000300800 */
[----:B------:R-:W2:Y:S04]  /*3d770*/  LDL.LU R10, [R1+0x6d0] ;  /* 0x0006d000010a7983 */ /* 0x000ea80000300800 */
[----:B------:R-:W2:Y:S04]  /*3d780*/  LDL.LU R11, [R1+0x6d4] ;  /* 0x0006d400010b7983 */ /* 0x000ea80000300800 */
[----:B---3--:R-:W3:Y:S04]  /*3d790*/  LDL.LU R4, [R1+0x658] ;  /* 0x0006580001047983 */ /* 0x008ee80000300800 */
[----:B------:R-:W3:Y:S04]  /*3d7a0*/  LDL.LU R5, [R1+0x65c] ;  /* 0x00065c0001057983 */ /* 0x000ee80000300800 */
[----:B------:R-:W3:Y:S04]  /*3d7b0*/  LDL.LU R6, [R1+0x6d8] ;  /* 0x0006d80001067983 */ /* 0x000ee80000300800 */
[----:B------:R-:W3:Y:S01]  /*3d7c0*/  LDL.LU R7, [R1+0x6dc] ;  /* 0x0006dc0001077983 */ /* 0x000ee20000300800 */
[----:B------:R-:W-:Y:S01]  /*3d7d0*/  IMAD.MOV.U32 R112, RZ, RZ, R170 ;  /* 0x000000ffff707224 */ /* 0x000fe200078e00aa */
[----:B------:R-:W-:Y:S01]  /*3d7e0*/  MOV R113, R171 ;  /* 0x000000ab00717202 */ /* 0x000fe20000000f00 */
[----:B------:R-:W-:Y:S01]  /*3d7f0*/  IMAD.MOV.U32 R36, RZ, RZ, R34 ;  /* 0x000000ffff247224 */ /* 0x000fe200078e0022 */
[----:B------:R-:W-:-:S03]  /*3d800*/  MOV R37, R35 ;  /* 0x0000002300257202 */ /* 0x000fc60000000f00 */
[----:B------:R-:W-:Y:S04]  /*3d810*/  STS.128 [R2+0x80], R112 ;  /* 0x0000807002007388 */ /* 0x000fe80000000c00 */
[----:B------:R-:W-:Y:S04]  /*3d820*/  STS.128 [R2+0x480], R36 ;  /* 0x0004802402007388 */ /* 0x000fe80000000c00 */
[----:B------:R-:W-:Y:S06]  /*3d830*/  BAR.SYNC.DEFER_BLOCKING 0x0 ;  /* 0x0000000000007b1d */ /* 0x000fec0000010000 */
[----:B------:R-:W1:Y:S04]  /*3d840*/  LDS.128 R248, [R0] ;  /* 0x0000000000f87984 */ /* 0x000e680000000c00 */
[----:B------:R-:W1:Y:S04]  /*3d850*/  LDS.128 R28, [R228] ;  /* 0x00000000e41c7984 */ /* 0x000e680000000c00 */
[----:B------:R-:W1:Y:S04]  /*3d860*/  LDS.128 R20, [R252] ;  /* 0x00000000fc147984 */ /* 0x000e680000000c00 */
[----:B------:R-:W1:Y:S04]  /*3d870*/  LDS.128 R24, [R3] ;  /* 0x0000000003187984 */ /* 0x000e680000000c00 */
[----:B------:R-:W-:Y:S06]  /*3d880*/  BAR.SYNC.DEFER_BLOCKING 0x0 ;  /* 0x0000000000007b1d */ /* 0x000fec0000010000 */
[----:B-1----:R-:W-:Y:S04]  /*3d890*/  STL [R1+0x13a4], R248 ;  /* 0x0013a4f801007387 */ /* 0x002fe80000100800 */
[----:B------:R-:W-:Y:S04]  /*3d8a0*/  STL [R1+0x13a0], R249 ;  /* 0x0013a0f901007387 */ /* 0x000fe80000100800 */
[----:B------:R1:W-:Y:S04]  /*3d8b0*/  STL [R1+0x1398], R250 ;  /* 0x001398fa01007387 */ /* 0x0003e80000100800 */
[----:B------:R1:W-:Y:S04]  /*3d8c0*/  STL [R1+0x1394], R251 ;  /* 0x001394fb01007387 */ /* 0x0003e80000100800 */
[----:B------:R-:W-:Y:S01]  /*3d8d0*/  STL.64 [R1+0x90], R28 ;  /* 0x0000901c01007387 */ /* 0x000fe20000100a00 */
[----:B-1----:R-:W-:-:S03]  /*3d8e0*/  IMAD.MOV.U32 R250, RZ, RZ, R20 ;  /* 0x000000fffffa7224 */ /* 0x002fc600078e0014 */
[----:B------:R-:W-:Y:S01]  /*3d8f0*/  STL.64 [R1+0x98], R30 ;  /* 0x0000981e01007387 */ /* 0x000fe20000100a00 */
[----:B------:R-:W-:-:S03]  /*3d900*/  IMAD.MOV.U32 R251, RZ, RZ, R21 ;  /* 0x000000fffffb7224 */ /* 0x000fc600078e0015 */
[----:B------:R-:W-:Y:S04]  /*3d910*/  STL.64 [R1+0x2e0], R24 ;  /* 0x0002e01801007387 */ /* 0x000fe80000100a00 */
[----:B------:R-:W-:Y:S04]  /*3d920*/  STL.64 [R1+0x2e8], R26 ;  /* 0x0002e81a01007387 */ /* 0x000fe80000100a00 */
[----:B------:R-:W-:Y:S04]  /*3d930*/  STL.64 [R1+0x338], R22 ;  /* 0x0003381601007387 */ /* 0x000fe80000100a00 */
[----:B------:R-:W-:Y:S04]  /*3d940*/  STL [R1+0x13a8], R251 ;  /* 0x0013a8fb01007387 */ /* 0x000fe80000100800 */
[----:B------:R-:W-:Y:S04]  /*3d950*/  STL [R1+0x139c], R250 ;  /* 0x00139cfa01007387 */ /* 0x000fe80000100800 */
[----:B----4-:R1:W-:Y:S04]  /*3d960*/  STS.128 [R2], R16 ;  /* 0x0000001002007388 */ /* 0x0103e80000000c00 */
        /* <DEDUP_REMOVED lines=8> */
[----:B------:R1:W-:Y:S04]  /*3d9f0*/  STS.128 [R2+0x400], R8 ;  /* 0x0004000802007388 */ /* 0x0003e80000000c00 */
[----:B------:R-:W2:Y:S04]  /*3da00*/  LDL.LU R15, [R1+0x5dc] ;  /* 0x0005dc00010f7983 */ /* 0x000ea80000300800 */
[----:B---3--:R3:W-:Y:S04]  /*3da10*/  STS.128 [R2+0x480], R4 ;  /* 0x0004800402007388 */ /* 0x0087e80000000c00 */
[----:B------:R-:W-:Y:S06]  /*3da20*/  BAR.SYNC.DEFER_BLOCKING 0x0 ;  /* 0x0000000000007b1d */ /* 0x000fec0000010000 */
[----:B-1----:R-:W2:Y:S04]  /*3da30*/  LDL.LU R10, [R1+0x240] ;  /* 0x00024000010a7983 */ /* 0x002ea80000300800 */
[----:B------:R-:W2:Y:S04]  /*3da40*/  LDL.LU R11, [R1+0x244] ;  /* 0x00024400010b7983 */ /* 0x000ea80000300800 */
[----:B---3--:R-:W3:Y:S04]  /*3da50*/  LDL.LU R6, [R1+0x248] ;  /* 0x0002480001067983 */ /* 0x008ee80000300800 */
[----:B------:R-:W3:Y:S04]  /*3da60*/  LDL.LU R7, [R1+0x24c] ;  /* 0x00024c0001077983 */ /* 0x000ee80000300800 */
[----:B------:R-:W1:Y:S04]  /*3da70*/  LDS.128 R20, [R0] ;  /* 0x0000000000147984 */ /* 0x000e680000000c00 */
[----:B------:R-:W1:Y:S04]  /*3da80*/  LDS.128 R28, [R228] ;  /* 0x00000000e41c7984 */ /* 0x000e680000000c00 */
[----:B------:R-:W1:Y:S01]  /*3da90*/  LDS.128 R24, [R3] ;  /* 0x0000000003187984 */ /* 0x000e620000000c00 */
[----:B------:R-:W-:Y:S01]  /*3daa0*/  MOV R8, R240 ;  /* 0x000000f000087202 */ /* 0x000fe20000000f00 */
[----:B------:R-:W-:Y:S01]  /*3dab0*/  IMAD.MOV.U32 R9, RZ, RZ, R241 ;  /* 0x000000ffff097224 */ /* 0x000fe200078e00f1 */
[----:B------:R-:W-:Y:S01]  /*3dac0*/  MOV R5, R243 ;  /* 0x000000f300057202 */ /* 0x000fe20000000f00 */
[----:B------:R-:W-:Y:S01]  /*3dad0*/  IMAD.MOV.U32 R4, RZ, RZ, R242 ;  /* 0x000000ffff047224 */ /* 0x000fe200078e00f2 */
        /* <DEDUP_REMOVED lines=12> */
[----:B------:R-:W-:Y:S04]  /*3dba0*/  STS.128 [R2+0x400], R8 ;  /* 0x0004000802007388 */ /* 0x000fe80000000c00 */
[----:B---3--:R-:W-:Y:S04]  /*3dbb0*/  STS.128 [R2+0x480], R4 ;  /* 0x0004800402007388 */ /* 0x008fe80000000c00 */
[----:B------:R-:W-:Y:S06]  /*3dbc0*/  BAR.SYNC.DEFER_BLOCKING 0x0 ;  /* 0x0000000000007b1d */ /* 0x000fec0000010000 */
[----:B------:R-:W3:Y:S04]  /*3dbd0*/  LDS.128 R4, [R0] ;  /* 0x0000000000047984 */ /* 0x000ee80000000c00 */
[----:B------:R-:W4:Y:S04]  /*3dbe0*/  LDS.128 R20, [R228] ;  /* 0x00000000e4147984 */ /* 0x000f280000000c00 */
[----:B------:R-:W4:Y:S01]  /*3dbf0*/  LDS.128 R8, [R3] ;  /* 0x0000000003087984 */ /* 0x000f220000000c00 */
[----:B-1----:R-:W-:Y:S01]  /*3dc00*/  MOV R18, R204 ;  /* 0x000000cc00127202 */ /* 0x002fe20000000f00 */
[----:B------:R-:W-:Y:S01]  /*3dc10*/  IMAD.MOV.U32 R19, RZ, RZ, R205 ;  /* 0x000000ffff137224 */ /* 0x000fe200078e00cd */
[----:B--2---:R-:W-:Y:S01]  /*3dc20*/  MOV R14, R100 ;  /* 0x00000064000e7202 */ /* 0x004fe20000000f00 */
[----:B------:R-:W-:Y:S01]  /*3dc30*/  IMAD.MOV.U32 R15, RZ, RZ, R101 ;  /* 0x000000ffff0f7224 */ /* 0x000fe200078e0065 */
[----:B------:R-:W-:Y:S01]  /*3dc40*/  MOV R205, R71 ;  /* 0x0000004700cd7202 */ /* 0x000fe20000000f00 */
[----:B------:R-:W-:Y:S01]  /*3dc50*/  IMAD.MOV.U32 R16, RZ, RZ, R68 ;  /* 0x000000ffff107224 */ /* 0x000fe200078e0044 */
[----:B------:R-:W-:Y:S01]  /*3dc60*/  MOV R101, R99 ;  /* 0x0000006300657202 */ /* 0x000fe20000000f00 */
[----:B------:R-:W-:-:S02]  /*3dc70*/  IMAD.MOV.U32 R17, RZ, RZ, R69 ;  /* 0x000000ffff117224 */ /* 0x000fc400078e0045 */
        /* <DEDUP_REMOVED lines=26> */
[----:B----4-:R-:W-:Y:S01]  /*3de20*/  MOV R10, R120 ;  /* 0x00000078000a7202 */ /* 0x010fe20000000f00 */
[----:B------:R-:W-:-:S02]  /*3de30*/  IMAD.MOV.U32 R9, RZ, RZ, R117 ;  /* 0x000000ffff097224 */ /* 0x000fc400078e0075 */
        /* <DEDUP_REMOVED lines=40> */
[----:B-1----:R-:W-:Y:S04]  /*3e0c0*/  STL [R1+0x13b0], R240 ;  /* 0x0013b0f001007387 */ /* 0x002fe80000100800 */
[----:B------:R-:W-:Y:S04]  /*3e0d0*/  STL.64 [R1+0x240], R20 ;  /* 0x0002401401007387 */ /* 0x000fe80000100a00 */
[----:B------:R-:W-:Y:S04]  /*3e0e0*/  STL.64 [R1+0x248], R22 ;  /* 0x0002481601007387 */ /* 0x000fe80000100a00 */
[----:B------:R-:W1:Y:S04]  /*3e0f0*/  LDS.128 R20, [R252] ;  /* 0x00000000fc147984 */ /* 0x000e680000000c00 */
[----:B------:R-:W-:Y:S06]  /*3e100*/  BAR.SYNC.DEFER_BLOCKING 0x0 ;  /* 0x0000000000007b1d */ /* 0x000fec0000010000 */
[----:B------:R-:W-:Y:S04]  /*3e110*/  STL [R1+0x13ac], R241 ;  /* 0x0013acf101007387 */ /* 0x000fe80000100800 */
[----:B------:R-:W-:Y:S04]  /*3e120*/  STL [R1+0x1388], R242 ;  /* 0x001388f201007387 */ /* 0x000fe80000100800 */
[----:B------:R1:W-:Y:S04]  /*3e130*/  STL [R1+0x1384], R243 ;  /* 0x001384f301007387 */ /* 0x0003e80000100800 */
[----:B------:R-:W-:Y:S04]  /*3e140*/  STL.64 [R1+0x3f0], R24 ;  /* 0x0003f01801007387 */ /* 0x000fe80000100a00 */
[----:B------:R-:W-:Y:S01]  /*3e150*/  STL.64 [R1+0x3f8], R26 ;  /* 0x0003f81a01007387 */ /* 0x000fe20000100a00 */
[----:B-1----:R-:W-:-:S02]  /*3e160*/  IMAD.MOV.U32 R243, RZ, RZ, R21 ;  /* 0x000000fffff37224 */ /* 0x002fc400078e0015 */
[----:B------:R-:W-:Y:S01]  /*3e170*/  IMAD.MOV.U32 R242, RZ, RZ, R20 ;  /* 0x000000fffff27224 */ /* 0x000fe200078e0014 */
[----:B------:R-:W-:Y:S04]  /*3e180*/  STL.64 [R1+0x438], R22 ;  /* 0x0004381601007387 */ /* 0x000fe80000100a00 */
[----:B------:R-:W-:Y:S04]  /*3e190*/  STL [R1+0x1390], R243 ;  /* 0x001390f301007387 */ /* 0x000fe80000100800 */
[----:B------:R-:W-:Y:S04]  /*3e1a0*/  STL [R1+0x138c], R242 ;  /* 0x00138cf201007387 */ /* 0x000fe80000100800 */
[----:B--2---:R1:W-:Y:S04]  /*3e1b0*/  STS.128 [R2+0x80], R12 ;  /* 0x0000800c02007388 */ /* 0x0043e80000000c00 */
[----:B-1----:R-:W2:Y:S04]  /*3e1c0*/  LDL.LU R12, [R1+0x660] ;  /* 0x00066000010c7983 */ /* 0x002ea80000300800 */
[----:B------:R-:W2:Y:S04]  /*3e1d0*/  LDL.LU R13, [R1+0x664] ;  /* 0x00066400010d7983 */ /* 0x000ea80000300800 */
[----:B------:R-:W2:Y:S04]  /*3e1e0*/  LDL.LU R14, [R1+0x690] ;  /* 0x00069000010e7983 */ /* 0x000ea80000300800 */
[----:B------:R-:W2:Y:S04]  /*3e1f0*/  LDL.LU R15, [R1+0x694] ;  /* 0x00069400010f7983 */ /* 0x000ea80000300800 */
[----:B----4-:R-:W-:Y:S04]  /*3e200*/  STS.128 [R2+0x400], R8 ;  /* 0x0004000802007388 */ /* 0x010fe80000000c00 */
[----:B---3--:R1:W-:Y:S04]  /*3e210*/  STS.128 [R2+0x480], R4 ;  /* 0x0004800402007388 */ /* 0x0083e80000000c00 */
        /* <DEDUP_REMOVED lines=8> */
[----:B------:R1:W-:Y:S04]  /*3e2a0*/  STS.128 [R2], R16 ;  /* 0x0000001002007388 */ /* 0x0003e80000000c00 */
[----:B------:R-:W-:Y:S06]  /*3e2b0*/  BAR.SYNC.DEFER_BLOCKING 0x0 ;  /* 0x0000000000007b1d */ /* 0x000fec0000010000 */
[----:B-1----:R-:W2:Y:S04]  /*3e2c0*/  LDL.LU R16, [R1+0x448] ;  /* 0x0004480001107983 */ /* 0x002ea80000300800 */
[----:B------:R-:W2:Y:S04]  /*3e2d0*/  LDL.LU R17, [R1+0x44c] ;  /* 0x00044c0001117983 */ /* 0x000ea80000300800 */
[----:B------:R-:W2:Y:S04]  /*3e2e0*/  LDL.LU R18, [R1+0x458] ;  /* 0x0004580001127983 */ /* 0x000ea80000300800 */
[----:B------:R-:W2:Y:S04]  /*3e2f0*/  LDL.LU R19, [R1+0x45c] ;  /* 0x00045c0001137983 */ /* 0x000ea80000300800 */
        /* <DEDUP_REMOVED lines=13> */
[----:B---3--:R1:W-:Y:S04]  /*3e3d0*/  STS.128 [R2+0x80], R4 ;  /* 0x0000800402007388 */ /* 0x0083e80000000c00 */
[----:B-1----:R-:W3:Y:S04]  /*3e3e0*/  LDL.LU R4, [R1+0x20] ;  /* 0x0000200001047983 */ /* 0x002ee80000300800 */
[----:B------:R-:W3:Y:S04]  /*3e3f0*/  LDL.LU R5, [R1+0x24] ;  /* 0x0000240001057983 */ /* 0x000ee80000300800 */
[----:B------:R-:W3:Y:S04]  /*3e400*/  LDL.LU R6, [R1+0x170] ;  /* 0x0001700001067983 */ /* 0x000ee80000300800 */
[----:B----4-:R1:W-:Y:S04]  /*3e410*/  STS.128 [R2+0x400], R8 ;  /* 0x0004000802007388 */ /* 0x0103e80000000c00 */
[----:B------:R-:W3:Y:S04]  /*3e420*/  LDL.LU R7, [R1+0x174] ;  /* 0x0001740001077983 */ /* 0x000ee80000300800 */
[----:B-1----:R-:W4:Y:S04]  /*3e430*/  LDL.LU R8, [R1+0x28] ;  /* 0x0000280001087983 */ /* 0x002f280000300800 */
[----:B------:R-:W4:Y:S04]  /*3e440*/  LDL.LU R9, [R1+0x2c] ;  /* 0x00002c0001097983 */ /* 0x000f280000300800 */
[----:B------:R-:W4:Y:S04]  /*3e450*/  LDL.LU R10, [R1+0x178] ;  /* 0x00017800010a7983 */ /* 0x000f280000300800 */
[----:B------:R-:W4:Y:S04]  /*3e460*/  LDL.LU R11, [R1+0x17c] ;  /* 0x00017c00010b7983 */ /* 0x000f280000300800 */
[----:B--2---:R1:W-:Y:S04]  /*3e470*/  STS.128 [R2], R12 ;  /* 0x0000000c02007388 */ /* 0x0043e80000000c00 */
[----:B------:R-:W-:Y:S04]  /*3e480*/  STS.128 [R2+0x480], R16 ;  /* 0x0004801002007388 */ /* 0x000fe80000000c00 */
[----:B------:R-:W-:Y:S06]  /*3e490*/  BAR.SYNC.DEFER_BLOCKING 0x0 ;  /* 0x0000000000007b1d */ /* 0x000fec0000010000 */
[----:B------:R-:W2:Y:S04]  /*3e4a0*/  LDS.128 R16, [R0] ;  /* 0x0000000000107984 */ /* 0x000ea80000000c00 */
[----:B------:R-:W-:Y:S04]  /*3e4b0*/  LDS.128 R24, [R228] ;  /* 0x00000000e4187984 */ /* 0x000fe80000000c00 */
[----:B------:R-:W-:Y:S01]  /*3e4c0*/  LDS.128 R20, [R3] ;  /* 0x0000000003147984 */ /* 0x000fe20000000c00 */
[----:B-1----:R-:W-:Y:S01]  /*3e4d0*/  IMAD.MOV.U32 R14, RZ, RZ, R212 ;  /* 0x000000ffff0e7224 */ /* 0x002fe200078e00d4 */
[----:B------:R-:W-:Y:S01]  /*3e4e0*/  MOV R15, R213 ;  /* 0x000000d5000f7202 */ /* 0x000fe20000000f00 */
[----:B------:R-:W-:Y:S01]  /*3e4f0*/  IMAD.MOV.U32 R13, RZ, RZ, R201 ;  /* 0x000000ffff0d7224 */ /* 0x000fe200078e00c9 */
[----:B------:R-:W-:Y:S01]  /*3e500*/  MOV R12, R200 ;  /* 0x000000c8000c7202 */ /* 0x000fe20000000f00 */
[----:B------:R-:W-:-:S02]  /*3e510*/  IMAD.MOV.U32 R212, RZ, RZ, R202 ;  /* 0x000000ffffd47224 */ /* 0x000fc400078e00ca */
[----:B------:R-:W-:Y:S01]  /*3e520*/  IMAD.MOV.U32 R213, RZ, RZ, R203 ;  /* 0x000000ffffd57224 */ /* 0x000fe200078e00cb */
[----:B--2---:R-:W-:Y:S04]  /*3e530*/  STL.64 [R1+0x20], R16 ;  /* 0x0000201001007387 */ /* 0x004fe80000100a00 */
[----:B------:R-:W-:Y:S04]  /*3e540*/  STL.64 [R1+0x28], R18 ;  /* 0x0000281201007387 */ /* 0x000fe80000100a00 */
[----:B------:R-:W-:Y:S04]  /*3e550*/  LDS.128 R16, [R252] ;  /* 0x00000000fc107984 */ /* 0x000fe80000000c00 */
[----:B------:R-:W-:Y:S06]  /*3e560*/  BAR.SYNC.DEFER_BLOCKING 0x0 ;  /* 0x0000000000007b1d */ /* 0x000fec0000010000 */
[----:B------:R-:W-:Y:S04]  /*3e570*/  STS.128 [R2+0x400], R12 ;  /* 0x0004000c02007388 */ /* 0x000fe80000000c00 */
[----:B------:R-:W-:Y:S01]  /*3e580*/  STS.128 [R2+0x480], R212 ;  /* 0x000480d402007388 */ /* 0x000fe20000000c00 */
[----:B------:R-:W-:Y:S01]  /*3e590*/  MOV R28, R144 ;  /* 0x00000090001c7202 */ /* 0x000fe20000000f00 */
[----:B------:R-:W-:Y:S01]  /*3e5a0*/  IMAD.MOV.U32 R29, RZ, RZ, R145 ;  /* 0x000000ffff1d7224 */ /* 0x000fe200078e0091 */
[----:B------:R-:W-:Y:S01]  /*3e5b0*/  MOV R31, R209 ;  /* 0x000000d1001f7202 */ /* 0x000fe20000000f00 */
[----:B------:R-:W-:Y:S01]  /*3e5c0*/  IMAD.MOV.U32 R30, RZ, RZ, R208 ;  /* 0x000000ffff1e7224 */ /* 0x000fe200078e00d0 */
[----:B---3--:R1:W-:Y:S04]  /*3e5d0*/  STS.128 [R2], R4 ;  /* 0x0000000402007388 */ /* 0x0083e80000000c00 */
[----:B----4-:R-:W-:Y:S04]  /*3e5e0*/  STS.128 [R2+0x80], R8 ;  /* 0x0000800802007388 */ /* 0x010fe80000000c00 */
[----:B------:R-:W-:Y:S01]  /*3e5f0*/  BAR.SYNC.DEFER_BLOCKING 0x0 ;  /* 0x0000000000007b1d */ /* 0x000fe20000010000 */
[----:B-1----:R-:W-:Y:S01]  /*3e600*/  MOV R4, R56 ;  /* 0x0000003800047202 */ /* 0x002fe20000000f00 */
[----:B------:R-:W-:Y:S01]  /*3e610*/  IMAD.MOV.U32 R5, RZ, RZ, R57 ;  /* 0x000000ffff057224 */ /* 0x000fe200078e0039 */
[----:B------:R-:W-:Y:S01]  /*3e620*/  MOV R7, R61 ;  /* 0x0000003d00077202 */ /* 0x000fe20000000f00 */
[----:B------:R-:W-:-:S02]  /*3e630*/  IMAD.MOV.U32 R6, RZ, RZ, R60 ;  /* 0x000000ffff067224 */ /* 0x000fc400078e003c */
[----:B------:R-:W-:Y:S04]  /*3e640*/  LDS.128 R36, [R0] ;  /* 0x0000000000247984 */ /* 0x000fe80000000c00 */
[----:B------:R-:W-:Y:S04]  /*3e650*/  LDS.128 R32, [R228] ;  /* 0x00000000e4207984 */ /* 0x000fe80000000c00 */
[----:B------:R-:W-:Y:S04]  /*3e660*/  LDS.128 R12, [R3] ;  /* 0x00000000030c7984 */ /* 0x000fe80000000c00 */
[----:B------:R-:W-:Y:S04]  /*3e670*/  LDS.128 R8, [R252] ;  /* 0x00000000fc087984 */ /* 0x000fe80000000c00 */
[----:B------:R-:W-:Y:S06]  /*3e680*/  BAR.SYNC.DEFER_BLOCKING 0x0 ;  /* 0x0000000000007b1d */ /* 0x000fec0000010000 */
[----:B------:R1:W-:Y:S04]  /*3e690*/  STS.128 [R2+0x400], R4 ;  /* 0x0004000402007388 */ /* 0x0003e80000000c00 */
[----:B------:R2:W-:Y:S04]  /*3e6a0*/  STS.128 [R2], R28 ;  /* 0x0000001c02007388 */ /* 0x0005e80000000c00 */
[----:B-1----:R-:W3:Y:S04]  /*3e6b0*/  LDL.LU R4, [R1+0x880] ;  /* 0x0008800001047983 */ /* 0x002ee80000300800 */
[----:B------:R-:W3:Y:S04]  /*3e6c0*/  LDL.LU R5, [R1+0x884] ;  /* 0x0008840001057983 */ /* 0x000ee80000300800 */
[----:B------:R-:W3:Y:S04]  /*3e6d0*/  LDL.LU R6, [R1+0x8d0] ;  /* 0x0008d00001067983 */ /* 0x000ee80000300800 */
[----:B------:R-:W3:Y:S04]  /*3e6e0*/  LDL.LU R7, [R1+0x8d4] ;  /* 0x0008d40001077983 */ /* 0x000ee80000300800 */
[----:B--2---:R-:W2:Y:S04]  /*3e6f0*/  LDL.LU R28, [R1+0x888] ;  /* 0x00088800011c7983 */ /* 0x004ea80000300800 */
[----:B------:R-:W2:Y:S04]  /*3e700*/  LDL.LU R29, [R1+0x88c] ;  /* 0x00088c00011d7983 */ /* 0x000ea80000300800 */
[----:B------:R-:W2:Y:S04]  /*3e710*/  LDL.LU R30, [R1+0x8d8] ;  /* 0x0008d800011e7983 */ /* 0x000ea80000300800 */
[----:B------:R-:W2:Y:S04]  /*3e720*/  LDL.LU R31, [R1+0x8dc] ;  /* 0x0008dc00011f7983 */ /* 0x000ea80000300800 */
[----:B------:R-:W4:Y:S04]  /*3e730*/  LDL.LU R40, [R1+0x7b0] ;  /* 0x0007b00001287983 */ /* 0x000f280000300800 */
[----:B------:R-:W4:Y:S04]  /*3e740*/  LDL.LU R41, [R1+0x7b4] ;  /* 0x0007b40001297983 */ /* 0x000f280000300800 */
[----:B------:R-:W4:Y:S04]  /*3e750*/  LDL.LU R42, [R1+0x870] ;  /* 0x00087000012a7983 */ /* 0x000f280000300800 */
[----:B------:R-:W4:Y:S01]  /*3e760*/  LDL.LU R43, [R1+0x874] ;  /* 0x00087400012b7983 */ /* 0x000f220000300800 */
[----:B------:R-:W-:-:S02]  /*3e770*/  IMAD.MOV.U32 R208, RZ, RZ, R146 ;  /* 0x000000ffffd07224 */ /* 0x000fc400078e0092 */
[----:B------:R-:W-:Y:S02]  /*3e780*/  IMAD.MOV.U32 R209, RZ, RZ, R147 ;  /* 0x000000ffffd17224 */ /* 0x000fe400078e0093 */
[----:B------:R-:W-:Y:S02]  /*3e790*/  IMAD.MOV.U32 R60, RZ, RZ, R58 ;  /* 0x000000ffff3c7224 */ /* 0x000fe400078e003a */
[----:B------:R-:W-:Y:S01]  /*3e7a0*/  IMAD.MOV.U32 R61, RZ, RZ, R59 ;  /* 0x000000ffff3d7224 */ /* 0x000fe200078e003b */
[----:B------:R-:W-:Y:S04]  /*3e7b0*/  STS.128 [R2+0x80], R208 ;  /* 0x000080d002007388 */ /* 0x000fe80000000c00 */
[----:B------:R1:W-:Y:S04]  /*3e7c0*/  STS.128 [R2+0x480], R60 ;  /* 0x0004803c02007388 */ /* 0x0003e80000000c00 */
[----:B------:R-:W-:Y:S06]  /*3e7d0*/  BAR.SYNC.DEFER_BLOCKING 0x0 ;  /* 0x0000000000007b1d */ /* 0x000fec0000010000 */
[----:B-1----:R-:W4:Y:S04]  /*3e7e0*/  LDL.LU R60, [R1+0x7b8] ;  /* 0x0007b800013c7983 */ /* 0x002f280000300800 */
[----:B------:R-:W4:Y:S04]  /*3e7f0*/  LDL.LU R61, [R1+0x7bc] ;  /* 0x0007bc00013d7983 */ /* 0x000f280000300800 */
[----:B------:R-:W4:Y:S04]  /*3e800*/  LDL.LU R62, [R1+0x878] ;  /* 0x00087800013e7983 */ /* 0x000f280000300800 */
[----:B------:R-:W4:Y:S04]  /*3e810*/  LDL.LU R63, [R1+0x87c] ;  /* 0x00087c00013f7983 */ /* 0x000f280000300800 */
[----:B------:R-:W-:Y:S04]  /*3e820*/  LDS.128 R56, [R0] ;  /* 0x0000000000387984 */ /* 0x000fe80000000c00 */
[----:B------:R-:W-:Y:S04]  /*3e830*/  LDS.128 R52, [R228] ;  /* 0x00000000e4347984 */ /* 0x000fe80000000c00 */
[----:B------:R-:W-:Y:S04]  /*3e840*/  LDS.128 R48, [R3] ;  /* 0x0000000003307984 */ /* 0x000fe80000000c00 */
[----:B------:R-:W-:Y:S04]  /*3e850*/  LDS.128 R44, [R252] ;  /* 0x00000000fc2c7984 */ /* 0x000fe80000000c00 */
[----:B------:R-:W-:Y:S06]  /*3e860*/  BAR.SYNC.DEFER_BLOCKING 0x0 ;  /* 0x0000000000007b1d */ /* 0x000fec0000010000 */
[----:B---3--:R1:W-:Y:S04]  /*3e870*/  STS.128 [R2], R4 ;  /* 0x0000000402007388 */ /* 0x0083e80000000c00 */
[----:B-1----:R-:W3:Y:S04]  /*3e880*/  LDL.LU R4, [R1+0x710] ;  /* 0x0007100001047983 */ /* 0x002ee80000300800 */
[----:B------:R-:W3:Y:S04]  /*3e890*/  LDL.LU R5, [R1+0x714] ;  /* 0x0007140001057983 */ /* 0x000ee80000300800 */
[----:B------:R-:W3:Y:S04]  /*3e8a0*/  LDL.LU R6, [R1+0x810] ;  /* 0x0008100001067983 */ /* 0x000ee80000300800 */
[----:B--2---:R1:W-:Y:S04]  /*3e8b0*/  STS.128 [R2+0x80], R28 ;  /* 0x0000801c02007388 */ /* 0x0043e80000000c00 */
[----:B------:R-:W3:Y:S04]  /*3e8c0*/  LDL.LU R7, [R1+0x814] ;  /* 0x0008140001077983 */ /* 0x000ee80000300800 */
[----:B-1----:R-:W2:Y:S04]  /*3e8d0*/  LDL.LU R28, [R1+0x718] ;  /* 0x00071800011c7983 */ /* 0x002ea80000300800 */
[----:B------:R-:W2:Y:S04]  /*3e8e0*/  LDL.LU R29, [R1+0x71c] ;  /* 0x00071c00011d7983 */ /* 0x000ea80000300800 */
[----:B------:R-:W2:Y:S04]  /*3e8f0*/  LDL.LU R30, [R1+0x818] ;  /* 0x00081800011e7983 */ /* 0x000ea80000300800 */
[----:B------:R-:W2:Y:S04]  /*3e900*/  LDL.LU R31, [R1+0x81c] ;  /* 0x00081c00011f7983 */ /* 0x000ea80000300800 */
[----:B----4-:R1:W-:Y:S04]  /*3e910*/  STS.128 [R2+0x400], R40 ;  /* 0x0004002802007388 */ /* 0x0103e80000000c00 */
[----:B-1----:R-:W4:Y:S04]  /*3e920*/  LDL.LU R40, [R1+0x610] ;  /* 0x0006100001287983 */ /* 0x002f280000300800 */
[----:B------:R-:W4:Y:S04]  /*3e930*/  LDL.LU R41, [R1+0x614] ;  /* 0x0006140001297983 */ /* 0x000f280000300800 */
[----:B------:R-:W4:Y:S04]  /*3e940*/  LDL.LU R42, [R1+0x780] ;  /* 0x00078000012a7983 */ /* 0x000f280000300800 */
[----:B------:R-:W4:Y:S04]  /*3e950*/  LDL.LU R43, [R1+0x784] ;  /* 0x00078400012b7983 */ /* 0x000f280000300800 */
[----:B------:R-:W-:Y:S04]  /*3e960*/  STS.128 [R2+0x480], R60 ;  /* 0x0004803c02007388 */ /* 0x000fe80000000c00 */
[----:B------:R-:W4:Y:S04]  /*3e970*/  LDL.LU R80, [R1+0x618] ;  /* 0x0006180001507983 */ /* 0x000f280000300800 */
[----:B------:R-:W-:Y:S06]  /*3e980*/  BAR.SYNC.DEFER_BLOCKING 0x0 ;  /* 0x0000000000007b1d */ /* 0x000fec0000010000 */
        /* <DEDUP_REMOVED lines=21> */
[----:B------:R-:W-:Y:S04]  /*3eae0*/  STS.128 [R2+0x480], R80 ;  /* 0x0004805002007388 */ /* 0x000fe80000000c00 */
[----:B------:R-:W4:Y:S04]  /*3eaf0*/  LDL.LU R98, [R1+0x5f8] ;  /* 0x0005f80001627983 */ /* 0x000f280000300800 */
[----:B------:R-:W-:Y:S06]  /*3eb00*/  BAR.SYNC.DEFER_BLOCKING 0x0 ;  /* 0x0000000000007b1d */ /* 0x000fec0000010000 */
        /* <DEDUP_REMOVED lines=9> */
[----:B--2---:R1:W-:Y:S04]  /*3eba0*/  STS.128 [R2+0x80], R28 ;  /* 0x0000801c02007388 */ /* 0x0043e80000000c00 */
[----:B-1----:R-:W2:Y:S04]  /*3ebb0*/  LDL.LU R30, [R1+0x258] ;  /* 0x00025800011e7983 */ /* 0x002ea80000300800 */
[----:B------:R-:W2:Y:S01]  /*3ebc0*/  LDL.LU R31, [R1+0x25c] ;  /* 0x00025c00011f7983 */ /* 0x000ea20000300800 */
[----:B------:R-:W-:Y:S01]  /*3ebd0*/  MOV R40, R220 ;  /* 0x000000dc00287202 */ /* 0x000fe20000000f00 */
[----:B------:R-:W-:-:S05]  /*3ebe0*/  IMAD.MOV.U32 R41, RZ, RZ, R221 ;  /* 0x000000ffff297224 */ /* 0x000fca00078e00dd */
[----:B----4-:R1:W-:Y:S01]  /*3ebf0*/  STS.128 [R2+0x400], R40 ;  /* 0x0004002802007388 */ /* 0x0103e20000000c00 */
[----:B------:R-:W-:Y:S01]  /*3ec00*/  IMAD.MOV.U32 R96, RZ, RZ, R222 ;  /* 0x000000ffff607224 */ /* 0x000fe200078e00de */
[----:B------:R-:W-:Y:S02]  /*3ec10*/  MOV R97, R223 ;  /* 0x000000df00617202 */ /* 0x000fe40000000f00 */
[----:B-1----:R-:W4:Y:S04]  /*3ec20*/  LDL.LU R42, [R1+0x220] ;  /* 0x00022000012a7983 */ /* 0x002f280000300800 */
[----:B------:R-:W4:Y:S04]  /*3ec30*/  LDL.LU R43, [R1+0x224] ;  /* 0x00022400012b7983 */ /* 0x000f280000300800 */
[----:B------:R-:W-:Y:S04]  /*3ec40*/  STS.128 [R2+0x480], R96 ;  /* 0x0004806002007388 */ /* 0x000fe80000000c00 */
[----:B------:R-:W-:Y:S06]  /*3ec50*/  BAR.SYNC.DEFER_BLOCKING 0x0 ;  /* 0x0000000000007b1d */ /* 0x000fec0000010000 */
[----:B------:R-:W4:Y:S04]  /*3ec60*/  LDL.LU R110, [R1+0x228] ;  /* 0x00022800016e7983 */ /* 0x000f280000300800 */
[----:B------:R-:W4:Y:S01]  /*3ec70*/  LDL.LU R111, [R1+0x22c] ;  /* 0x00022c00016f7983 */ /* 0x000f220000300800 */
[----:B------:R-:W-:Y:S01]  /*3ec80*/  IMAD.MOV.U32 R40, RZ, RZ, R64 ;  /* 0x000000ffff287224 */ /* 0x000fe200078e0040 */
[----:B------:R-:W-:Y:S01]  /*3ec90*/  MOV R41, R65 ;  /* 0x0000004100297202 */ /* 0x000fe20000000f00 */
[----:B------:R-:W-:-:S02]  /*3eca0*/  IMAD.MOV.U32 R108, RZ, RZ, R66 ;  /* 0x000000ffff6c7224 */ /* 0x000fc400078e0042 */
[----:B------:R-:W-:Y:S01]  /*3ecb0*/  IMAD.MOV.U32 R109, RZ, RZ, R67 ;  /* 0x000000ffff6d7224 */ /* 0x000fe200078e0043 */
[----:B------:R-:W-:Y:S04]  /*3ecc0*/  LDS.128 R104, [R0] ;  /* 0x0000000000687984 */ /* 0x000fe80000000c00 */
[----:B------:R-:W-:Y:S04]  /*3ecd0*/  LDS.128 R100, [R228] ;  /* 0x00000000e4647984 */ /* 0x000fe80000000c00 */
[----:B------:R-:W-:Y:S04]  /*3ece0*/  LDS.128 R96, [R3] ;  /* 0x0000000003607984 */ /* 0x000fe80000000c00 */
[----:B------:R-:W-:Y:S04]  /*3ecf0*/  LDS.128 R64, [R252] ;  /* 0x00000000fc407984 */ /* 0x000fe80000000c00 */
[----:B------:R-:W-:Y:S01]  /*3ed00*/  BAR.SYNC.DEFER_BLOCKING 0x0 ;  /* 0x0000000000007b1d */ /* 0x000fe20000010000 */
[----:B------:R-:W-:-:S02]  /*3ed10*/  IMAD.MOV.U32 R4, RZ, RZ, R216 ;  /* 0x000000ffff047224 */ /* 0x000fc400078e00d8 */
[----:B------:R-:W-:Y:S01]  /*3ed20*/  IMAD.MOV.U32 R5, RZ, RZ, R217 ;  /* 0x000000ffff057224 */ /* 0x000fe200078e00d9 */
[----:B------:R-:W-:Y:S01]  /*3ed30*/  MOV R28, R218 ;  /* 0x000000da001c7202 */ /* 0x000fe20000000f00 */
[----:B------:R-:W-:-:S03]  /*3ed40*/  IMAD.MOV.U32 R29, RZ, RZ, R219 ;  /* 0x000000ffff1d7224 */ /* 0x000fc600078e00db */
        /* <DEDUP_REMOVED lines=41> */
[----:B------:R-:W4:Y:S04]  /*3efe0*/  LDL.LU R140, [R1+0x778] ;  /* 0x00077800018c7983 */ /* 0x000f280000300800 */
[----:B------:R-:W-:Y:S04]  /*3eff0*/  STS.128 [R2+0x480], R124 ;  /* 0x0004807c02007388 */ /* 0x000fe80000000c00 */
[----:B------:R-:W4:Y:S04]  /*3f000*/  LDL.LU R141, [R1+0x77c] ;  /* 0x00077c00018d7983 */ /* 0x000f280000300800 */
        /* <DEDUP_REMOVED lines=29> */
[----:B------:R-:W-:Y:S01]  /*3f1e0*/  BAR.SYNC.DEFER_BLOCKING 0x0 ;  /* 0x0000000000007b1d */ /* 0x000fe20000010000 */
[----:B------:R-:W-:Y:S01]  /*3f1f0*/  MOV R4, R224 ;  /* 0x000000e000047202 */ /* 0x000fe20000000f00 */
        /* <DEDUP_REMOVED lines=45> */
[----:B------:R-:W4:Y:S04]  /*3f4d0*/  LDL.LU R189, [R1+0x84c] ;  /* 0x00084c0001bd7983 */ /* 0x000f280000300800 */
[----:B------:R-:W4:Y:S04]  /*3f4e0*/  LDL.LU R190, [R1+0x838] ;  /* 0x0008380001be7983 */ /* 0x000f280000300800 */
[----:B------:R-:W4:Y:S04]  /*3f4f0*/  LDL.LU R191, [R1+0x83c] ;  /* 0x00083c0001bf7983 */ /* 0x000f280000300800 */
[----:B------:R-:W-:Y:S04]  /*3f500*/  STS.128 [R2+0x480], R172 ;  /* 0x000480ac02007388 */ /* 0x000fe80000000c00 */
[----:B------:R-:W-:Y:S06]  /*3f510*/  BAR.SYNC.DEFER_BLOCKING 0x0 ;  /* 0x0000000000007b1d */ /* 0x000fec0000010000 */
        /* <DEDUP_REMOVED lines=16> */
[----:B------:R-:W-:Y:S04]  /*3f620*/  STS.128 [R2+0x480], R188 ;  /* 0x000480bc02007388 */ /* 0x000fe80000000c00 */
[----:B-1----:R-:W4:Y:S04]  /*3f630*/  LDL.LU R40, [R1+0x750] ;  /* 0x0007500001287983 */ /* 0x002f280000300800 */
[----:B------:R-:W4:Y:S04]  /*3f640*/  LDL.LU R41, [R1+0x754] ;  /* 0x0007540001297983 */ /* 0x000f280000300800 */
[----:B------:R-:W4:Y:S04]  /*3f650*/  LDL.LU R42, [R1+0x740] ;  /* 0x00074000012a7983 */ /* 0x000f280000300800 */
[----:B------:R-:W4:Y:S04]  /*3f660*/  LDL.LU R43, [R1+0x744] ;  /* 0x00074400012b7983 */ /* 0x000f280000300800 */
[----:B------:R-:W-:Y:S06]  /*3f670*/  BAR.SYNC.DEFER_BLOCKING 0x0 ;  /* 0x0000000000007b1d */ /* 0x000fec0000010000 */
[----:B------:R-:W4:Y:S04]  /*3f680*/  LDL.LU R204, [R1+0x758] ;  /* 0x0007580001cc7983 */ /* 0x000f280000300800 */
[----:B------:R-:W4:Y:S04]  /*3f690*/  LDL.LU R205, [R1+0x75c] ;  /* 0x00075c0001cd7983 */ /* 0x000f280000300800 */
[----:B------:R-:W4:Y:S04]  /*3f6a0*/  LDL.LU R206, [R1+0x748] ;  /* 0x0007480001ce7983 */ /* 0x000f280000300800 */
[----:B------:R-:W4:Y:S04]  /*3f6b0*/  LDL.LU R207, [R1+0x74c] ;  /* 0x00074c0001cf7983 */ /* 0x000f280000300800 */
[----:B------:R-:W1:Y:S04]  /*3f6c0*/  LDS.128 R192, [R3] ;  /* 0x0000000003c07984 */ /* 0x000e680000000c00 */
[----:B------:R-:W1:Y:S04]  /*3f6d0*/  LDS.128 R188, [R252] ;  /* 0x00000000fcbc7984 */ /* 0x000e680000000c00 */
[----:B------:R-:W-:Y:S04]  /*3f6e0*/  LDS.128 R200, [R0] ;  /* 0x0000000000c87984 */ /* 0x000fe80000000c00 */
[----:B------:R-:W-:Y:S04]  /*3f6f0*/  LDS.128 R196, [R228] ;  /* 0x00000000e4c47984 */ /* 0x000fe80000000c00 */
[----:B------:R-:W-:Y:S06]  /*3f700*/  BAR.SYNC.DEFER_BLOCKING 0x0 ;  /* 0x0000000000007b1d */ /* 0x000fec0000010000 */
[----:B-1----:R-:W-:Y:S04]  /*3f710*/  STL [R1+0x1380], R195 ;  /* 0x001380c301007387 */ /* 0x002fe80000100800 */
[----:B------:R-:W-:Y:S04]  /*3f720*/  STL [R1+0x1378], R191 ;  /* 0x001378bf01007387 */ /* 0x000fe80000100800 */
        /* <DEDUP_REMOVED lines=12> */
[----:B------:R-:W-:Y:S04]  /*3f7f0*/  STS.128 [R2+0x480], R204 ;  /* 0x000480cc02007388 */ /* 0x000fe80000000c00 */
[----:B------:R-:W-:Y:S01]  /*3f800*/  BAR.SYNC.DEFER_BLOCKING 0x0 ;  /* 0x0000000000007b1d */ /* 0x000fe20000010000 */
[----:B------:R-:W-:-:S02]  /*3f810*/  IMAD.MOV.U32 R42, RZ, RZ, R244 ;  /* 0x000000ffff2a7224 */ /* 0x000fc400078e00f4 */
[----:B------:R-:W-:-:S03]  /*3f820*/  IMAD.MOV.U32 R43, RZ, RZ, R245 ;  /* 0x000000ffff2b7224 */ /* 0x000fc600078e00f5 */
[----:B------:R-:W4:Y:S04]  /*3f830*/  LDL.LU R41, [R1+0x504] ;  /* 0x0005040001297983 */ /* 0x000f280000300800 */
[----:B------:R-:W4:Y:S04]  /*3f840*/  LDL.LU R244, [R1+0x508] ;  /* 0x0005080001f47983 */ /* 0x000f280000300800 */
[----:B------:R-:W4:Y:S04]  /*3f850*/  LDL.LU R245, [R1+0x50c] ;  /* 0x00050c0001f57983 */ /* 0x000f280000300800 */
[----:B------:R-:W4:Y:S04]  /*3f860*/  LDL.LU R195, [R1+0x918] ;  /* 0x0009180001c37983 */ /* 0x000f280000300800 */
[----:B------:R-:W1:Y:S04]  /*3f870*/  LDS.128 R208, [R252] ;  /* 0x00000000fcd07984 */ /* 0x000e680000000c00 */
[----:B------:R-:W2:Y:S04]  /*3f880*/  LDS.128 R216, [R0] ;  /* 0x0000000000d87984 */ /* 0x000ea80000000c00 */
[----:B------:R-:W-:Y:S04]  /*3f890*/  LDS.128 R212, [R228] ;  /* 0x00000000e4d47984 */ /* 0x000fe80000000c00 */
[----:B------:R-:W-:Y:S04]  /*3f8a0*/  LDS.128 R204, [R3] ;  /* 0x0000000003cc7984 */ /* 0x000fe80000000c00 */
[----:B------:R-:W-:Y:S06]  /*3f8b0*/  BAR.SYNC.DEFER_BLOCKING 0x0 ;  /* 0x0000000000007b1d */ /* 0x000fec0000010000 */
[----:B-1----:R-:W-:Y:S04]  /*3f8c0*/  STL [R1+0x137c], R211 ;  /* 0x00137cd301007387 */ /* 0x002fe80000100800 */
        /* <DEDUP_REMOVED lines=10> */
[----:B------:R-:W2:Y:S04]  /*3f970*/  LDL.LU R211, [R1+0x91c] ;  /* 0x00091c0001d37983 */ /* 0x000ea80000300800 */
[----:B----4-:R-:W-:Y:S04]  /*3f980*/  STS.128 [R2+0x400], R40 ;  /* 0x0004002802007388 */ /* 0x010fe80000000c00 */
[----:B------:R1:W-:Y:S04]  /*3f990*/  STS.128 [R2+0x480], R244 ;  /* 0x000480f402007388 */ /* 0x0003e80000000c00 */
[----:B------:R-:W-:Y:S06]  /*3f9a0*/  BAR.SYNC.DEFER_BLOCKING 0x0 ;  /* 0x0000000000007b1d */ /* 0x000fec0000010000 */
[----:B------:R-:W4:Y:S01]  /*3f9b0*/  LDL.LU R191, [R1+0x930] ;  /* 0x0009300001bf7983 */ /* 0x000f220000300800 */
[----:B-1----:R-:W-:-:S03]  /*3f9c0*/  MOV R245, c[0x0][0x194] ;  /* 0x0000650000f57a02 */ /* 0x002fc60000000f00 */
[----:B------:R-:W4:Y:S04]  /*3f9d0*/  LDL.LU R247, [R1+0x938] ;  /* 0x0009380001f77983 */ /* 0x000f280000300800 */
[----:B------:R-:W4:Y:S04]  /*3f9e0*/  LDL.LU R246, [R1+0x934] ;  /* 0x0009340001f67983 */ /* 0x000f280000300800 */
[----:B------:R-:W4:Y:S04]  /*3f9f0*/  LDL.LU R40, [R1+0x1d0] ;  /* 0x0001d00001287983 */ /* 0x000f280000300800 */
[----:B------:R-:W-:Y:S04]  /*3fa00*/  LDS.128 R224, [R228] ;  /* 0x00000000e4e07984 */ /* 0x000fe80000000c00 */
[----:B------:R-:W1:Y:S04]  /*3fa10*/  LDS.128 R220, [R0] ;  /* 0x0000000000dc7984 */ /* 0x000e680000000c00 */
[----:B------:R2:W-:Y:S04]  /*3fa20*/  LDS.128 R228, [R3] ;  /* 0x0000000003e47984 */ /* 0x0005e80000000c00 */
[----:B------:R-:W-:Y:S04]  /*3fa30*/  LDS.128 R232, [R252] ;  /* 0x00000000fce87984 */ /* 0x000fe80000000c00 */
[----:B------:R-:W-:Y:S06]  /*3fa40*/  BAR.SYNC.DEFER_BLOCKING 0x0 ;  /* 0x0000000000007b1d */ /* 0x000fec0000010000 */
[----:B------:R-:W4:Y:S04]  /*3fa50*/  LDL.LU R41, [R1+0x1d4] ;  /* 0x0001d40001297983 */ /* 0x000f280000300800 */
[----:B------:R-:W4:Y:S04]  /*3fa60*/  LDL.LU R42, [R1+0x190] ;  /* 0x00019000012a7983 */ /* 0x000f280000300800 */
[----:B------:R-:W4:Y:S04]  /*3fa70*/  LDL.LU R43, [R1+0x194] ;  /* 0x00019400012b7983 */ /* 0x000f280000300800 */
[----:B------:R-:W4:Y:S04]  /*3fa80*/  LDL.LU R240, [R1+0xb0] ;  /* 0x0000b00001f07983 */ /* 0x000f280000300800 */
[----:B------:R-:W4:Y:S04]  /*3fa90*/  LDL.LU R250, [R1+0x70] ;  /* 0x0000700001fa7983 */ /* 0x000f280000300800 */
[----:B---3--:R3:W-:Y:S01]  /*3faa0*/  STS.128 [R2], R4 ;  /* 0x0000000402007388 */ /* 0x0087e20000000c00 */
[----:B--2---:R-:W-:-:S03]  /*3fab0*/  IMAD R3, R211, c[0x0][0x194], RZ ;  /* 0x00006500d3037a24 */ /* 0x004fc600078e02ff */
[----:B------:R2:W-:Y:S01]  /*3fac0*/  STS.128 [R2+0x80], R28 ;  /* 0x0000801c02007388 */ /* 0x0005e20000000c00 */
[----:B---3--:R-:W-:Y:S01]  /*3fad0*/  IMAD R4, R245, 0x80, R3 ;  /* 0x00000080f5047824 */ /* 0x008fe200078e0203 */
[----:B--2---:R-:W-:-:S04]  /*3fae0*/  LEA R30, P2, R3, c[0x0][0x170], 0x2 ;  /* 0x00005c00031e7a11 */ /* 0x004fc800078410ff */
[C---:B------:R-:W-:Y:S02]  /*3faf0*/  LEA R28, P3, R4.reuse, c[0x0][0x170], 0x2 ;  /* 0x00005c00041c7a11 */ /* 0x040fe400078610ff */
[----:B------:R-:W-:Y:S01]  /*3fb00*/  LEA.HI.X.SX32 R31, R3, c[0x0][0x174], 0x2, P2 ;  /* 0x00005d00031f7a11 */ /* 0x000fe200010f16ff */
[----:B------:R-:W-:Y:S01]  /*3fb10*/  IMAD R3, R245, 0x80, R4 ;  /* 0x00000080f5037824 */ /* 0x000fe200078e0204 */
[----:B------:R-:W-:Y:S02]  /*3fb20*/  LEA.HI.X.SX32 R29, R4, c[0x0][0x174], 0x2, P3 ;  /* 0x00005d00041d7a11 */ /* 0x000fe400018f16ff */
[----:B------:R-:W2:Y:S04]  /*3fb30*/  LDL.LU R4, [R1+0x1d8] ;  /* 0x0001d80001047983 */ /* 0x000ea80000300800 */
[----:B------:R-:W2:Y:S04]  /*3fb40*/  LDL.LU R5, [R1+0x1dc] ;  /* 0x0001dc0001057983 */ /* 0x000ea80000300800 */
[----:B------:R-:W2:Y:S04]  /*3fb50*/  LDL.LU R6, [R1+0x198] ;  /* 0x0001980001067983 */ /* 0x000ea80000300800 */
[----:B------:R-:W2:Y:S01]  /*3fb60*/  LDL.LU R7, [R1+0x19c] ;  /* 0x00019c0001077983 */ /* 0x000ea20000300800 */
[----:B------:R-:W-:Y:S01]  /*3fb70*/  ISETP.GE.AND P0, PT, R211, c[0x0][0x178], PT ;  /* 0x00005e00d3007a0c */ /* 0x000fe20003f06270 */
[C---:B------:R-:W-:Y:S01]  /*3fb80*/  IMAD R244, R195.reuse, c[0x0][0x198], RZ ;  /* 0x00006600c3f47a24 */ /* 0x040fe200078e02ff */
[C---:B------:R-:W-:Y:S01]  /*3fb90*/  ISETP.GE.AND P4, PT, R195.reuse, c[0x0][0x17c], PT ;  /* 0x00005f00c3007a0c */ /* 0x040fe20003f86270 */
[----:B------:R-:W3:Y:S01]  /*3fba0*/  LDL.LU R249, [R1+0xb4] ;  /* 0x0000b40001f97983 */ /* 0x000ee20000300800 */
[----:B------:R-:W-:-:S03]  /*3fbb0*/  ISETP.LT.AND P0, PT, R195, c[0x0][0x17c], !P0 ;  /* 0x00005f00c3007a0c */ /* 0x000fc60004701270 */
[----:B----4-:R4:W-:Y:S01]  /*3fbc0*/  STS.128 [R2+0x400], R40 ;  /* 0x0004002802007388 */ /* 0x0109e20000000c00 */
[----:B------:R-:W-:-:S03]  /*3fbd0*/  ISETP.LT.AND P5, PT, R191, c[0x0][0x178], !P4 ;  /* 0x00005e00bf007a0c */ /* 0x000fc600067a1270 */
[----:B------:R-:W3:Y:S04]  /*3fbe0*/  LDL.LU R248, [R1+0x74] ;  /* 0x0000740001f87983 */ /* 0x000ee80000300800 */
[----:B------:R-:W3:Y:S04]  /*3fbf0*/  LDL.LU R251, [R1+0x44] ;  /* 0x0000440001fb7983 */ /* 0x000ee80000300800 */
[----:B------:R-:W3:Y:S01]  /*3fc00*/  LDL.LU R239, [R1+0xf0] ;  /* 0x0000f00001ef7983 */ /* 0x000ee20000300800 */
[----:B----4-:R-:W-:-:S03]  /*3fc10*/  IMAD.WIDE R42, R244, 0x4, R30 ;  /* 0x00000004f42a7825 */ /* 0x010fc600078e021e */
[----:B------:R-:W4:Y:S01]  /*3fc20*/  LDL.LU R242, [R1+0x60] ;  /* 0x0000600001f27983 */ /* 0x000f220000300800 */
[----:B------:R-:W-:-:S03]  /*3fc30*/  IMAD.WIDE R40, R244, 0x4, R28 ;  /* 0x00000004f4287825 */ /* 0x000fc600078e021c */
[----:B------:R-:W3:Y:S04]  /*3fc40*/  LDL.LU R243, [R1+0x50] ;  /* 0x0000500001f37983 */ /* 0x000ee80000300800 */
[----:B--2---:R2:W-:Y:S04]  /*3fc50*/  STS.128 [R2+0x480], R4 ;  /* 0x0004800402007388 */ /* 0x0045e80000000c00 */
[----:B------:R-:W-:Y:S01]  /*3fc60*/  BAR.SYNC.DEFER_BLOCKING 0x0 ;  /* 0x0000000000007b1d */ /* 0x000fe20000010000 */
[----:B--2---:R-:W-:Y:S02]  /*3fc70*/  LEA R6, P2, R3, c[0x0][0x170], 0x2 ;  /* 0x00005c0003067a11 */ /* 0x004fe400078410ff */
[----:B------:R-:W-:-:S02]  /*3fc80*/  LEA R5, R245, R3, 0x7 ;  /* 0x00000003f5057211 */ /* 0x000fc400078e38ff */
[----:B------:R-:W-:Y:S02]  /*3fc90*/  LEA.HI.X.SX32 R7, R3, c[0x0][0x174], 0x2, P2 ;  /* 0x00005d0003077a11 */ /* 0x000fe400010f16ff */
[----:B------:R-:W-:Y:S01]  /*3fca0*/  LEA R4, P2, R5, c[0x0][0x170], 0x2 ;  /* 0x00005c0005047a11 */ /* 0x000fe200078410ff */
[----:B------:R-:W-:Y:S01]  /*3fcb0*/  @P0 STG.E [R42.64], R240 ;  /* 0x000000f02a000986 */ /* 0x000fe2000c101908 */
[----:B------:R-:W-:Y:S02]  /*3fcc0*/  ISETP.LT.AND P0, PT, R247, c[0x0][0x178], !P4 ;  /* 0x00005e00f7007a0c */ /* 0x000fe40006701270 */
[----:B------:R-:W-:Y:S01]  /*3fcd0*/  ISETP.LT.AND P4, PT, R246, c[0x0][0x178], !P4 ;  /* 0x00005e00f6007a0c */ /* 0x000fe20006781270 */
[C---:B------:R-:W-:Y:S01]  /*3fce0*/  IMAD.WIDE R2, R244.reuse, 0x4, R6 ;  /* 0x00000004f4027825 */ /* 0x040fe200078e0206 */
[----:B------:R-:W-:Y:S01]  /*3fcf0*/  LEA.HI.X.SX32 R5, R5, c[0x0][0x174], 0x2, P2 ;  /* 0x00005d0005057a11 */ /* 0x000fe200010f16ff */
[----:B------:R-:W-:Y:S08]  /*3fd00*/  @P5 STG.E [R40.64], R250 ;  /* 0x000000fa28005986 */ /* 0x000ff0000c101908 */
[----:B------:R2:W-:Y:S02]  /*3fd10*/  @P0 STG.E [R2.64], R236 ;  /* 0x000000ec02000986 */ /* 0x0005e4000c101908 */
[----:B--2---:R-:W-:-:S05]  /*3fd20*/  IMAD.WIDE R2, R244, 0x4, R4 ;  /* 0x00000004f4027825 */ /* 0x004fca00078e0204 */
[----:B------:R2:W-:Y:S04]  /*3fd30*/  @P4 STG.E [R2.64], R237 ;  /* 0x000000ed02004986 */ /* 0x0005e8000c101908 */
[----:B--2---:R-:W2:Y:S01]  /*3fd40*/  LDL.LU R237, [R1+0x13c4] ;  /* 0x0013c40001ed7983 */ /* 0x004ea20000300800 */
[----:B------:R-:W-:Y:S02]  /*3fd50*/  ISETP.LT.AND P5, PT, R211, c[0x0][0x178], !P1 ;  /* 0x00005e00d3007a0c */ /* 0x000fe40004fa1270 */
[----:B------:R-:W-:Y:S02]  /*3fd60*/  IADD3 R40, R195, 0x2, RZ ;  /* 0x00000002c3287810 */ /* 0x000fe40007ffe0ff */
[----:B------:R-:W-:Y:S02]  /*3fd70*/  ISETP.LT.AND P6, PT, R191, c[0x0][0x178], !P1 ;  /* 0x00005e00bf007a0c */ /* 0x000fe40004fc1270 */
[----:B------:R-:W-:-:S02]  /*3fd80*/  ISETP.LT.AND P3, PT, R247, c[0x0][0x178], !P1 ;  /* 0x00005e00f7007a0c */ /* 0x000fc40004f61270 */
[----:B------:R-:W-:Y:S02]  /*3fd90*/  IADD3 R245, R244, c[0x0][0x198], RZ ;  /* 0x00006600f4f57a10 */ /* 0x000fe40007ffe0ff */
[----:B------:R-:W-:Y:S02]  /*3fda0*/  ISETP.GE.AND P2, PT, R40, c[0x0][0x17c], PT ;  /* 0x00005f0028007a0c */ /* 0x000fe40003f46270 */
[----:B------:R-:W-:Y:S01]  /*3fdb0*/  ISETP.LT.AND P1, PT, R246, c[0x0][0x178], !P1 ;  /* 0x00005e00f6007a0c */ /* 0x000fe20004f21270 */
[----:B------:R-:W-:Y:S01]  /*3fdc0*/  IMAD.WIDE R40, R245, 0x4, R30 ;  /* 0x00000004f5287825 */ /* 0x000fe200078e021e */
[----:B------:R-:W-:-:S03]  /*3fdd0*/  ISETP.LT.AND P4, PT, R211, c[0x0][0x178], !P2 ;  /* 0x00005e00d3007a0c */ /* 0x000fc60005781270 */
[----:B------:R-:W-:Y:S01]  /*3fde0*/  IMAD.WIDE R42, R245, 0x4, R28 ;  /* 0x00000004f52a7825 */ /* 0x000fe200078e021c */
[----:B------:R-:W-:-:S03]  /*3fdf0*/  IADD3 R236, R195, 0x3, RZ ;  /* 0x00000003c3ec7810 */ /* 0x000fc60007ffe0ff */
[C---:B------:R-:W-:Y:S01]  /*3fe00*/  IMAD.WIDE R2, R245.reuse, 0x4, R6 ;  /* 0x00000004f5027825 */ /* 0x040fe200078e0206 */
[----:B------:R-:W-:Y:S01]  /*3fe10*/  IADD3 R244, R245, c[0x0][0x198], RZ ;  /* 0x00006600f5f47a10 */ /* 0x000fe20007ffe0ff */
[----:B---3--:R3:W-:Y:S01]  /*3fe20*/  @P5 STG.E [R40.64], R249 ;  /* 0x000000f928005986 */ /* 0x0087e2000c101908 */
[----:B------:R-:W-:-:S03]  /*3fe30*/  ISETP.GE.AND P0, PT, R236, c[0x0][0x17c], PT ;  /* 0x00005f00ec007a0c */ /* 0x000fc60003f06270 */
[----:B------:R1:W-:Y:S04]  /*3fe40*/  @P6 STG.E [R42.64], R248 ;  /* 0x000000f82a006986 */ /* 0x0003e8000c101908 */
[----:B---3--:R-:W3:Y:S04]  /*3fe50*/  LDL.LU R249, [R1+0xf4] ;  /* 0x0000f40001f97983 */ /* 0x008ee80000300800 */
[----:B------:R-:W3:Y:S04]  /*3fe60*/  LDL.LU R241, [R1+0xc4] ;  /* 0x0000c40001f17983 */ /* 0x000ee80000300800 */
[----:B------:R-:W3:Y:S04]  /*3fe70*/  LDL.LU R250, [R1+0x64] ;  /* 0x0000640001fa7983 */ /* 0x000ee80000300800 */
[----:B-1----:R-:W3:Y:S04]  /*3fe80*/  LDL.LU R248, [R1+0x54] ;  /* 0x0000540001f87983 */ /* 0x002ee80000300800 */
[----:B--2---:R1:W-:Y:S02]  /*3fe90*/  @P3 STG.E [R2.64], R237 ;  /* 0x000000ed02003986 */ /* 0x0043e4000c101908 */
[----:B-1----:R-:W-:-:S02]  /*3fea0*/  IMAD.WIDE R236, R245, 0x4, R4 ;  /* 0x00000004f5ec7825 */ /* 0x002fc400078e0204 */
[----:B------:R-:W2:Y:S02]  /*3feb0*/  LDL.LU R245, [R1+0xd0] ;  /* 0x0000d00001f57983 */ /* 0x000ea40000300800 */
[----:B------:R-:W-:Y:S02]  /*3fec0*/  IMAD.WIDE R2, R244, 0x4, R30 ;  /* 0x00000004f4027825 */ /* 0x000fe400078e021e */
[----:B------:R1:W-:Y:S04]  /*3fed0*/  @P1 STG.E [R236.64], R251 ;  /* 0x000000fbec001986 */ /* 0x0003e8000c101908 */
[----:B------:R-:W2:Y:S04]  /*3fee0*/  LDL.LU R240, [R1+0xa0] ;  /* 0x0000a00001f07983 */ /* 0x000ea80000300800 */
[----:B------:R4:W-:Y:S04]  /*3fef0*/  @P4 STG.E [R2.64], R239 ;  /* 0x000000ef02004986 */ /* 0x0009e8000c101908 */
[----:B-1----:R-:W2:Y:S04]  /*3ff00*/  LDL.LU R251, [R1+0x154] ;  /* 0x0001540001fb7983 */ /* 0x002ea80000300800 */
[----:B----4-:R-:W4:Y:S04]  /*3ff10*/  LDL.LU R239, [R1+0x13c0] ;  /* 0x0013c00001ef7983 */ /* 0x010f280000300800 */
[----:B------:R-:W2:Y:S01]  /*3ff20*/  LDL.LU R3, [R1+0xc0] ;  /* 0x0000c00001037983 */ /* 0x000ea20000300800 */
[----:B------:R-:W-:-:S02]  /*3ff30*/  ISETP.LT.AND P5, PT, R191, c[0x0][0x178], !P2 ;  /* 0x00005e00bf007a0c */ /* 0x000fc400057a1270 */
[----:B------:R-:W-:Y:S02]  /*3ff40*/  ISETP.LT.AND P6, PT, R247, c[0x0][0x178], !P2 ;  /* 0x00005e00f7007a0c */ /* 0x000fe400057c1270 */
[----:B------:R-:W-:Y:S02]  /*3ff50*/  ISETP.LT.AND P2, PT, R246, c[0x0][0x178], !P2 ;  /* 0x00005e00f6007a0c */ /* 0x000fe40005741270 */
[----:B------:R-:W-:Y:S01]  /*3ff60*/  IADD3 R40, R195, 0x4, RZ ;  /* 0x00000004c3287810 */ /* 0x000fe20007ffe0ff */
[----:B------:R-:W-:-:S03]  /*3ff70*/  IMAD.WIDE R42, R244, 0x4, R6 ;  /* 0x00000004f42a7825 */ /* 0x000fc600078e0206 */
[----:B------:R-:W-:Y:S01]  /*3ff80*/  ISETP.GE.AND P3, PT, R40, c[0x0][0x17c], PT ;  /* 0x00005f0028007a0c */ /* 0x000fe20003f66270 */
[----:B------:R-:W-:Y:S01]  /*3ff90*/  IMAD.WIDE R40, R244, 0x4, R28 ;  /* 0x00000004f4287825 */ /* 0x000fe200078e021c */
[----:B------:R-:W-:-:S03]  /*3ffa0*/  ISETP.LT.AND P4, PT, R211, c[0x0][0x178], !P0 ;  /* 0x00005e00d3007a0c */ /* 0x000fc60004781270 */
[----:B------:R-:W-:Y:S01]  /*3ffb0*/  IMAD.WIDE R236, R244, 0x4, R4 ;  /* 0x00000004f4ec7825 */ /* 0x000fe200078e0204 */
[----:B------:R-:W-:Y:S02]  /*3ffc0*/  IADD3 R2, R195, 0x5, RZ ;  /* 0x00000005c3027810 */ /* 0x000fe40007ffe0ff */
[----:B------:R-:W-:Y:S01]  /*3ffd0*/  ISETP.LT.AND P1, PT, R246, c[0x0][0x178], !P0 ;  /* 0x00005e00f6007a0c */ /* 0x000fe20004721270 */
[----:B--2---:R-:W-:Y:S04]  /*3ffe0*/  @P5 STG.E [R40.64], R3 ;  /* 0x0000000328005986 */ /* 0x004fe8000c101908 */
[----:B------:R-:W-:Y:S04]  /*3fff0*/  @P6 STG.E [R42.64], R242 ;  /* 0x000000f22a006986 */ /* 0x000fe8000c101908 */
[----:B------:R1:W-:Y:S01]  /*40000*/  @P2 STG.E [R236.64], R243 ;  /* 0x000000f3ec002986 */ /* 0x0003e2000c101908 */
[----:B------:R-:W-:-:S02]  /*40010*/  ISETP.LT.AND P5, PT, R191, c[0x0][0x178], !P0 ;  /* 0x00005e00bf007a0c */ /* 0x000fc400047a1270 */
[----:B------:R-:W-:Y:S02]  /*40020*/  ISETP.LT.AND P2, PT, R247, c[0x0][0x178], !P0 ;  /* 0x00005e00f7007a0c */ /* 0x000fe40004741270 */
[----:B-1----:R-:W-:Y:S02]  /*40030*/  IADD3 R237, R244, c[0x0][0x198], RZ ;  /* 0x00006600f4ed7a10 */ /* 0x002fe40007ffe0ff */
[----:B------:R-:W2:Y:S03]  /*40040*/  LDL.LU R244, [R1+0x100] ;  /* 0x0001000001f47983 */ /* 0x000ea60000300800 */
[C---:B------:R-:W-:Y:S01]  /*40050*/  IMAD.WIDE R42, R237.reuse, 0x4, R30 ;  /* 0x00000004ed2a7825 */ /* 0x040fe200078e021e */
[----:B------:R-:W-:Y:S02]  /*40060*/  ISETP.GE.AND P0, PT, R2, c[0x0][0x17c], PT ;  /* 0x00005f0002007a0c */ /* 0x000fe40003f06270 */
[C---:B------:R-:W-:Y:S01]  /*40070*/  IADD3 R236, R237.reuse, c[0x0][0x198], RZ ;  /* 0x00006600edec7a10 */ /* 0x040fe20007ffe0ff */
[C---:B------:R-:W-:Y:S01]  /*40080*/  IMAD.WIDE R2, R237.reuse, 0x4, R28 ;  /* 0x00000004ed027825 */ /* 0x040fe200078e021c */
[----:B---3--:R1:W-:Y:S03]  /*40090*/  @P4 STG.E [R42.64], R249 ;  /* 0x000000f92a004986 */ /* 0x0083e6000c101908 */
[C---:B------:R-:W-:Y:S01]  /*400a0*/  IMAD.WIDE R40, R237.reuse, 0x4, R6 ;  /* 0x00000004ed287825 */ /* 0x040fe200078e0206 */
[----:B-1----:R-:W3:Y:S03]  /*400b0*/  LDL.LU R249, [R1+0x104] ;  /* 0x0001040001f97983 */ /* 0x002ee60000300800 */
[----:B------:R-:W-:-:S02]  /*400c0*/  IMAD.WIDE R42, R237, 0x4, R4 ;  /* 0x00000004ed2a7825 */ /* 0x000fc400078e0204 */
[----:B------:R-:W2:Y:S04]  /*400d0*/  LDL.LU R237, [R1+0x150] ;  /* 0x0001500001ed7983 */ /* 0x000ea80000300800 */
[----:B------:R-:W-:Y:S04]  /*400e0*/  @P5 STG.E [R2.64], R241 ;  /* 0x000000f102005986 */ /* 0x000fe8000c101908 */
[----:B------:R-:W-:Y:S04]  /*400f0*/  @P2 STG.E [R40.64], R250 ;  /* 0x000000fa28002986 */ /* 0x000fe8000c101908 */
[----:B------:R1:W-:Y:S04]  /*40100*/  @P1 STG.E [R42.64], R248 ;  /* 0x000000f82a001986 */ /* 0x0003e8000c101908 */
[----:B-1----:R-:W3:Y:S01]  /*40110*/  LDL.LU R248, [R1+0xd4] ;  /* 0x0000d40001f87983 */ /* 0x002ee20000300800 */
[----:B------:R-:W-:-:S02]  /*40120*/  ISETP.LT.AND P6, PT, R211, c[0x0][0x178], !P3 ;  /* 0x00005e00d3007a0c */ /* 0x000fc40005fc1270 */
[----:B------:R-:W-:Y:S01]  /*40130*/  ISETP.LT.AND P4, PT, R191, c[0x0][0x178], !P3 ;  /* 0x00005e00bf007a0c */ /* 0x000fe20005f81270 */
[----:B------:R-:W-:Y:S01]  /*40140*/  IMAD.WIDE R2, R236, 0x4, R30 ;  /* 0x00000004ec027825 */ /* 0x000fe200078e021e */
[----:B------:R-:W-:Y:S01]  /*40150*/  ISETP.LT.AND P1, PT, R247, c[0x0][0x178], !P3 ;  /* 0x00005e00f7007a0c */ /* 0x000fe20005f21270 */
[----:B------:R-:W3:Y:S01]  /*40160*/  LDL.LU R250, [R1+0xa4] ;  /* 0x0000a40001fa7983 */ /* 0x000ee20000300800 */
[----:B------:R-:W-:Y:S02]  /*40170*/  ISETP.LT.AND P5, PT, R246, c[0x0][0x178], !P3 ;  /* 0x00005e00f6007a0c */ /* 0x000fe40005fa1270 */
[----:B------:R-:W-:Y:S01]  /*40180*/  IADD3 R42, R195, 0x6, RZ ;  /* 0x00000006c32a7810 */ /* 0x000fe20007ffe0ff */
[----:B------:R-:W-:Y:S01]  /*40190*/  IMAD.WIDE R40, R236, 0x4, R28 ;  /* 0x00000004ec287825 */ /* 0x000fe200078e021c */
[----:B------:R-:W-:Y:S01]  /*401a0*/  ISETP.LT.AND P3, PT, R191, c[0x0][0x178], !P0 ;  /* 0x00005e00bf007a0c */ /* 0x000fe20004761270 */
[----:B------:R-:W4:Y:S01]  /*401b0*/  LDL.LU R242, [R1+0x160] ;  /* 0x0001600001f27983 */ /* 0x000f220000300800 */
[----:B------:R-:W-:Y:S01]  /*401c0*/  ISETP.GE.AND P2, PT, R42, c[0x0][0x17c], PT ;  /* 0x00005f002a007a0c */ /* 0x000fe20003f46270 */
[----:B------:R-:W-:-:S02]  /*401d0*/  IMAD.WIDE R42, R236, 0x4, R4 ;  /* 0x00000004ec2a7825 */ /* 0x000fc400078e0204 */
[----:B------:R-:W4:Y:S04]  /*401e0*/  LDL.LU R243, [R1+0x130] ;  /* 0x0001300001f37983 */ /* 0x000f280000300800 */
[----:B------:R-:W4:Y:S04]  /*401f0*/  LDL.LU R241, [R1+0x110] ;  /* 0x0001100001f17983 */ /* 0x000f280000300800 */
[----:B--2---:R1:W-:Y:S01]  /*40200*/  @P6 STG.E [R2.64], R237 ;  /* 0x000000ed02006986 */ /* 0x0043e2000c101908 */
[----:B------:R-:W-:-:S03]  /*40210*/  ISETP.LT.AND P6, PT, R211, c[0x0][0x178], !P0 ;  /* 0x00005e00d3007a0c */ /* 0x000fc600047c1270 */
[----:B------:R2:W-:Y:S01]  /*40220*/  @P4 STG.E [R40.64], R244 ;  /* 0x000000f428004986 */ /* 0x0005e2000c101908 */
[C---:B-1----:R-:W-:Y:S01]  /*40230*/  IMAD.WIDE R2, R236.reuse, 0x4, R6 ;  /* 0x00000004ec027825 */ /* 0x042fe200078e0206 */
[----:B------:R-:W-:-:S04]  /*40240*/  IADD3 R237, R236, c[0x0][0x198], RZ ;  /* 0x00006600eced7a10 */ /* 0x000fc80007ffe0ff */
[----:B------:R1:W-:Y:S01]  /*40250*/  @P1 STG.E [R2.64], R245 ;  /* 0x000000f502001986 */ /* 0x0003e2000c101908 */
[----:B--2---:R-:W-:-:S03]  /*40260*/  IMAD.WIDE R40, R237, 0x4, R30 ;  /* 0x00000004ed287825 */ /* 0x004fc600078e021e */
[----:B------:R-:W-:Y:S01]  /*40270*/  @P5 STG.E [R42.64], R240 ;  /* 0x000000f02a005986 */ /* 0x000fe2000c101908 */
[----:B------:R-:W-:-:S03]  /*40280*/  ISETP.LT.AND P5, PT, R247, c[0x0][0x178], !P0 ;  /* 0x00005e00f7007a0c */ /* 0x000fc600047a1270 */
[----:B------:R2:W-:Y:S01]  /*40290*/  @P6 STG.E [R40.64], R251 ;  /* 0x000000fb28006986 */ /* 0x0005e2000c101908 */
[----:B-1----:R-:W-:-:S05]  /*402a0*/  IMAD.WIDE R2, R237, 0x4, R28 ;  /* 0x00000004ed027825 */ /* 0x002fca00078e021c */
[----:B---3--:R1:W-:Y:S04]  /*402b0*/  @P3 STG.E [R2.64], R249 ;  /* 0x000000f902003986 */ /* 0x0083e8000c101908 */
[----:B--2---:R-:W2:Y:S01]  /*402c0*/  LDL.LU R251, [R1+0x164] ;  /* 0x0001640001fb7983 */ /* 0x004ea20000300800 */
[----:B-1----:R-:W-:-:S03]  /*402d0*/  IMAD.WIDE R2, R237, 0x4, R6 ;  /* 0x00000004ed027825 */ /* 0x002fc600078e0206 */
[----:B------:R-:W3:Y:S04]  /*402e0*/  LDL.LU R249, [R1+0x134] ;  /* 0x0001340001f97983 */ /* 0x000ee80000300800 */
[----:B------:R1:W-:Y:S04]  /*402f0*/  @P5 STG.E [R2.64], R248 ;  /* 0x000000f802005986 */ /* 0x0003e8000c101908 */
[----:B-1----:R-:W3:Y:S01]  /*40300*/  LDL.LU R248, [R1+0x114] ;  /* 0x0001140001f87983 */ /* 0x002ee20000300800 */
[----:B------:R-:W-:Y:S02]  /*40310*/  ISETP.LT.AND P0, PT, R246, c[0x0][0x178], !P0 ;  /* 0x00005e00f6007a0c */ /* 0x000fe40004701270 */
[----:B------:R-:W-:Y:S01]  /*40320*/  ISETP.LT.AND P1, PT, R211, c[0x0][0x178], !P2 ;  /* 0x00005e00d3007a0c */ /* 0x000fe20005721270 */
[----:B------:R-:W-:Y:S01]  /*40330*/  IMAD.WIDE R40, R237, 0x4, R4 ;  /* 0x00000004ed287825 */ /* 0x000fe200078e0204 */
[----:B------:R-:W-:Y:S01]  /*40340*/  ISETP.LT.AND P3, PT, R191, c[0x0][0x178], !P2 ;  /* 0x00005e00bf007a0c */ /* 0x000fe20005761270 */
[----:B------:R-:W3:Y:S01]  /*40350*/  LDL.LU R240, [R1+0xb8] ;  /* 0x0000b80001f07983 */ /* 0x000ee20000300800 */
[----:B------:R-:W-:-:S02]  /*40360*/  ISETP.LT.AND P6, PT, R247, c[0x0][0x178], !P2 ;  /* 0x00005e00f7007a0c */ /* 0x000fc400057c1270 */
[----:B------:R-:W-:Y:S02]  /*40370*/  IADD3 R42, R195, 0x7, RZ ;  /* 0x00000007c32a7810 */ /* 0x000fe40007ffe0ff */
[----:B------:R-:W-:Y:S02]  /*40380*/  IADD3 R236, R237, c[0x0][0x198], RZ ;  /* 0x00006600edec7a10 */ /* 0x000fe40007ffe0ff */
[----:B------:R-:W-:Y:S01]  /*40390*/  IADD3 R43, R195, 0x8, RZ ;  /* 0x00000008c32b7810 */ /* 0x000fe20007ffe0ff */
[----:B------:R1:W-:Y:S01]  /*403a0*/  @P0 STG.E [R40.64], R250 ;  /* 0x000000fa28000986 */ /* 0x0003e2000c101908 */
[----:B------:R-:W-:Y:S01]  /*403b0*/  ISETP.GE.AND P4, PT, R42, c[0x0][0x17c], PT ;  /* 0x00005f002a007a0c */ /* 0x000fe20003f86270 */
[----:B------:R-:W-:Y:S01]  /*403c0*/  IMAD.WIDE R2, R236, 0x4, R30 ;  /* 0x00000004ec027825 */ /* 0x000fe200078e021e */
[----:B------:R-:W-:Y:S02]  /*403d0*/  ISETP.GE.AND P5, PT, R43, c[0x0][0x17c], PT ;  /* 0x00005f002b007a0c */ /* 0x000fe40003fa6270 */
[----:B------:R-:W-:Y:S01]  /*403e0*/  ISETP.LT.AND P2, PT, R246, c[0x0][0x178], !P2 ;  /* 0x00005e00f6007a0c */ /* 0x000fe20005741270 */
[C---:B------:R-:W-:Y:S01]  /*403f0*/  IMAD.WIDE R42, R236.reuse, 0x4, R6 ;  /* 0x00000004ec2a7825 */ /* 0x040fe200078e0206 */
[----:B------:R-:W-:Y:S01]  /*40400*/  ISETP.LT.AND P0, PT, R211, c[0x0][0x178], !P4 ;  /* 0x00005e00d3007a0c */ /* 0x000fe20006701270 */
[----:B----4-:R4:W-:Y:S02]  /*40410*/  @P1 STG.E [R2.64], R242 ;  /* 0x000000f202001986 */ /* 0x0109e4000c101908 */
[C---:B-1----:R-:W-:Y:S01]  /*40420*/  IMAD.WIDE R40, R236.reuse, 0x4, R28 ;  /* 0x00000004ec287825 */ /* 0x042fe200078e021c */
[----:B------:R-:W-:Y:S01]  /*40430*/  IADD3 R237, R236, c[0x0][0x198], RZ ;  /* 0x00006600eced7a10 */ /* 0x000fe20007ffe0ff */
[----:B------:R-:W3:Y:S01]  /*40440*/  LDL.LU R250, [R1+0x78] ;  /* 0x0000780001fa7983 */ /* 0x000ee20000300800 */
[----:B------:R-:W-:-:S03]  /*40450*/  ISETP.LT.AND P1, PT, R191, c[0x0][0x178], !P4 ;  /* 0x00005e00bf007a0c */ /* 0x000fc60006721270 */
[----:B------:R1:W-:Y:S04]  /*40460*/  @P3 STG.E [R40.64], R243 ;  /* 0x000000f328003986 */ /* 0x0003e8000c101908 */
[----:B------:R1:W-:Y:S01]  /*40470*/  @P6 STG.E [R42.64], R241 ;  /* 0x000000f12a006986 */ /* 0x0003e2000c101908 */
[----:B------:R-:W-:Y:S01]  /*40480*/  ISETP.LT.AND P6, PT, R247, c[0x0][0x178], !P4 ;  /* 0x00005e00f7007a0c */ /* 0x000fe200067c1270 */
[----:B----4-:R-:W-:Y:S01]  /*40490*/  IMAD.WIDE R2, R236, 0x4, R4 ;  /* 0x00000004ec027825 */ /* 0x010fe200078e0204 */
[----:B------:R-:W-:-:S03]  /*404a0*/  ISETP.LT.AND P4, PT, R246, c[0x0][0x178], !P4 ;  /* 0x00005e00f6007a0c */ /* 0x000fc60006781270 */
[----:B-1----:R-:W-:Y:S01]  /*404b0*/  IMAD.WIDE R40, R237, 0x4, R30 ;  /* 0x00000004ed287825 */ /* 0x002fe200078e021e */
[C---:B------:R-:W-:Y:S01]  /*404c0*/  IADD3 R42, R195.reuse, 0x9, RZ ;  /* 0x00000009c32a7810 */ /* 0x040fe20007ffe0ff */
[----:B------:R1:W-:Y:S03]  /*404d0*/  @P2 STG.E [R2.64], R239 ;  /* 0x000000ef02002986 */ /* 0x0003e6000c101908 */
[----:B------:R-:W-:Y:S02]  /*404e0*/  ISETP.GE.AND P3, PT, R42, c[0x0][0x17c], PT ;  /* 0x00005f002a007a0c */ /* 0x000fe40003f66270 */
[----:B------:R-:W-:-:S04]  /*404f0*/  IADD3 R42, R195, 0xa, RZ ;  /* 0x0000000ac32a7810 */ /* 0x000fc80007ffe0ff */
[----:B------:R-:W-:Y:S01]  /*40500*/  ISETP.GE.AND P2, PT, R42, c[0x0][0x17c], PT ;  /* 0x00005f002a007a0c */ /* 0x000fe20003f46270 */
[C---:B------:R-:W-:Y:S01]  /*40510*/  IMAD.WIDE R42, R237.reuse, 0x4, R4 ;  /* 0x00000004ed2a7825 */ /* 0x040fe200078e0204 */
[----:B-1----:R-:W4:Y:S03]  /*40520*/  LDL.LU R239, [R1+0x13bc] ;  /* 0x0013bc0001ef7983 */ /* 0x002f260000300800 */
[C---:B------:R-:W-:Y:S01]  /*40530*/  IMAD.WIDE R2, R237.reuse, 0x4, R28 ;  /* 0x00000004ed027825 */ /* 0x040fe200078e021c */
[----:B--2---:R1:W-:Y:S03]  /*40540*/  @P0 STG.E [R40.64], R251 ;  /* 0x000000fb28000986 */ /* 0x0043e6000c101908 */
[----:B-1----:R-:W-:Y:S01]  /*40550*/  IMAD.WIDE R40, R237, 0x4, R6 ;  /* 0x00000004ed287825 */ /* 0x002fe200078e0206 */
[----:B---3--:R-:W-:Y:S04]  /*40560*/  @P1 STG.E [R2.64], R249 ;  /* 0x000000f902001986 */ /* 0x008fe8000c101908 */
[----:B------:R-:W2:Y:S04]  /*40570*/  LDL.LU R251, [R1+0xbc] ;  /* 0x0000bc0001fb7983 */ /* 0x000ea80000300800 */
[----:B------:R-:W-:Y:S04]  /*40580*/  @P6 STG.E [R40.64], R248 ;  /* 0x000000f828006986 */ /* 0x000fe8000c101908 */
[----:B------:R1:W-:Y:S04]  /*40590*/  @P4 STG.E [R42.64], R238 ;  /* 0x000000ee2a004986 */ /* 0x0003e8000c101908 */
[----:B-1----:R-:W3:Y:S01]  /*405a0*/  LDL.LU R238, [R1+0x13b8] ;  /* 0x0013b80001ee7983 */ /* 0x002ee20000300800 */
[----:B------:R-:W-:-:S02]  /*405b0*/  ISETP.LT.AND P0, PT, R211, c[0x0][0x178], !P5 ;  /* 0x00005e00d3007a0c */ /* 0x000fc40006f01270 */
[----:B------:R-:W-:Y:S01]  /*405c0*/  IADD3 R236, R237, c[0x0][0x198], RZ ;  /* 0x00006600edec7a10 */ /* 0x000fe20007ffe0ff */
[----:B------:R-:W2:Y:S01]  /*405d0*/  LDL.LU R249, [R1+0x7c] ;  /* 0x00007c0001f97983 */ /* 0x000ea20000300800 */
[----:B------:R-:W-:Y:S02]  /*405e0*/  ISETP.LT.AND P1, PT, R191, c[0x0][0x178], !P5 ;  /* 0x00005e00bf007a0c */ /* 0x000fe40006f21270 */
[----:B------:R-:W-:Y:S01]  /*405f0*/  ISETP.LT.AND P6, PT, R247, c[0x0][0x178], !P5 ;  /* 0x00005e00f7007a0c */ /* 0x000fe20006fc1270 */
[----:B------:R-:W-:Y:S01]  /*40600*/  IMAD.WIDE R2, R236, 0x4, R30 ;  /* 0x00000004ec027825 */ /* 0x000fe200078e021e */
[----:B------:R-:W-:Y:S01]  /*40610*/  ISETP.LT.AND P5, PT, R246, c[0x0][0x178], !P5 ;  /* 0x00005e00f6007a0c */ /* 0x000fe20006fa1270 */
[----:B------:R-:W2:Y:S01]  /*40620*/  LDL.LU R248, [R1+0x4c] ;  /* 0x00004c0001f87983 */ /* 0x000ea20000300800 */
[----:B------:R-:W-:Y:S01]  /*40630*/  IADD3 R42, R195, 0xb, RZ ;  /* 0x0000000bc32a7810 */ /* 0x000fe20007ffe0ff */
[----:B------:R-:W-:Y:S02]  /*40640*/  IMAD.WIDE R40, R236, 0x4, R28 ;  /* 0x00000004ec287825 */ /* 0x000fe400078e021c */
[----:B------:R1:W-:Y:S01]  /*40650*/  @P0 STG.E [R2.64], R240 ;  /* 0x000000f002000986 */ /* 0x0003e2000c101908 */
[----:B------:R-:W-:Y:S01]  /*40660*/  ISETP.GE.AND P0, PT, R42, c[0x0][0x17c], PT ;  /* 0x00005f002a007a0c */ /* 0x000fe20003f06270 */
[----:B------:R-:W-:-:S02]  /*40670*/  IMAD.WIDE R42, R236, 0x4, R4 ;  /* 0x00000004ec2a7825 */ /* 0x000fc400078e0204 */
[----:B------:R-:W-:Y:S04]  /*40680*/  @P1 STG.E [R40.64], R250 ;  /* 0x000000fa28001986 */ /* 0x000fe8000c101908 */
[----:B------:R-:W2:Y:S01]  /*40690*/  LDL.LU R245, [R1+0xf8] ;  /* 0x0000f80001f57983 */ /* 0x000ea20000300800 */
[----:B-1----:R-:W-:-:S03]  /*406a0*/  IMAD.WIDE R2, R236, 0x4, R6 ;  /* 0x00000004ec027825 */ /* 0x002fc600078e0206 */
[----:B------:R-:W2:Y:S04]  /*406b0*/  LDL.LU R242, [R1+0xc8] ;  /* 0x0000c80001f27983 */ /* 0x000ea80000300800 */
[----:B---3--:R-:W-:Y:S04]  /*406c0*/  @P6 STG.E [R2.64], R238 ;  /* 0x000000ee02006986 */ /* 0x008fe8000c101908 */
[----:B----4-:R1:W-:Y:S04]  /*406d0*/  @P5 STG.E [R42.64], R239 ;  /* 0x000000ef2a005986 */ /* 0x0103e8000c101908 */
[----:B-1----:R-:W3:Y:S01]  /*406e0*/  LDL.LU R239, [R1+0x13b4] ;  /* 0x0013b40001ef7983 */ /* 0x002ee20000300800 */
[----:B------:R-:W-:-:S02]  /*406f0*/  ISETP.LT.AND P4, PT, R211, c[0x0][0x178], !P3 ;  /* 0x00005e00d3007a0c */ /* 0x000fc40005f81270 */
[----:B------:R-:W-:Y:S01]  /*40700*/  IADD3 R237, R236, c[0x0][0x198], RZ ;  /* 0x00006600eced7a10 */ /* 0x000fe20007ffe0ff */
[----:B------:R-:W4:Y:S01]  /*40710*/  LDL.LU R243, [R1+0x68] ;  /* 0x0000680001f37983 */ /* 0x000f220000300800 */
[----:B------:R-:W-:-:S03]  /*40720*/  ISETP.LT.AND P1, PT, R191, c[0x0][0x178], !P3 ;  /* 0x00005e00bf007a0c */ /* 0x000fc60005f21270 */
[----:B------:R-:W-:Y:S01]  /*40730*/  IMAD.WIDE R40, R237, 0x4, R30 ;  /* 0x00000004ed287825 */ /* 0x000fe200078e021e */
[----:B------:R-:W-:Y:S01]  /*40740*/  ISETP.LT.AND P5, PT, R247, c[0x0][0x178], !P3 ;  /* 0x00005e00f7007a0c */ /* 0x000fe20005fa1270 */
[----:B------:R-:W4:Y:S01]  /*40750*/  LDL.LU R241, [R1+0x58] ;  /* 0x0000580001f17983 */ /* 0x000f220000300800 */
[----:B------:R-:W-:-:S03]  /*40760*/  ISETP.LT.AND P3, PT, R246, c[0x0][0x178], !P3 ;  /* 0x00005e00f6007a0c */ /* 0x000fc60005f61270 */
[----:B--2---:R1:W-:Y:S01]  /*40770*/  @P4 STG.E [R40.64], R251 ;  /* 0x000000fb28004986 */ /* 0x0043e2000c101908 */
[----:B------:R-:W-:-:S03]  /*40780*/  IMAD.WIDE R2, R237, 0x4, R6 ;  /* 0x00000004ed027825 */ /* 0x000fc600078e0206 */
[----:B------:R-:W2:Y:S01]  /*40790*/  LDL.LU R250, [R1+0xfc] ;  /* 0x0000fc0001fa7983 */ /* 0x000ea20000300800 */
[----:B------:R-:W-:-:S04]  /*407a0*/  IMAD.WIDE R42, R237, 0x4, R4 ;  /* 0x00000004ed2a7825 */ /* 0x000fc800078e0204 */
[----:B-1----:R-:W-:Y:S01]  /*407b0*/  IMAD.WIDE R40, R237, 0x4, R28 ;  /* 0x00000004ed287825 */ /* 0x002fe200078e021c */
[----:B------:R-:W2:Y:S04]  /*407c0*/  LDL.LU R251, [R1+0xcc] ;  /* 0x0000cc0001fb7983 */ /* 0x000ea80000300800 */
[----:B------:R1:W-:Y:S04]  /*407d0*/  @P1 STG.E [R40.64], R249 ;  /* 0x000000f928001986 */ /* 0x0003e8000c101908 */
[----:B-1----:R-:W2:Y:S04]  /*407e0*/  LDL.LU R249, [R1+0x6c] ;  /* 0x00006c0001f97983 */ /* 0x002ea80000300800 */
[----:B---3--:R-:W-:Y:S04]  /*407f0*/  @P5 STG.E [R2.64], R239 ;  /* 0x000000ef02005986 */ /* 0x008fe8000c101908 */
[----:B------:R1:W-:Y:S04]  /*40800*/  @P3 STG.E [R42.64], R248 ;  /* 0x000000f82a003986 */ /* 0x0003e8000c101908 */
[----:B-1----:R-:W3:Y:S01]  /*40810*/  LDL.LU R248, [R1+0x5c] ;  /* 0x00005c0001f87983 */ /* 0x002ee20000300800 */
[----:B------:R-:W-:-:S02]  /*40820*/  ISETP.LT.AND P6, PT, R211, c[0x0][0x178], !P2 ;  /* 0x00005e00d3007a0c */ /* 0x000fc400057c1270 */
[----:B------:R-:W-:Y:S01]  /*40830*/  ISETP.LT.AND P4, PT, R191, c[0x0][0x178], !P2 ;  /* 0x00005e00bf007a0c */ /* 0x000fe20005781270 */
[----:B------:R-:W3:Y:S01]  /*40840*/  LDL.LU R240, [R1+0x158] ;  /* 0x0001580001f07983 */ /* 0x000ee20000300800 */
[----:B------:R-:W-:Y:S02]  /*40850*/  IADD3 R236, R237, c[0x0][0x198], RZ ;  /* 0x00006600edec7a10 */ /* 0x000fe40007ffe0ff */
[----:B------:R-:W-:-:S03]  /*40860*/  ISETP.LT.AND P3, PT, R247, c[0x0][0x178], !P2 ;  /* 0x00005e00f7007a0c */ /* 0x000fc60005761270 */
[----:B------:R-:W-:Y:S01]  /*40870*/  IMAD.WIDE R40, R236, 0x4, R30 ;  /* 0x00000004ec287825 */ /* 0x000fe200078e021e */
[----:B------:R-:W-:-:S03]  /*40880*/  IADD3 R238, R195, 0xc, RZ ;  /* 0x0000000cc3ee7810 */ /* 0x000fc60007ffe0ff */
[----:B------:R-:W-:Y:S01]  /*40890*/  IMAD.WIDE R2, R236, 0x4, R28 ;  /* 0x00000004ec027825 */ /* 0x000fe200078e021c */
[----:B------:R1:W-:Y:S01]  /*408a0*/  @P6 STG.E [R40.64], R245 ;  /* 0x000000f528006986 */ /* 0x0003e2000c101908 */
[----:B------:R-:W-:Y:S02]  /*408b0*/  ISETP.LT.AND P2, PT, R246, c[0x0][0x178], !P2 ;  /* 0x00005e00f6007a0c */ /* 0x000fe40005741270 */
[----:B------:R-:W-:Y:S01]  /*408c0*/  ISETP.LT.AND P6, PT, R211, c[0x0][0x178], !P0 ;  /* 0x00005e00d3007a0c */ /* 0x000fe200047c1270 */
[----:B------:R2:W-:Y:S01]  /*408d0*/  @P4 STG.E [R2.64], R242 ;  /* 0x000000f202004986 */ /* 0x0005e2000c101908 */
[----:B------:R-:W-:Y:S02]  /*408e0*/  ISETP.LT.AND P5, PT, R191, c[0x0][0x178], !P0 ;  /* 0x00005e00bf007a0c */ /* 0x000fe400047a1270 */
[----:B------:R-:W-:Y:S02]  /*408f0*/  ISETP.GE.AND P1, PT, R238, c[0x0][0x17c], PT ;  /* 0x00005f00ee007a0c */ /* 0x000fe40003f26270 */
[----:B------:R-:W-:-:S02]  /*40900*/  ISETP.LT.AND P4, PT, R247, c[0x0][0x178], !P0 ;  /* 0x00005e00f7007a0c */ /* 0x000fc40004781270 */
[C---:B------:R-:W-:Y:S01]  /*40910*/  IADD3 R238, R236.reuse, c[0x0][0x198], RZ ;  /* 0x00006600ecee7a10 */ /* 0x040fe20007ffe0ff */
[C---:B-1----:R-:W-:Y:S01]  /*40920*/  IMAD.WIDE R40, R236.reuse, 0x4, R4 ;  /* 0x00000004ec287825 */ /* 0x042fe200078e0204 */
[----:B------:R-:W-:Y:S01]  /*40930*/  IADD3 R239, R195, 0xd, RZ ;  /* 0x0000000dc3ef7810 */ /* 0x000fe20007ffe0ff */
[----:B------:R-:W3:Y:S02]  /*40940*/  LDL.LU R245, [R1+0x15c] ;  /* 0x00015c0001f57983 */ /* 0x000ee40000300800 */
[----:B--2---:R-:W-:Y:S01]  /*40950*/  IMAD.WIDE R2, R236, 0x4, R6 ;  /* 0x00000004ec027825 */ /* 0x004fe200078e0206 */
[----:B------:R-:W-:Y:S01]  /*40960*/  ISETP.LT.AND P0, PT, R246, c[0x0][0x178], !P0 ;  /* 0x00005e00f6007a0c */ /* 0x000fe20004701270 */
[----:B------:R-:W2:Y:S02]  /*40970*/  LDL.LU R242, [R1+0x10c] ;  /* 0x00010c0001f27983 */ /* 0x000ea40000300800 */
[C---:B------:R-:W-:Y:S02]  /*40980*/  IMAD.WIDE R42, R238.reuse, 0x4, R30 ;  /* 0x00000004ee2a7825 */ /* 0x040fe400078e021e */
[----:B----4-:R1:W-:Y:S02]  /*40990*/  @P3 STG.E [R2.64], R243 ;  /* 0x000000f302003986 */ /* 0x0103e4000c101908 */
[----:B------:R-:W-:-:S02]  /*409a0*/  IMAD.WIDE R236, R238, 0x4, R28 ;  /* 0x00000004eeec7825 */ /* 0x000fc400078e021c */
[----:B------:R-:W-:Y:S04]  /*409b0*/  @P2 STG.E [R40.64], R241 ;  /* 0x000000f128002986 */ /* 0x000fe8000c101908 */
[----:B------:R4:W-:Y:S01]  /*409c0*/  @P6 STG.E [R42.64], R250 ;  /* 0x000000fa2a006986 */ /* 0x0009e2000c101908 */
[----:B-1----:R-:W-:-:S03]  /*409d0*/  IMAD.WIDE R2, R238, 0x4, R6 ;  /* 0x00000004ee027825 */ /* 0x002fc600078e0206 */
[----:B------:R-:W-:Y:S04]  /*409e0*/  @P5 STG.E [R236.64], R251 ;  /* 0x000000fbec005986 */ /* 0x000fe8000c101908 */
[----:B------:R1:W-:Y:S01]  /*409f0*/  @P4 STG.E [R2.64], R249 ;  /* 0x000000f902004986 */ /* 0x0003e2000c101908 */
[----:B------:R-:W-:Y:S02]  /*40a00*/  ISETP.GE.AND P3, PT, R239, c[0x0][0x17c], PT ;  /* 0x00005f00ef007a0c */ /* 0x000fe40003f66270 */
[C---:B------:R-:W-:Y:S01]  /*40a10*/  IADD3 R239, R238.reuse, c[0x0][0x198], RZ ;  /* 0x00006600eeef7a10 */ /* 0x040fe20007ffe0ff */
[----:B----4-:R-:W4:Y:S01]  /*40a20*/  LDL.LU R250, [R1+0xdc] ;  /* 0x0000dc0001fa7983 */ /* 0x010f220000300800 */
[----:B-1----:R-:W-:-:S03]  /*40a30*/  IMAD.WIDE R2, R238, 0x4, R4 ;  /* 0x00000004ee027825 */ /* 0x002fc600078e0204 */
[----:B------:R-:W2:Y:S04]  /*40a40*/  LDL.LU R249, [R1+0xac] ;  /* 0x0000ac0001f97983 */ /* 0x000ea80000300800 */
[----:B------:R-:W2:Y:S04]  /*40a50*/  LDL.LU R238, [R1+0xa8] ;  /* 0x0000a80001ee7983 */ /* 0x000ea80000300800 */
[----:B---3--:R1:W-:Y:S04]  /*40a60*/  @P0 STG.E [R2.64], R248 ;  /* 0x000000f802000986 */ /* 0x0083e8000c101908 */
[----:B-1----:R-:W3:Y:S04]  /*40a70*/  LDL.LU R2, [R1+0x108] ;  /* 0x0001080001027983 */ /* 0x002ee80000300800 */
[----:B------:R-:W2:Y:S01]  /*40a80*/  LDL.LU R3, [R1+0xd8] ;  /* 0x0000d80001037983 */ /* 0x000ea20000300800 */
[----:B------:R-:W-:-:S02]  /*40a90*/  ISETP.LT.AND P6, PT, R211, c[0x0][0x178], !P1 ;  /* 0x00005e00d3007a0c */ /* 0x000fc40004fc1270 */
[----:B------:R-:W-:Y:S02]  /*40aa0*/  ISETP.LT.AND P5, PT, R191, c[0x0][0x178], !P1 ;  /* 0x00005e00bf007a0c */ /* 0x000fe40004fa1270 */
[----:B------:R-:W-:Y:S01]  /*40ab0*/  ISETP.LT.AND P2, PT, R247, c[0x0][0x178], !P1 ;  /* 0x00005e00f7007a0c */ /* 0x000fe20004f41270 */
[----:B------:R-:W-:Y:S01]  /*40ac0*/  IMAD.WIDE R40, R239, 0x4, R30 ;  /* 0x00000004ef287825 */ /* 0x000fe200078e021e */
[----:B------:R-:W-:Y:S02]  /*40ad0*/  ISETP.LT.AND P4, PT, R246, c[0x0][0x178], !P1 ;  /* 0x00005e00f6007a0c */ /* 0x000fe40004f81270 */
[----:B------:R-:W-:Y:S01]  /*40ae0*/  IADD3 R244, R195, 0xe, RZ ;  /* 0x0000000ec3f47810 */ /* 0x000fe20007ffe0ff */
[----:B------:R-:W-:-:S04]  /*40af0*/  IMAD.WIDE R42, R239, 0x4, R28 ;  /* 0x00000004ef2a7825 */ /* 0x000fc800078e021c */
[----:B------:R-:W-:Y:S01]  /*40b00*/  IMAD.WIDE R236, R239, 0x4, R6 ;  /* 0x00000004efec7825 */ /* 0x000fe200078e0206 */
[----:B------:R1:W-:Y:S01]  /*40b10*/  @P6 STG.E [R40.64], R240 ;  /* 0x000000f028006986 */ /* 0x0003e2000c101908 */
[----:B------:R-:W-:-:S03]  /*40b20*/  ISETP.GE.AND P1, PT, R244, c[0x0][0x17c], PT ;  /* 0x00005f00f4007a0c */ /* 0x000fc60003f26270 */
[----:B------:R-:W4:Y:S04]  /*40b30*/  LDL.LU R244, [R1+0x138] ;  /* 0x0001380001f47983 */ /* 0x000f280000300800 */
[----:B------:R-:W4:Y:S04]  /*40b40*/  LDL.LU R243, [R1+0x118] ;  /* 0x0001180001f37983 */ /* 0x000f280000300800 */
[----:B------:R-:W4:Y:S04]  /*40b50*/  LDL.LU R241, [R1+0xe8] ;  /* 0x0000e80001f17983 */ /* 0x000f280000300800 */
[----:B------:R-:W4:Y:S04]  /*40b60*/  LDL.LU R251, [R1+0x16c] ;  /* 0x00016c0001fb7983 */ /* 0x000f280000300800 */
[----:B------:R-:W4:Y:S04]  /*40b70*/  LDL.LU R248, [R1+0x13c] ;  /* 0x00013c0001f87983 */ /* 0x000f280000300800 */
[----:B-1----:R-:W4:Y:S01]  /*40b80*/  LDL.LU R240, [R1+0x13b0] ;  /* 0x0013b00001f07983 */ /* 0x002f220000300800 */
[----:B------:R-:W-:-:S02]  /*40b90*/  ISETP.LT.AND P0, PT, R191, c[0x0][0x178], !P3 ;  /* 0x00005e00bf007a0c */ /* 0x000fc40005f01270 */
[----:B------:R-:W-:Y:S02]  /*40ba0*/  ISETP.LT.AND P6, PT, R247, c[0x0][0x178], !P3 ;  /* 0x00005e00f7007a0c */ /* 0x000fe40005fc1270 */
[----:B------:R-:W-:Y:S02]  /*40bb0*/  IADD3 R40, R239, c[0x0][0x198], RZ ;  /* 0x00006600ef287a10 */ /* 0x000fe40007ffe0ff */
[----:B------:R-:W-:Y:S01]  /*40bc0*/  IADD3 R41, R195, 0xf, RZ ;  /* 0x0000000fc3297810 */ /* 0x000fe20007ffe0ff */
[----:B---3--:R-:W-:Y:S04]  /*40bd0*/  @P5 STG.E [R42.64], R2 ;  /* 0x000000022a005986 */ /* 0x008fe8000c101908 */
[----:B--2---:R1:W-:Y:S02]  /*40be0*/  @P2 STG.E [R236.64], R3 ;  /* 0x00000003ec002986 */ /* 0x0043e4000c101908 */
[----:B-1----:R-:W-:-:S05]  /*40bf0*/  IMAD.WIDE R2, R239, 0x4, R4 ;  /* 0x00000004ef027825 */ /* 0x002fca00078e0204 */
[----:B------:R1:W-:Y:S04]  /*40c00*/  @P4 STG.E [R2.64], R238 ;  /* 0x000000ee02004986 */ /* 0x0003e8000c101908 */
[----:B-1----:R-:W2:Y:S01]  /*40c10*/  LDL.LU R3, [R1+0x168] ;  /* 0x0001680001037983 */ /* 0x002ea20000300800 */
[----:B------:R-:W-:Y:S01]  /*40c20*/  ISETP.LT.AND P5, PT, R211, c[0x0][0x178], !P3 ;  /* 0x00005e00d3007a0c */ /* 0x000fe20005fa1270 */
[----:B------:R-:W-:Y:S01]  /*40c30*/  IMAD.WIDE R238, R40, 0x4, R30 ;  /* 0x0000000428ee7825 */ /* 0x000fe200078e021e */
[----:B------:R-:W-:-:S03]  /*40c40*/  ISETP.LT.AND P3, PT, R246, c[0x0][0x178], !P3 ;  /* 0x00005e00f6007a0c */ /* 0x000fc60005f61270 */
[----:B------:R-:W-:-:S04]  /*40c50*/  IMAD.WIDE R236, R40, 0x4, R28 ;  /* 0x0000000428ec7825 */ /* 0x000fc800078e021c */
[----:B------:R-:W-:Y:S01]  /*40c60*/  IMAD.WIDE R42, R40, 0x4, R6 ;  /* 0x00000004282a7825 */ /* 0x000fe200078e0206 */
[----:B------:R-:W-:-:S03]  /*40c70*/  ISETP.GE.AND P2, PT, R41, c[0x0][0x17c], PT ;  /* 0x00005f0029007a0c */ /* 0x000fc60003f46270 */
[----:B------:R-:W-:Y:S01]  /*40c80*/  @P5 STG.E [R238.64], R245 ;  /* 0x000000f5ee005986 */ /* 0x000fe2000c101908 */
[C---:B------:R-:W-:Y:S01]  /*40c90*/  IADD3 R2, R40.reuse, c[0x0][0x198], RZ ;  /* 0x0000660028027a10 */ /* 0x040fe20007ffe0ff */
[----:B------:R-:W-:Y:S02]  /*40ca0*/  IMAD.WIDE R40, R40, 0x4, R4 ;  /* 0x0000000428287825 */ /* 0x000fe400078e0204 */
[----:B------:R-:W-:Y:S04]  /*40cb0*/  @P0 STG.E [R236.64], R242 ;  /* 0x000000f2ec000986 */ /* 0x000fe8000c101908 */
[----:B----4-:R1:W-:Y:S04]  /*40cc0*/  @P6 STG.E [R42.64], R250 ;  /* 0x000000fa2a006986 */ /* 0x0103e8000c101908 */
[----:B------:R3:W-:Y:S04]  /*40cd0*/  @P3 STG.E [R40.64], R249 ;  /* 0x000000f928003986 */ /* 0x0007e8000c101908 */
[----:B-1----:R-:W4:Y:S04]  /*40ce0*/  LDL.LU R250, [R1+0x11c] ;  /* 0x00011c0001fa7983 */ /* 0x002f280000300800 */
[----:B---3--:R-:W3:Y:S01]  /*40cf0*/  LDL.LU R249, [R1+0xec] ;  /* 0x0000ec0001f97983 */ /* 0x008ee20000300800 */
[----:B------:R-:W-:Y:S01]  /*40d00*/  ISETP.LT.AND P4, PT, R211, c[0x0][0x178], !P1 ;  /* 0x00005e00d3007a0c */ /* 0x000fe20004f81270 */
[C---:B------:R-:W-:Y:S01]  /*40d10*/  IMAD.WIDE R238, R2.reuse, 0x4, R30 ;  /* 0x0000000402ee7825 */ /* 0x040fe200078e021e */
[----:B------:R-:W-:Y:S01]  /*40d20*/  ISETP.LT.AND P3, PT, R191, c[0x0][0x178], !P1 ;  /* 0x00005e00bf007a0c */ /* 0x000fe20004f61270 */
[----:B------:R-:W3:Y:S02]  /*40d30*/  LDL.LU R245, [R1+0x1b0] ;  /* 0x0001b00001f57983 */ /* 0x000ee40000300800 */
[----:B------:R-:W-:Y:S01]  /*40d40*/  IMAD.WIDE R42, R2, 0x4, R28 ;  /* 0x00000004022a7825 */ /* 0x000fe200078e021c */
[----:B------:R-:W-:Y:S01]  /*40d50*/  ISETP.LT.AND P0, PT, R246, c[0x0][0x178], !P1 ;  /* 0x00005e00f6007a0c */ /* 0x000fe20004f01270 */
[----:B------:R-:W3:Y:S02]  /*40d60*/  LDL.LU R242, [R1+0x120] ;  /* 0x0001200001f27983 */ /* 0x000ee40000300800 */
[----:B------:R-:W-:Y:S01]  /*40d70*/  IMAD.WIDE R40, R2, 0x4, R6 ;  /* 0x0000000402287825 */ /* 0x000fe200078e0206 */
[----:B------:R-:W-:-:S02]  /*40d80*/  ISETP.LT.AND P6, PT, R211, c[0x0][0x178], !P2 ;  /* 0x00005e00d3007a0c */ /* 0x000fc400057c1270 */
[----:B------:R-:W-:Y:S01]  /*40d90*/  ISETP.LT.AND P5, PT, R191, c[0x0][0x178], !P2 ;  /* 0x00005e00bf007a0c */ /* 0x000fe200057a1270 */
[----:B--2---:R1:W-:Y:S01]  /*40da0*/  @P4 STG.E [R238.64], R3 ;  /* 0x00000003ee004986 */ /* 0x0043e2000c101908 */
[----:B------:R-:W-:-:S03]  /*40db0*/  ISETP.LT.AND P4, PT, R247, c[0x0][0x178], !P1 ;  /* 0x00005e00f7007a0c */ /* 0x000fc60004f81270 */
[----:B------:R-:W-:Y:S01]  /*40dc0*/  @P3 STG.E [R42.64], R244 ;  /* 0x000000f42a003986 */ /* 0x000fe2000c101908 */
[----:B------:R-:W-:Y:S02]  /*40dd0*/  ISETP.LT.AND P3, PT, R247, c[0x0][0x178], !P2 ;  /* 0x00005e00f7007a0c */ /* 0x000fe40005761270 */
[----:B-1----:R-:W-:-:S07]  /*40de0*/  IADD3 R3, R195, 0x10, RZ ;  /* 0x00000010c3037810 */ /* 0x002fce0007ffe0ff */
[----:B------:R1:W-:Y:S01]  /*40df0*/  @P4 STG.E [R40.64], R243 ;  /* 0x000000f328004986 */ /* 0x0003e2000c101908 */
[C---:B------:R-:W-:Y:S02]  /*40e00*/  IADD3 R238, R2.reuse, c[0x0][0x198], RZ ;  /* 0x0000660002ee7a10 */ /* 0x040fe40007ffe0ff */
[----:B------:R-:W-:Y:S01]  /*40e10*/  ISETP.GE.AND P1, PT, R3, c[0x0][0x17c], PT ;  /* 0x00005f0003007a0c */ /* 0x000fe20003f26270 */
[----:B------:R-:W-:Y:S01]  /*40e20*/  IMAD.WIDE R2, R2, 0x4, R4 ;  /* 0x0000000402027825 */ /* 0x000fe200078e0204 */
[----:B-1----:R-:W2:Y:S03]  /*40e30*/  LDL.LU R243, [R1+0x30] ;  /* 0x0000300001f37983 */ /* 0x002ea60000300800 */
[----:B------:R-:W-:Y:S01]  /*40e40*/  IMAD.WIDE R236, R238, 0x4, R30 ;  /* 0x00000004eeec7825 */ /* 0x000fe200078e021e */
[----:B------:R-:W-:Y:S01]  /*40e50*/  ISETP.LT.AND P2, PT, R246, c[0x0][0x178], !P2 ;  /* 0x00005e00f6007a0c */ /* 0x000fe20005741270 */
[----:B------:R1:W-:Y:S02]  /*40e60*/  @P0 STG.E [R2.64], R241 ;  /* 0x000000f102000986 */ /* 0x0003e4000c101908 */
[----:B------:R-:W-:-:S02]  /*40e70*/  IMAD.WIDE R42, R238, 0x4, R28 ;  /* 0x00000004ee2a7825 */ /* 0x000fc400078e021c */
[----:B------:R3:W-:Y:S02]  /*40e80*/  @P6 STG.E [R236.64], R251 ;  /* 0x000000fbec006986 */ /* 0x0007e4000c101908 */
[C---:B------:R-:W-:Y:S02]  /*40e90*/  IMAD.WIDE R40, R238.reuse, 0x4, R4 ;  /* 0x00000004ee287825 */ /* 0x040fe400078e0204 */
[----:B-1----:R-:W2:Y:S02]  /*40ea0*/  LDL.LU R241, [R1+0x10] ;  /* 0x0000100001f17983 */ /* 0x002ea40000300800 */
[----:B------:R-:W-:Y:S02]  /*40eb0*/  IMAD.WIDE R2, R238, 0x4, R6 ;  /* 0x00000004ee027825 */ /* 0x000fe400078e0206 */
[----:B---3--:R-:W3:Y:S04]  /*40ec0*/  LDL.LU R251, [R1+0x1b4] ;  /* 0x0001b40001fb7983 */ /* 0x008ee80000300800 */
[----:B------:R1:W-:Y:S04]  /*40ed0*/  @P5 STG.E [R42.64], R248 ;  /* 0x000000f82a005986 */ /* 0x0003e8000c101908 */
[----:B----4-:R4:W-:Y:S04]  /*40ee0*/  @P3 STG.E [R2.64], R250 ;  /* 0x000000fa02003986 */ /* 0x0109e8000c101908 */
[----:B-1----:R-:W3:Y:S04]  /*40ef0*/  LDL.LU R248, [R1+0x124] ;  /* 0x0001240001f87983 */ /* 0x002ee80000300800 */
[----:B----4-:R-:W4:Y:S04]  /*40f00*/  LDL.LU R250, [R1+0x34] ;  /* 0x0000340001fa7983 */ /* 0x010f280000300800 */
[----:B------:R1:W-:Y:S04]  /*40f10*/  @P2 STG.E [R40.64], R249 ;  /* 0x000000f928002986 */ /* 0x0003e8000c101908 */
[----:B-1----:R-:W4:Y:S01]  /*40f20*/  LDL.LU R249, [R1+0x14] ;  /* 0x0000140001f97983 */ /* 0x002f220000300800 */
[----:B------:R-:W-:-:S02]  /*40f30*/  ISETP.LT.AND P5, PT, R211, c[0x0][0x178], !P1 ;  /* 0x00005e00d3007a0c */ /* 0x000fc40004fa1270 */
[----:B------:R-:W-:Y:S02]  /*40f40*/  ISETP.LT.AND P0, PT, R191, c[0x0][0x178], !P1 ;  /* 0x00005e00bf007a0c */ /* 0x000fe40004f01270 */
[----:B------:R-:W-:Y:S02]  /*40f50*/  ISETP.LT.AND P4, PT, R247, c[0x0][0x178], !P1 ;  /* 0x00005e00f7007a0c */ /* 0x000fe40004f81270 */
[----:B------:R-:W-:Y:S02]  /*40f60*/  IADD3 R237, R238, c[0x0][0x198], RZ ;  /* 0x00006600eeed7a10 */ /* 0x000fe40007ffe0ff */
[----:B------:R-:W-:-:S03]  /*40f70*/  IADD3 R236, R195, 0x11, RZ ;  /* 0x00000011c3ec7810 */ /* 0x000fc60007ffe0ff */
[----:B------:R-:W-:Y:S01]  /*40f80*/  IMAD.WIDE R42, R237, 0x4, R30 ;  /* 0x00000004ed2a7825 */ /* 0x000fe200078e021e */
[----:B------:R-:W-:Y:S02]  /*40f90*/  IADD3 R239, R195, 0x12, RZ ;  /* 0x00000012c3ef7810 */ /* 0x000fe40007ffe0ff */
[----:B------:R-:W-:Y:S01]  /*40fa0*/  ISETP.GE.AND P6, PT, R236, c[0x0][0x17c], PT ;  /* 0x00005f00ec007a0c */ /* 0x000fe20003fc6270 */
[C---:B------:R-:W-:Y:S01]  /*40fb0*/  IMAD.WIDE R40, R237.reuse, 0x4, R28 ;  /* 0x00000004ed287825 */ /* 0x040fe200078e021c */
[----:B------:R-:W-:Y:S03]  /*40fc0*/  @P5 STG.E [R42.64], R245 ;  /* 0x000000f52a005986 */ /* 0x000fe6000c101908 */
[----:B------:R-:W-:Y:S01]  /*40fd0*/  IMAD.WIDE R2, R237, 0x4, R6 ;  /* 0x00000004ed027825 */ /* 0x000fe200078e0206 */
[----:B------:R-:W-:Y:S01]  /*40fe0*/  ISETP.LT.AND P1, PT, R246, c[0x0][0x178], !P1 ;  /* 0x00005e00f6007a0c */ /* 0x000fe20004f21270 */
[----:B------:R1:W-:Y:S01]  /*40ff0*/  @P0 STG.E [R40.64], R242 ;  /* 0x000000f228000986 */ /* 0x0003e2000c101908 */
[----:B------:R-:W-:-:S02]  /*41000*/  ISETP.LT.AND P2, PT, R211, c[0x0][0x178], !P6 ;  /* 0x00005e00d3007a0c */ /* 0x000fc40007741270 */
[----:B------:R-:W-:Y:S02]  /*41010*/  IADD3 R238, R195, 0x13, RZ ;  /* 0x00000013c3ee7810 */ /* 0x000fe40007ffe0ff */
[----:B------:R-:W-:Y:S02]  /*41020*/  ISETP.GE.AND P3, PT, R239, c[0x0][0x17c], PT ;  /* 0x00005f00ef007a0c */ /* 0x000fe40003f66270 */
[----:B------:R-:W4:Y:S01]  /*41030*/  LDL.LU R239, [R1+0x180] ;  /* 0x0001800001ef7983 */ /* 0x000f220000300800 */
[----:B------:R-:W-:Y:S02]  /*41040*/  IADD3 R236, R237, c[0x0][0x198], RZ ;  /* 0x00006600edec7a10 */ /* 0x000fe40007ffe0ff */
[----:B------:R-:W-:Y:S02]  /*41050*/  ISETP.LT.AND P5, PT, R191, c[0x0][0x178], !P6 ;  /* 0x00005e00bf007a0c */ /* 0x000fe400077a1270 */
[----:B------:R-:W-:Y:S01]  /*41060*/  ISETP.GE.AND P0, PT, R238, c[0x0][0x17c], PT ;  /* 0x00005f00ee007a0c */ /* 0x000fe20003f06270 */
[----:B-1----:R-:W-:-:S04]  /*41070*/  IMAD.WIDE R40, R236, 0x4, R30 ;  /* 0x00000004ec287825 */ /* 0x002fc800078e021e */
[----:B------:R-:W-:Y:S01]  /*41080*/  IMAD.WIDE R42, R236, 0x4, R28 ;  /* 0x00000004ec2a7825 */ /* 0x000fe200078e021c */
[----:B--2---:R1:W-:Y:S01]  /*41090*/  @P4 STG.E [R2.64], R243 ;  /* 0x000000f302004986 */ /* 0x0043e2000c101908 */
[----:B------:R-:W-:Y:S02]  /*410a0*/  ISETP.LT.AND P4, PT, R247, c[0x0][0x178], !P6 ;  /* 0x00005e00f7007a0c */ /* 0x000fe40007781270 */
[----:B-1----:R-:W-:Y:S02]  /*410b0*/  IMAD.WIDE R2, R237, 0x4, R4 ;  /* 0x00000004ed027825 */ /* 0x002fe400078e0204 */
[----:B------:R-:W2:Y:S04]  /*410c0*/  LDL.LU R237, [R1+0x230] ;  /* 0x0002300001ed7983 */ /* 0x000ea80000300800 */
[----:B------:R-:W2:Y:S01]  /*410d0*/  LDL.LU R238, [R1+0x1c0] ;  /* 0x0001c00001ee7983 */ /* 0x000ea20000300800 */
[----:B------:R-:W-:-:S03]  /*410e0*/  ISETP.LT.AND P6, PT, R246, c[0x0][0x178], !P6 ;  /* 0x00005e00f6007a0c */ /* 0x000fc600077c1270 */
[----:B------:R1:W-:Y:S04]  /*410f0*/  @P1 STG.E [R2.64], R241 ;  /* 0x000000f102001986 */ /* 0x0003e8000c101908 */
[----:B---3--:R3:W-:Y:S04]  /*41100*/  @P2 STG.E [R40.64], R251 ;  /* 0x000000fb28002986 */ /* 0x0087e8000c101908 */
[----:B------:R-:W2:Y:S01]  /*41110*/  LDL.LU R244, [R1+0x80] ;  /* 0x0000800001f47983 */ /* 0x000ea20000300800 */
[----:B-1----:R-:W-:-:S03]  /*41120*/  IMAD.WIDE R2, R236, 0x4, R6 ;  /* 0x00000004ec027825 */ /* 0x002fc600078e0206 */
[----:B---3--:R-:W3:Y:S01]  /*41130*/  LDL.LU R251, [R1+0x234] ;  /* 0x0002340001fb7983 */ /* 0x008ee20000300800 */
[----:B------:R-:W-:-:S03]  /*41140*/  IMAD.WIDE R40, R236, 0x4, R4 ;  /* 0x00000004ec287825 */ /* 0x000fc600078e0204 */
[----:B------:R1:W-:Y:S04]  /*41150*/  @P5 STG.E [R42.64], R248 ;  /* 0x000000f82a005986 */ /* 0x0003e8000c101908 */
[----:B----4-:R4:W-:Y:S04]  /*41160*/  @P4 STG.E [R2.64], R250 ;  /* 0x000000fa02004986 */ /* 0x0109e8000c101908 */
[----:B-1----:R-:W3:Y:S04]  /*41170*/  LDL.LU R248, [R1+0x1c4] ;  /* 0x0001c40001f87983 */ /* 0x002ee80000300800 */
[----:B----4-:R-:W4:Y:S04]  /*41180*/  LDL.LU R250, [R1+0x184] ;  /* 0x0001840001fa7983 */ /* 0x010f280000300800 */
[----:B------:R1:W-:Y:S04]  /*41190*/  @P6 STG.E [R40.64], R249 ;  /* 0x000000f928006986 */ /* 0x0003e8000c101908 */
[----:B-1----:R-:W4:Y:S01]  /*411a0*/  LDL.LU R249, [R1+0x84] ;  /* 0x0000840001f97983 */ /* 0x002f220000300800 */
[----:B------:R-:W-:-:S02]  /*411b0*/  ISETP.LT.AND P5, PT, R211, c[0x0][0x178], !P3 ;  /* 0x00005e00d3007a0c */ /* 0x000fc40005fa1270 */
[----:B------:R-:W-:Y:S01]  /*411c0*/  IADD3 R42, R195, 0x14, RZ ;  /* 0x00000014c32a7810 */ /* 0x000fe20007ffe0ff */
[----:B------:R-:W4:Y:S01]  /*411d0*/  LDL.LU R245, [R1+0x2a0] ;  /* 0x0002a00001f57983 */ /* 0x000f220000300800 */
[----:B------:R-:W-:Y:S02]  /*411e0*/  ISETP.LT.AND P1, PT, R191, c[0x0][0x178], !P3 ;  /* 0x00005e00bf007a0c */ /* 0x000fe40005f21270 */
[----:B------:R-:W-:Y:S01]  /*411f0*/  IADD3 R236, R236, c[0x0][0x198], RZ ;  /* 0x00006600ecec7a10 */ /* 0x000fe20007ffe0ff */
[----:B------:R-:W4:Y:S01]  /*41200*/  LDL.LU R242, [R1+0x290] ;  /* 0x0002900001f27983 */ /* 0x000f220000300800 */
[----:B------:R-:W-:Y:S02]  /*41210*/  ISETP.LT.AND P2, PT, R247, c[0x0][0x178], !P3 ;  /* 0x00005e00f7007a0c */ /* 0x000fe40005f41270 */
[----:B------:R-:W-:Y:S01]  /*41220*/  ISETP.GE.AND P4, PT, R42, c[0x0][0x17c], PT ;  /* 0x00005f002a007a0c */ /* 0x000fe20003f86270 */
[----:B------:R-:W-:Y:S01]  /*41230*/  IMAD.WIDE R42, R236, 0x4, R30 ;  /* 0x00000004ec2a7825 */ /* 0x000fe200078e021e */
[----:B------:R-:W-:Y:S01]  /*41240*/  ISETP.LT.AND P3, PT, R246, c[0x0][0x178], !P3 ;  /* 0x00005e00f6007a0c */ /* 0x000fe20005f61270 */
[----:B------:R-:W4:Y:S01]  /*41250*/  LDL.LU R243, [R1+0x1f0] ;  /* 0x0001f00001f37983 */ /* 0x000f220000300800 */
[----:B------:R-:W-:Y:S01]  /*41260*/  ISETP.LT.AND P6, PT, R211, c[0x0][0x178], !P0 ;  /* 0x00005e00d3007a0c */ /* 0x000fe200047c1270 */
[----:B------:R-:W-:-:S02]  /*41270*/  IMAD.WIDE R2, R236, 0x4, R28 ;  /* 0x00000004ec027825 */ /* 0x000fc400078e021c */
[----:B------:R-:W4:Y:S02]  /*41280*/  LDL.LU R241, [R1+0x1a0] ;  /* 0x0001a00001f17983 */ /* 0x000f240000300800 */
[----:B------:R-:W-:Y:S02]  /*41290*/  IMAD.WIDE R40, R236, 0x4, R6 ;  /* 0x00000004ec287825 */ /* 0x000fe400078e0206 */
[----:B--2---:R1:W-:Y:S01]  /*412a0*/  @P5 STG.E [R42.64], R237 ;  /* 0x000000ed2a005986 */ /* 0x0043e2000c101908 */
[----:B------:R-:W-:-:S03]  /*412b0*/  ISETP.LT.AND P5, PT, R191, c[0x0][0x178], !P0 ;  /* 0x00005e00bf007a0c */ /* 0x000fc600047a1270 */
[----:B------:R2:W-:Y:S01]  /*412c0*/  @P1 STG.E [R2.64], R238 ;  /* 0x000000ee02001986 */ /* 0x0005e2000c101908 */
[----:B------:R-:W-:-:S03]  /*412d0*/  ISETP.LT.AND P1, PT, R247, c[0x0][0x178], !P0 ;  /* 0x00005e00f7007a0c */ /* 0x000fc60004721270 */
[----:B------:R2:W-:Y:S01]  /*412e0*/  @P2 STG.E [R40.64], R239 ;  /* 0x000000ef28002986 */ /* 0x0005e2000c101908 */
[C---:B-1----:R-:W-:Y:S01]  /*412f0*/  IADD3 R237, R236.reuse, c[0x0][0x198], RZ ;  /* 0x00006600eced7a10 */ /* 0x042fe20007ffe0ff */
[----:B--2---:R-:W-:-:S04]  /*41300*/  IMAD.WIDE R2, R236, 0x4, R4 ;  /* 0x00000004ec027825 */ /* 0x004fc800078e0204 */
[C---:B------:R-:W-:Y:S01]  /*41310*/  IMAD.WIDE R40, R237.reuse, 0x4, R30 ;  /* 0x00000004ed287825 */ /* 0x040fe200078e021e */
[----:B------:R-:W-:Y:S01]  /*41320*/  @P3 STG.E [R2.64], R244 ;  /* 0x000000f402003986 */ /* 0x000fe2000c101908 */
[----:B------:R-:W-:Y:S02]  /*41330*/  ISETP.LT.AND P0, PT, R246, c[0x0][0x178], !P0 ;  /* 0x00005e00f6007a0c */ /* 0x000fe40004701270 */
[C---:B------:R-:W-:Y:S01]  /*41340*/  IMAD.WIDE R42, R237.reuse, 0x4, R28 ;  /* 0x00000004ed2a7825 */ /* 0x040fe200078e021c */
[----:B---3--:R1:W-:Y:S04]  /*41350*/  @P6 STG.E [R40.64], R251 ;  /* 0x000000fb28006986 */ /* 0x0083e8000c101908 */
[----:B-1----:R-:W2:Y:S01]  /*41360*/  LDL.LU R251, [R1+0x2a4] ;  /* 0x0002a40001fb7983 */ /* 0x002ea20000300800 */
[----:B------:R-:W-:-:S03]  /*41370*/  IMAD.WIDE R40, R237, 0x4, R6 ;  /* 0x00000004ed287825 */ /* 0x000fc600078e0206 */
[----:B------:R1:W-:Y:S01]  /*41380*/  @P5 STG.E [R42.64], R248 ;  /* 0x000000f82a005986 */ /* 0x0003e2000c101908 */
[----:B------:R-:W-:-:S03]  /*41390*/  IMAD.WIDE R2, R237, 0x4, R4 ;  /* 0x00000004ed027825 */ /* 0x000fc600078e0204 */
[----:B----4-:R3:W-:Y:S04]  /*413a0*/  @P1 STG.E [R40.64], R250 ;  /* 0x000000fa28001986 */ /* 0x0107e8000c101908 */
[----:B-1----:R-:W4:Y:S04]  /*413b0*/  LDL.LU R248, [R1+0x294] ;  /* 0x0002940001f87983 */ /* 0x002f280000300800 */
[----:B---3--:R-:W3:Y:S04]  /*413c0*/  LDL.LU R250, [R1+0x1f4] ;  /* 0x0001f40001fa7983 */ /* 0x008ee80000300800 */
[----:B------:R1:W-:Y:S04]  /*413d0*/  @P0 STG.E [R2.64], R249 ;  /* 0x000000f902000986 */ /* 0x0003e8000c101908 */
[----:B-1----:R-:W3:Y:S01]  /*413e0*/  LDL.LU R249, [R1+0x1a4] ;  /* 0x0001a40001f97983 */ /* 0x002ee20000300800 */
[----:B------:R-:W-:-:S02]  /*413f0*/  ISETP.LT.AND P6, PT, R211, c[0x0][0x178], !P4 ;  /* 0x00005e00d3007a0c */ /* 0x000fc400067c1270 */
[----:B------:R-:W-:Y:S01]  /*41400*/  ISETP.LT.AND P3, PT, R191, c[0x0][0x178], !P4 ;  /* 0x00005e00bf007a0c */ /* 0x000fe20006761270 */
[----:B------:R-:W3:Y:S01]  /*41410*/  LDL.LU R239, [R1+0x2b0] ;  /* 0x0002b00001ef7983 */ /* 0x000ee20000300800 */
[----:B------:R-:W-:Y:S02]  /*41420*/  IADD3 R236, R237, c[0x0][0x198], RZ ;  /* 0x00006600edec7a10 */ /* 0x000fe40007ffe0ff */
[----:B------:R-:W-:Y:S02]  /*41430*/  IADD3 R238, R195, 0x15, RZ ;  /* 0x00000015c3ee7810 */ /* 0x000fe40007ffe0ff */
[----:B------:R-:W-:Y:S01]  /*41440*/  ISETP.LT.AND P5, PT, R247, c[0x0][0x178], !P4 ;  /* 0x00005e00f7007a0c */ /* 0x000fe200067a1270 */
[----:B------:R-:W-:Y:S01]  /*41450*/  IMAD.WIDE R42, R236, 0x4, R30 ;  /* 0x00000004ec2a7825 */ /* 0x000fe200078e021e */
[----:B------:R-:W-:Y:S02]  /*41460*/  ISETP.GE.AND P2, PT, R238, c[0x0][0x17c], PT ;  /* 0x00005f00ee007a0c */ /* 0x000fe40003f46270 */
[----:B------:R-:W-:Y:S01]  /*41470*/  ISETP.LT.AND P4, PT, R246, c[0x0][0x178], !P4 ;  /* 0x00005e00f6007a0c */ /* 0x000fe20006781270 */
[C---:B------:R-:W-:Y:S01]  /*41480*/  IMAD.WIDE R40, R236.reuse, 0x4, R28 ;  /* 0x00000004ec287825 */ /* 0x040fe200078e021c */
[----:B------:R-:W-:Y:S01]  /*41490*/  ISETP.LT.AND P0, PT, R211, c[0x0][0x178], !P2 ;  /* 0x00005e00d3007a0c */ /* 0x000fe20005701270 */
[----:B------:R1:W-:Y:S02]  /*414a0*/  @P6 STG.E [R42.64], R245 ;  /* 0x000000f52a006986 */ /* 0x0003e4000c101908 */
[----:B------:R-:W-:-:S02]  /*414b0*/  IMAD.WIDE R2, R236, 0x4, R6 ;  /* 0x00000004ec027825 */ /* 0x000fc400078e0206 */
[----:B------:R1:W-:Y:S01]  /*414c0*/  @P3 STG.E [R40.64], R242 ;  /* 0x000000f228003986 */ /* 0x0003e2000c101908 */
[----:B------:R-:W-:Y:S02]  /*414d0*/  ISETP.LT.AND P3, PT, R191, c[0x0][0x178], !P2 ;  /* 0x00005e00bf007a0c */ /* 0x000fe40005761270 */
[----:B------:R-:W-:Y:S01]  /*414e0*/  ISETP.LT.AND P6, PT, R247, c[0x0][0x178], !P2 ;  /* 0x00005e00f7007a0c */ /* 0x000fe200057c1270 */
[C---:B-1----:R-:W-:Y:S01]  /*414f0*/  IMAD.WIDE R42, R236.reuse, 0x4, R4 ;  /* 0x00000004ec2a7825 */ /* 0x042fe200078e0204 */
[----:B------:R-:W-:Y:S01]  /*41500*/  IADD3 R236, R236, c[0x0][0x198], RZ ;  /* 0x00006600ecec7a10 */ /* 0x000fe20007ffe0ff */
[----:B------:R1:W-:Y:S01]  /*41510*/  @P5 STG.E [R2.64], R243 ;  /* 0x000000f302005986 */ /* 0x0003e2000c101908 */
[----:B------:R-:W-:-:S03]  /*41520*/  ISETP.LT.AND P2, PT, R246, c[0x0][0x178], !P2 ;  /* 0x00005e00f6007a0c */ /* 0x000fc60005741270 */
[----:B------:R1:W-:Y:S01]  /*41530*/  @P4 STG.E [R42.64], R241 ;  /* 0x000000f12a004986 */ /* 0x0003e2000c101908 */
[----:B------:R-:W-:-:S04]  /*41540*/  IMAD.WIDE R40, R236, 0x4, R28 ;  /* 0x00000004ec287825 */ /* 0x000fc800078e021c */
[C---:B-1----:R-:W-:Y:S01]  /*41550*/  IMAD.WIDE R2, R236.reuse, 0x4, R30 ;  /* 0x00000004ec027825 */ /* 0x042fe200078e021e */
[----:B------:R-:W3:Y:S04]  /*41560*/  LDL.LU R241, [R1+0x1e0] ;  /* 0x0001e00001f17983 */ /* 0x000ee80000300800 */
[----:B--2---:R1:W-:Y:S02]  /*41570*/  @P0 STG.E [R2.64], R251 ;  /* 0x000000fb02000986 */ /* 0x0043e4000c101908 */
[C---:B-1----:R-:W-:Y:S02]  /*41580*/  IMAD.WIDE R2, R236.reuse, 0x4, R6 ;  /* 0x00000004ec027825 */ /* 0x042fe400078e0206 */
[----:B------:R-:W2:Y:S04]  /*41590*/  LDL.LU R251, [R1+0x2b4] ;  /* 0x0002b40001fb7983 */ /* 0x000ea80000300800 */
[----:B----4-:R1:W-:Y:S04]  /*415a0*/  @P3 STG.E [R40.64], R248 ;  /* 0x000000f828003986 */ /* 0x0103e8000c101908 */
[----:B---3--:R3:W-:Y:S04]  /*415b0*/  @P6 STG.E [R2.64], R250 ;  /* 0x000000fa02006986 */ /* 0x0087e8000c101908 */
[----:B-1----:R-:W4:Y:S01]  /*415c0*/  LDL.LU R248, [R1+0x264] ;  /* 0x0002640001f87983 */ /* 0x002f220000300800 */
[----:B------:R-:W-:-:S03]  /*415d0*/  IMAD.WIDE R40, R236, 0x4, R4 ;  /* 0x00000004ec287825 */ /* 0x000fc600078e0204 */
[----:B---3--:R-:W3:Y:S04]  /*415e0*/  LDL.LU R3, [R1+0x2c0] ;  /* 0x0002c00001037983 */ /* 0x008ee80000300800 */
[----:B------:R1:W-:Y:S04]  /*415f0*/  @P2 STG.E [R40.64], R249 ;  /* 0x000000f928002986 */ /* 0x0003e8000c101908 */
[----:B-1----:R-:W2:Y:S01]  /*41600*/  LDL.LU R41, [R1+0x260] ;  /* 0x0002600001297983 */ /* 0x002ea20000300800 */
[C---:B------:R-:W-:Y:S02]  /*41610*/  IADD3 R238, R195.reuse, 0x16, RZ ;  /* 0x00000016c3ee7810 */ /* 0x040fe40007ffe0ff */
[----:B------:R-:W-:Y:S01]  /*41620*/  IADD3 R42, R195, 0x17, RZ ;  /* 0x00000017c32a7810 */ /* 0x000fe20007ffe0ff */
[----:B------:R-:W4:Y:S01]  /*41630*/  LDL.LU R249, [R1+0x1e4] ;  /* 0x0001e40001f97983 */ /* 0x000f220000300800 */
[----:B------:R-:W-:-:S02]  /*41640*/  ISETP.GE.AND P1, PT, R238, c[0x0][0x17c], PT ;  /* 0x00005f00ee007a0c */ /* 0x000fc40003f26270 */
[----:B------:R-:W-:Y:S01]  /*41650*/  ISETP.GE.AND P0, PT, R42, c[0x0][0x17c], PT ;  /* 0x00005f002a007a0c */ /* 0x000fe20003f06270 */
[----:B------:R-:W4:Y:S01]  /*41660*/  LDL.LU R244, [R1+0x1b8] ;  /* 0x0001b80001f47983 */ /* 0x000f220000300800 */
[----:B------:R-:W-:Y:S02]  /*41670*/  ISETP.LT.AND P4, PT, R211, c[0x0][0x178], !P1 ;  /* 0x00005e00d3007a0c */ /* 0x000fe40004f81270 */
[----:B------:R-:W-:Y:S01]  /*41680*/  IADD3 R238, R236, c[0x0][0x198], RZ ;  /* 0x00006600ecee7a10 */ /* 0x000fe20007ffe0ff */
[----:B------:R-:W4:Y:S01]  /*41690*/  LDL.LU R245, [R1+0x128] ;  /* 0x0001280001f57983 */ /* 0x000f220000300800 */
[----:B------:R-:W-:Y:S02]  /*416a0*/  ISETP.LT.AND P5, PT, R191, c[0x0][0x178], !P1 ;  /* 0x00005e00bf007a0c */ /* 0x000fe40004fa1270 */
[----:B------:R-:W-:Y:S01]  /*416b0*/  ISETP.LT.AND P3, PT, R247, c[0x0][0x178], !P1 ;  /* 0x00005e00f7007a0c */ /* 0x000fe20004f61270 */
[C---:B------:R-:W-:Y:S01]  /*416c0*/  IMAD.WIDE R42, R238.reuse, 0x4, R30 ;  /* 0x00000004ee2a7825 */ /* 0x040fe200078e021e */
[----:B------:R-:W4:Y:S03]  /*416d0*/  LDL.LU R242, [R1+0x38] ;  /* 0x0000380001f27983 */ /* 0x000f260000300800 */
[C---:B------:R-:W-:Y:S01]  /*416e0*/  IMAD.WIDE R236, R238.reuse, 0x4, R28 ;  /* 0x00000004eeec7825 */ /* 0x040fe200078e021c */
[----:B------:R-:W4:Y:S04]  /*416f0*/  LDL.LU R243, [R1+0x18] ;  /* 0x0000180001f37983 */ /* 0x000f280000300800 */
[----:B------:R-:W4:Y:S04]  /*41700*/  LDL.LU R250, [R1+0x1bc] ;  /* 0x0001bc0001fa7983 */ /* 0x000f280000300800 */
[----:B---3--:R1:W-:Y:S04]  /*41710*/  @P4 STG.E [R42.64], R3 ;  /* 0x000000032a004986 */ /* 0x0083e8000c101908 */
[----:B------:R3:W-:Y:S01]  /*41720*/  @P5 STG.E [R236.64], R239 ;  /* 0x000000efec005986 */ /* 0x0007e2000c101908 */
[C---:B-1----:R-:W-:Y:S01]  /*41730*/  IMAD.WIDE R2, R238.reuse, 0x4, R6 ;  /* 0x00000004ee027825 */ /* 0x042fe200078e0206 */
[----:B---3--:R-:W-:-:S04]  /*41740*/  IADD3 R239, R238, c[0x0][0x198], RZ ;  /* 0x00006600eeef7a10 */ /* 0x008fc80007ffe0ff */
[----:B--2---:R1:W-:Y:S02]  /*41750*/  @P3 STG.E [R2.64], R41 ;  /* 0x0000002902003986 */ /* 0x0043e4000c101908 */
[----:B-1----:R-:W-:Y:S02]  /*41760*/  IMAD.WIDE R2, R238, 0x4, R4 ;  /* 0x00000004ee027825 */ /* 0x002fe400078e0204 */
[----:B------:R-:W2:Y:S01]  /*41770*/  LDL.LU R238, [R1+0x2c4] ;  /* 0x0002c40001ee7983 */ /* 0x000ea20000300800 */
[----:B------:R-:W-:Y:S02]  /*41780*/  ISETP.LT.AND P2, PT, R246, c[0x0][0x178], !P1 ;  /* 0x00005e00f6007a0c */ /* 0x000fe40004f41270 */
[----:B------:R-:W-:Y:S02]  /*41790*/  ISETP.LT.AND P4, PT, R211, c[0x0][0x178], !P0 ;  /* 0x00005e00d3007a0c */ /* 0x000fe40004781270 */
[----:B------:R-:W-:Y:S02]  /*417a0*/  ISETP.LT.AND P5, PT, R191, c[0x0][0x178], !P0 ;  /* 0x00005e00bf007a0c */ /* 0x000fe400047a1270 */
[----:B------:R-:W-:-:S02]  /*417b0*/  ISETP.LT.AND P6, PT, R247, c[0x0][0x178], !P0 ;  /* 0x00005e00f7007a0c */ /* 0x000fc400047c1270 */
[C---:B------:R-:W-:Y:S02]  /*417c0*/  IADD3 R40, R195.reuse, 0x18, RZ ;  /* 0x00000018c3287810 */ /* 0x040fe40007ffe0ff */
[----:B------:R-:W-:Y:S02]  /*417d0*/  IADD3 R42, R195, 0x19, RZ ;  /* 0x00000019c32a7810 */ /* 0x000fe40007ffe0ff */
[----:B------:R-:W-:Y:S01]  /*417e0*/  ISETP.GE.AND P1, PT, R40, c[0x0][0x17c], PT ;  /* 0x00005f0028007a0c */ /* 0x000fe20003f26270 */
[C---:B------:R-:W-:Y:S01]  /*417f0*/  IMAD.WIDE R40, R239.reuse, 0x4, R30 ;  /* 0x00000004ef287825 */ /* 0x040fe200078e021e */
[----:B------:R-:W-:Y:S02]  /*41800*/  ISETP.GE.AND P3, PT, R42, c[0x0][0x17c], PT ;  /* 0x00005f002a007a0c */ /* 0x000fe40003f66270 */
[----:B------:R-:W-:Y:S01]  /*41810*/  ISETP.LT.AND P0, PT, R246, c[0x0][0x178], !P0 ;  /* 0x00005e00f6007a0c */ /* 0x000fe20004701270 */
[C---:B------:R-:W-:Y:S01]  /*41820*/  IMAD.WIDE R42, R239.reuse, 0x4, R28 ;  /* 0x00000004ef2a7825 */ /* 0x040fe200078e021c */
[----:B------:R1:W-:Y:S03]  /*41830*/  @P2 STG.E [R2.64], R241 ;  /* 0x000000f102002986 */ /* 0x0003e6000c101908 */
[C---:B------:R-:W-:Y:S01]  /*41840*/  IMAD.WIDE R236, R239.reuse, 0x4, R6 ;  /* 0x00000004efec7825 */ /* 0x040fe200078e0206 */
[----:B-1----:R-:W3:Y:S04]  /*41850*/  LDL.LU R241, [R1+0x13ac] ;  /* 0x0013ac0001f17983 */ /* 0x002ee80000300800 */
[----:B--2---:R-:W-:Y:S04]  /*41860*/  @P4 STG.E [R40.64], R238 ;  /* 0x000000ee28004986 */ /* 0x004fe8000c101908 */
[----:B------:R1:W-:Y:S04]  /*41870*/  @P5 STG.E [R42.64], R251 ;  /* 0x000000fb2a005986 */ /* 0x0003e8000c101908 */
[----:B----4-:R2:W-:Y:S04]  /*41880*/  @P6 STG.E [R236.64], R248 ;  /* 0x000000f8ec006986 */ /* 0x0105e8000c101908 */
[----:B-1----:R-:W4:Y:S01]  /*41890*/  LDL.LU R251, [R1+0x12c] ;  /* 0x00012c0001fb7983 */ /* 0x002f220000300800 */
[----:B------:R-:W-:-:S03]  /*418a0*/  IMAD.WIDE R42, R239, 0x4, R4 ;  /* 0x00000004ef2a7825 */ /* 0x000fc600078e0204 */
[----:B--2---:R-:W2:Y:S04]  /*418b0*/  LDL.LU R248, [R1+0x3c] ;  /* 0x00003c0001f87983 */ /* 0x004ea80000300800 */
[----:B------:R1:W-:Y:S04]  /*418c0*/  @P0 STG.E [R42.64], R249 ;  /* 0x000000f92a000986 */ /* 0x0003e8000c101908 */
[----:B-1----:R-:W3:Y:S01]  /*418d0*/  LDL.LU R249, [R1+0x1c] ;  /* 0x00001c0001f97983 */ /* 0x002ee20000300800 */
[----:B------:R-:W-:Y:S02]  /*418e0*/  ISETP.LT.AND P4, PT, R211, c[0x0][0x178], !P1 ;  /* 0x00005e00d3007a0c */ /* 0x000fe40004f81270 */
[----:B------:R-:W-:-:S02]  /*418f0*/  ISETP.LT.AND P6, PT, R191, c[0x0][0x178], !P1 ;  /* 0x00005e00bf007a0c */ /* 0x000fc40004fc1270 */
[----:B------:R-:W-:Y:S02]  /*41900*/  IADD3 R237, R239, c[0x0][0x198], RZ ;  /* 0x00006600efed7a10 */ /* 0x000fe40007ffe0ff */
[----:B------:R-:W-:-:S03]  /*41910*/  ISETP.LT.AND P2, PT, R247, c[0x0][0x178], !P1 ;  /* 0x00005e00f7007a0c */ /* 0x000fc60004f41270 */
[----:B------:R-:W-:Y:S01]  /*41920*/  IMAD.WIDE R2, R237, 0x4, R30 ;  /* 0x00000004ed027825 */ /* 0x000fe200078e021e */
[----:B------:R-:W-:-:S03]  /*41930*/  ISETP.LT.AND P1, PT, R246, c[0x0][0x178], !P1 ;  /* 0x00005e00f6007a0c */ /* 0x000fc60004f21270 */
[----:B------:R-:W-:Y:S01]  /*41940*/  IMAD.WIDE R40, R237, 0x4, R28 ;  /* 0x00000004ed287825 */ /* 0x000fe200078e021c */
[----:B------:R-:W-:Y:S01]  /*41950*/  IADD3 R236, R195, 0x1a, RZ ;  /* 0x0000001ac3ec7810 */ /* 0x000fe20007ffe0ff */
[----:B------:R1:W-:Y:S01]  /*41960*/  @P4 STG.E [R2.64], R244 ;  /* 0x000000f402004986 */ /* 0x0003e2000c101908 */
[----:B------:R-:W-:-:S03]  /*41970*/  ISETP.LT.AND P5, PT, R211, c[0x0][0x178], !P3 ;  /* 0x00005e00d3007a0c */ /* 0x000fc60005fa1270 */
[----:B------:R1:W-:Y:S01]  /*41980*/  @P6 STG.E [R40.64], R245 ;  /* 0x000000f528006986 */ /* 0x0003e2000c101908 */
[----:B------:R-:W-:Y:S02]  /*41990*/  ISETP.LT.AND P6, PT, R191, c[0x0][0x178], !P3 ;  /* 0x00005e00bf007a0c */ /* 0x000fe40005fc1270 */
[----:B------:R-:W-:Y:S02]  /*419a0*/  ISETP.GE.AND P0, PT, R236, c[0x0][0x17c], PT ;  /* 0x00005f00ec007a0c */ /* 0x000fe40003f06270 */
[----:B------:R-:W-:Y:S02]  /*419b0*/  ISETP.LT.AND P4, PT, R247, c[0x0][0x178], !P3 ;  /* 0x00005e00f7007a0c */ /* 0x000fe40005f81270 */
[C---:B------:R-:W-:Y:S01]  /*419c0*/  IADD3 R236, R237.reuse, c[0x0][0x198], RZ ;  /* 0x00006600edec7a10 */ /* 0x040fe20007ffe0ff */
[----:B-1----:R-:W-:-:S04]  /*419d0*/  IMAD.WIDE R2, R237, 0x4, R6 ;  /* 0x00000004ed027825 */ /* 0x002fc800078e0206 */
[----:B------:R-:W-:Y:S01]  /*419e0*/  IMAD.WIDE R40, R237, 0x4, R4 ;  /* 0x00000004ed287825 */ /* 0x000fe200078e0204 */
[----:B------:R1:W-:Y:S01]  /*419f0*/  @P2 STG.E [R2.64], R242 ;  /* 0x000000f202002986 */ /* 0x0003e2000c101908 */
[----:B------:R-:W-:Y:S02]  /*41a00*/  ISETP.LT.AND P3, PT, R246, c[0x0][0x178], !P3 ;  /* 0x00005e00f6007a0c */ /* 0x000fe40005f61270 */
[----:B------:R-:W-:Y:S01]  /*41a10*/  IMAD.WIDE R42, R236, 0x4, R30 ;  /* 0x00000004ec2a7825 */ /* 0x000fe200078e021e */
[----:B------:R1:W-:Y:S01]  /*41a20*/  @P1 STG.E [R40.64], R243 ;  /* 0x000000f328001986 */ /* 0x0003e2000c101908 */
[----:B------:R-:W-:-:S03]  /*41a30*/  IADD3 R238, R195, 0x1c, RZ ;  /* 0x0000001cc3ee7810 */ /* 0x000fc60007ffe0ff */
[----:B------:R-:W-:Y:S01]  /*41a40*/  @P5 STG.E [R42.64], R250 ;  /* 0x000000fa2a005986 */ /* 0x000fe2000c101908 */
[----:B-1----:R-:W-:-:S04]  /*41a50*/  IMAD.WIDE R2, R236, 0x4, R28 ;  /* 0x00000004ec027825 */ /* 0x002fc800078e021c */
[C---:B------:R-:W-:Y:S01]  /*41a60*/  IMAD.WIDE R40, R236.reuse, 0x4, R6 ;  /* 0x00000004ec287825 */ /* 0x040fe200078e0206 */
[----:B------:R-:W-:Y:S01]  /*41a70*/  IADD3 R237, R236, c[0x0][0x198], RZ ;  /* 0x00006600eced7a10 */ /* 0x000fe20007ffe0ff */
[----:B----4-:R1:W-:Y:S04]  /*41a80*/  @P6 STG.E [R2.64], R251 ;  /* 0x000000fb02006986 */ /* 0x0103e8000c101908 */
[----:B--2---:R2:W-:Y:S01]  /*41a90*/  @P4 STG.E [R40.64], R248 ;  /* 0x000000f828004986 */ /* 0x0045e2000c101908 */
[----:B------:R-:W-:-:S03]  /*41aa0*/  ISETP.GE.AND P4, PT, R238, c[0x0][0x17c], PT ;  /* 0x00005f00ee007a0c */ /* 0x000fc60003f86270 */
[----:B-1----:R-:W4:Y:S01]  /*41ab0*/  LDL.LU R251, [R1+0x88] ;  /* 0x0000880001fb7983 */ /* 0x002f220000300800 */
[----:B------:R-:W-:-:S03]  /*41ac0*/  IMAD.WIDE R2, R236, 0x4, R4 ;  /* 0x00000004ec027825 */ /* 0x000fc600078e0204 */
[----:B--2---:R-:W2:Y:S04]  /*41ad0*/  LDL.LU R248, [R1+0x23c] ;  /* 0x00023c0001f87983 */ /* 0x004ea80000300800 */
[----:B------:R-:W2:Y:S04]  /*41ae0*/  LDL.LU R242, [R1+0x1cc] ;  /* 0x0001cc0001f27983 */ /* 0x000ea80000300800 */
[----:B------:R-:W2:Y:S04]  /*41af0*/  LDL.LU R243, [R1+0x18c] ;  /* 0x00018c0001f37983 */ /* 0x000ea80000300800 */
[----:B------:R-:W2:Y:S04]  /*41b00*/  LDL.LU R250, [R1+0x8c] ;  /* 0x00008c0001fa7983 */ /* 0x000ea80000300800 */
[----:B------:R-:W2:Y:S04]  /*41b10*/  LDL.LU R236, [R1+0x188] ;  /* 0x0001880001ec7983 */ /* 0x000ea80000300800 */
[----:B------:R-:W2:Y:S04]  /*41b20*/  LDL.LU R238, [R1+0x1c8] ;  /* 0x0001c80001ee7983 */ /* 0x000ea80000300800 */
[----:B---3--:R1:W-:Y:S04]  /*41b30*/  @P3 STG.E [R2.64], R249 ;  /* 0x000000f902003986 */ /* 0x0083e8000c101908 */
[----:B-1----:R-:W3:Y:S01]  /*41b40*/  LDL.LU R3, [R1+0x238] ;  /* 0x0002380001037983 */ /* 0x002ee20000300800 */
[----:B------:R-:W-:-:S02]  /*41b50*/  ISETP.LT.AND P2, PT, R211, c[0x0][0x178], !P0 ;  /* 0x00005e00d3007a0c */ /* 0x000fc40004741270 */
[----:B------:R-:W-:Y:S02]  /*41b60*/  ISETP.LT.AND P5, PT, R191, c[0x0][0x178], !P0 ;  /* 0x00005e00bf007a0c */ /* 0x000fe400047a1270 */
[----:B------:R-:W-:Y:S02]  /*41b70*/  IADD3 R42, R195, 0x1b, RZ ;  /* 0x0000001bc32a7810 */ /* 0x000fe40007ffe0ff */
[----:B------:R-:W-:Y:S01]  /*41b80*/  ISETP.LT.AND P6, PT, R247, c[0x0][0x178], !P0 ;  /* 0x00005e00f7007a0c */ /* 0x000fe200047c1270 */
[C---:B------:R-:W-:Y:S01]  /*41b90*/  IMAD.WIDE R40, R237.reuse, 0x4, R30 ;  /* 0x00000004ed287825 */ /* 0x040fe200078e021e */
[----:B------:R-:W-:Y:S01]  /*41ba0*/  ISETP.GE.AND P1, PT, R42, c[0x0][0x17c], PT ;  /* 0x00005f002a007a0c */ /* 0x000fe20003f26270 */
[----:B------:R-:W4:Y:S02]  /*41bb0*/  LDL.LU R249, [R1+0x2a8] ;  /* 0x0002a80001f97983 */ /* 0x000f240000300800 */
[----:B------:R-:W-:Y:S01]  /*41bc0*/  IMAD.WIDE R42, R237, 0x4, R28 ;  /* 0x00000004ed2a7825 */ /* 0x000fe200078e021c */
[----:B------:R-:W-:Y:S01]  /*41bd0*/  ISETP.LT.AND P0, PT, R246, c[0x0][0x178], !P0 ;  /* 0x00005e00f6007a0c */ /* 0x000fe20004701270 */
[----:B------:R-:W4:Y:S01]  /*41be0*/  LDL.LU R239, [R1+0x1f8] ;  /* 0x0001f80001ef7983 */ /* 0x000f220000300800 */
[----:B------:R-:W-:-:S03]  /*41bf0*/  ISETP.LT.AND P3, PT, R191, c[0x0][0x178], !P1 ;  /* 0x00005e00bf007a0c */ /* 0x000fc60004f61270 */
[----:B------:R-:W4:Y:S04]  /*41c00*/  LDL.LU R244, [R1+0x1a8] ;  /* 0x0001a80001f47983 */ /* 0x000f280000300800 */
[----:B------:R-:W4:Y:S04]  /*41c10*/  LDL.LU R245, [R1+0x2ac] ;  /* 0x0002ac0001f57983 */ /* 0x000f280000300800 */
[----:B---3--:R1:W-:Y:S01]  /*41c20*/  @P2 STG.E [R40.64], R3 ;  /* 0x0000000328002986 */ /* 0x0083e2000c101908 */
[----:B------:R-:W-:-:S03]  /*41c30*/  ISETP.LT.AND P2, PT, R247, c[0x0][0x178], !P1 ;  /* 0x00005e00f7007a0c */ /* 0x000fc60004f41270 */
[----:B--2---:R2:W-:Y:S01]  /*41c40*/  @P5 STG.E [R42.64], R238 ;  /* 0x000000ee2a005986 */ /* 0x0045e2000c101908 */
[----:B------:R-:W-:Y:S02]  /*41c50*/  ISETP.LT.AND P5, PT, R211, c[0x0][0x178], !P1 ;  /* 0x00005e00d3007a0c */ /* 0x000fe40004fa1270 */
[----:B------:R-:W-:Y:S01]  /*41c60*/  ISETP.LT.AND P1, PT, R246, c[0x0][0x178], !P1 ;  /* 0x00005e00f6007a0c */ /* 0x000fe20004f21270 */
[----:B-1----:R-:W-:Y:S01]  /*41c70*/  IMAD.WIDE R2, R237, 0x4, R6 ;  /* 0x00000004ed027825 */ /* 0x002fe200078e0206 */
[----:B------:R-:W-:Y:S02]  /*41c80*/  IADD3 R40, R195, 0x1d, RZ ;  /* 0x0000001dc3287810 */ /* 0x000fe40007ffe0ff */
[----:B--2---:R-:W-:Y:S02]  /*41c90*/  IADD3 R238, R237, c[0x0][0x198], RZ ;  /* 0x00006600edee7a10 */ /* 0x004fe40007ffe0ff */
[----:B------:R1:W-:Y:S01]  /*41ca0*/  @P6 STG.E [R2.64], R236 ;  /* 0x000000ec02006986 */ /* 0x0003e2000c101908 */
[----:B------:R-:W-:-:S02]  /*41cb0*/  ISETP.GE.AND P6, PT, R40, c[0x0][0x17c], PT ;  /* 0x00005f0028007a0c */ /* 0x000fc40003fc6270 */
[----:B------:R-:W-:-:S04]  /*41cc0*/  IMAD.WIDE R40, R238, 0x4, R28 ;  /* 0x00000004ee287825 */ /* 0x000fc800078e021c */
[----:B-1----:R-:W-:-:S04]  /*41cd0*/  IMAD.WIDE R236, R237, 0x4, R4 ;  /* 0x00000004edec7825 */ /* 0x002fc800078e0204 */
[C---:B------:R-:W-:Y:S01]  /*41ce0*/  IMAD.WIDE R2, R238.reuse, 0x4, R30 ;  /* 0x00000004ee027825 */ /* 0x040fe200078e021e */
[----:B----4-:R1:W-:Y:S03]  /*41cf0*/  @P0 STG.E [R236.64], R251 ;  /* 0x000000fbec000986 */ /* 0x0103e6000c101908 */
[C---:B------:R-:W-:Y:S01]  /*41d00*/  IMAD.WIDE R42, R238.reuse, 0x4, R6 ;  /* 0x00000004ee2a7825 */ /* 0x040fe200078e0206 */
[----:B------:R2:W-:Y:S04]  /*41d10*/  @P5 STG.E [R2.64], R248 ;  /* 0x000000f802005986 */ /* 0x0005e8000c101908 */
[----:B------:R-:W-:Y:S01]  /*41d20*/  @P3 STG.E [R40.64], R242 ;  /* 0x000000f228003986 */ /* 0x000fe2000c101908 */
[----:B-1----:R-:W-:-:S03]  /*41d30*/  IMAD.WIDE R236, R238, 0x4, R4 ;  /* 0x00000004eeec7825 */ /* 0x002fc600078e0204 */
[----:B------:R-:W3:Y:S04]  /*41d40*/  LDL.LU R251, [R1+0x13a8] ;  /* 0x0013a80001fb7983 */ /* 0x000ee80000300800 */
[----:B------:R-:W-:Y:S04]  /*41d50*/  @P2 STG.E [R42.64], R243 ;  /* 0x000000f32a002986 */ /* 0x000fe8000c101908 */
[----:B--2---:R-:W2:Y:S04]  /*41d60*/  LDL.LU R248, [R1+0x13a4] ;  /* 0x0013a40001f87983 */ /* 0x004ea80000300800 */
[----:B------:R1:W-:Y:S04]  /*41d70*/  @P1 STG.E [R236.64], R250 ;  /* 0x000000faec001986 */ /* 0x0003e8000c101908 */
[----:B-1----:R-:W4:Y:S04]  /*41d80*/  LDL.LU R237, [R1+0x298] ;  /* 0x0002980001ed7983 */ /* 0x002f280000300800 */
[----:B------:R-:W2:Y:S04]  /*41d90*/  LDL.LU R242, [R1+0x29c] ;  /* 0x00029c0001f27983 */ /* 0x000ea80000300800 */
[----:B------:R-:W2:Y:S04]  /*41da0*/  LDL.LU R243, [R1+0x1fc] ;  /* 0x0001fc0001f37983 */ /* 0x000ea80000300800 */
[----:B------:R-:W2:Y:S01]  /*41db0*/  LDL.LU R250, [R1+0x1ac] ;  /* 0x0001ac0001fa7983 */ /* 0x000ea20000300800 */
[----:B------:R-:W-:-:S02]  /*41dc0*/  ISETP.LT.AND P2, PT, R211, c[0x0][0x178], !P4 ;  /* 0x00005e00d3007a0c */ /* 0x000fc40006741270 */
[----:B------:R-:W-:Y:S02]  /*41dd0*/  ISETP.LT.AND P3, PT, R191, c[0x0][0x178], !P4 ;  /* 0x00005e00bf007a0c */ /* 0x000fe40006761270 */
[----:B------:R-:W-:Y:S02]  /*41de0*/  IADD3 R238, R238, c[0x0][0x198], RZ ;  /* 0x00006600eeee7a10 */ /* 0x000fe40007ffe0ff */
[----:B------:R-:W-:Y:S02]  /*41df0*/  ISETP.LT.AND P1, PT, R247, c[0x0][0x178], !P4 ;  /* 0x00005e00f7007a0c */ /* 0x000fe40006721270 */
[----:B------:R-:W-:Y:S02]  /*41e00*/  IADD3 R2, R195, 0x1e, RZ ;  /* 0x0000001ec3027810 */ /* 0x000fe40007ffe0ff */
[----:B------:R-:W-:Y:S01]  /*41e10*/  ISETP.LT.AND P4, PT, R246, c[0x0][0x178], !P4 ;  /* 0x00005e00f6007a0c */ /* 0x000fe20006781270 */
[----:B------:R-:W-:Y:S01]  /*41e20*/  IMAD.WIDE R42, R238, 0x4, R30 ;  /* 0x00000004ee2a7825 */ /* 0x000fe200078e021e */
[----:B------:R-:W-:-:S02]  /*41e30*/  ISETP.LT.AND P5, PT, R211, c[0x0][0x178], !P6 ;  /* 0x00005e00d3007a0c */ /* 0x000fc400077a1270 */
[----:B------:R-:W-:Y:S01]  /*41e40*/  ISETP.GE.AND P0, PT, R2, c[0x0][0x17c], PT ;  /* 0x00005f0002007a0c */ /* 0x000fe20003f06270 */
[C---:B------:R-:W-:Y:S01]  /*41e50*/  IMAD.WIDE R2, R238.reuse, 0x4, R28 ;  /* 0x00000004ee027825 */ /* 0x040fe200078e021c */
[C---:B------:R-:W-:Y:S01]  /*41e60*/  IADD3 R236, R238.reuse, c[0x0][0x198], RZ ;  /* 0x00006600eeec7a10 */ /* 0x040fe20007ffe0ff */
[----:B------:R1:W-:Y:S02]  /*41e70*/  @P2 STG.E [R42.64], R249 ;  /* 0x000000f92a002986 */ /* 0x0003e4000c101908 */
[----:B------:R-:W-:-:S04]  /*41e80*/  IMAD.WIDE R40, R238, 0x4, R6 ;  /* 0x00000004ee287825 */ /* 0x000fc800078e0206 */
[----:B-1----:R-:W-:Y:S01]  /*41e90*/  IMAD.WIDE R42, R238, 0x4, R4 ;  /* 0x00000004ee2a7825 */ /* 0x002fe200078e0204 */
[----:B------:R-:W3:Y:S04]  /*41ea0*/  LDL.LU R249, [R1+0x13a0] ;  /* 0x0013a00001f97983 */ /* 0x000ee80000300800 */
[----:B----4-:R1:W-:Y:S01]  /*41eb0*/  @P3 STG.E [R2.64], R237 ;  /* 0x000000ed02003986 */ /* 0x0103e2000c101908 */
[----:B------:R-:W-:-:S03]  /*41ec0*/  ISETP.LT.AND P3, PT, R247, c[0x0][0x178], !P6 ;  /* 0x00005e00f7007a0c */ /* 0x000fc60007761270 */
[----:B------:R-:W-:Y:S01]  /*41ed0*/  @P1 STG.E [R40.64], R239 ;  /* 0x000000ef28001986 */ /* 0x000fe2000c101908 */
[----:B------:R-:W-:-:S03]  /*41ee0*/  ISETP.LT.AND P1, PT, R191, c[0x0][0x178], !P6 ;  /* 0x00005e00bf007a0c */ /* 0x000fc60007721270 */
[----:B------:R4:W-:Y:S01]  /*41ef0*/  @P4 STG.E [R42.64], R244 ;  /* 0x000000f42a004986 */ /* 0x0009e2000c101908 */
[----:B-1----:R-:W-:-:S05]  /*41f00*/  IMAD.WIDE R2, R236, 0x4, R30 ;  /* 0x00000004ec027825 */ /* 0x002fca00078e021e */
[----:B------:R1:W-:Y:S01]  /*41f10*/  @P5 STG.E [R2.64], R245 ;  /* 0x000000f502005986 */ /* 0x0003e2000c101908 */
[----:B------:R-:W-:Y:S02]  /*41f20*/  ISETP.LT.AND P5, PT, R246, c[0x0][0x178], !P6 ;  /* 0x00005e00f6007a0c */ /* 0x000fe400077a1270 */
[----:B----4-:R-:W-:Y:S01]  /*41f30*/  IADD3 R42, R195, 0x1f, RZ ;  /* 0x0000001fc32a7810 */ /* 0x010fe20007ffe0ff */
[C---:B------:R-:W-:Y:S01]  /*41f40*/  IMAD.WIDE R40, R236.reuse, 0x4, R28 ;  /* 0x00000004ec287825 */ /* 0x040fe200078e021c */
[----:B------:R-:W-:Y:S02]  /*41f50*/  IADD3 R237, R236, c[0x0][0x198], RZ ;  /* 0x00006600eced7a10 */ /* 0x000fe40007ffe0ff */
[----:B------:R-:W-:Y:S01]  /*41f60*/  ISETP.GE.AND P2, PT, R42, c[0x0][0x17c], PT ;  /* 0x00005f002a007a0c */ /* 0x000fe20003f46270 */
[C---:B------:R-:W-:Y:S01]  /*41f70*/  IMAD.WIDE R42, R236.reuse, 0x4, R4 ;  /* 0x00000004ec2a7825 */ /* 0x040fe200078e0204 */
[----:B--2---:R2:W-:Y:S03]  /*41f80*/  @P1 STG.E [R40.64], R242 ;  /* 0x000000f228001986 */ /* 0x0045e6000c101908 */
[----:B-1----:R-:W-:-:S02]  /*41f90*/  IMAD.WIDE R2, R236, 0x4, R6 ;  /* 0x00000004ec027825 */ /* 0x002fc400078e0206 */
[----:B------:R-:W4:Y:S04]  /*41fa0*/  LDL.LU R236, [R1+0x1e8] ;  /* 0x0001e80001ec7983 */ /* 0x000f280000300800 */
[----:B------:R1:W-:Y:S04]  /*41fb0*/  @P3 STG.E [R2.64], R243 ;  /* 0x000000f302003986 */ /* 0x0003e8000c101908 */
[----:B--2---:R-:W2:Y:S04]  /*41fc0*/  LDL.LU R242, [R1+0x2cc] ;  /* 0x0002cc0001f27983 */ /* 0x004ea80000300800 */
[----:B------:R-:W2:Y:S04]  /*41fd0*/  LDL.LU R238, [R1+0x2bc] ;  /* 0x0002bc0001ee7983 */ /* 0x000ea80000300800 */
[----:B-1----:R-:W2:Y:S04]  /*41fe0*/  LDL.LU R243, [R1+0x26c] ;  /* 0x00026c0001f37983 */ /* 0x002ea80000300800 */
[----:B------:R1:W-:Y:S04]  /*41ff0*/  @P5 STG.E [R42.64], R250 ;  /* 0x000000fa2a005986 */ /* 0x0003e8000c101908 */
[----:B-1----:R-:W2:Y:S04]  /*42000*/  LDL.LU R42, [R1+0x2c8] ;  /* 0x0002c800012a7983 */ /* 0x002ea80000300800 */
[----:B------:R-:W3:Y:S01]  /*42010*/  LDL.LU R43, [R1+0x2b8] ;  /* 0x0002b800012b7983 */ /* 0x000ee20000300800 */
[----:B------:R-:W-:-:S02]  /*42020*/  ISETP.LT.AND P6, PT, R211, c[0x0][0x178], !P0 ;  /* 0x00005e00d3007a0c */ /* 0x000fc400047c1270 */
[----:B------:R-:W-:Y:S01]  /*42030*/  ISETP.LT.AND P4, PT, R191, c[0x0][0x178], !P0 ;  /* 0x00005e00bf007a0c */ /* 0x000fe20004781270 */
[C---:B------:R-:W-:Y:S01]  /*42040*/  IMAD.WIDE R40, R237.reuse, 0x4, R30 ;  /* 0x00000004ed287825 */ /* 0x040fe200078e021e */
[----:B------:R-:W4:Y:S03]  /*42050*/  LDL.LU R250, [R1+0x1ec] ;  /* 0x0001ec0001fa7983 */ /* 0x000f260000300800 */
[----:B------:R-:W-:Y:S01]  /*42060*/  IMAD.WIDE R2, R237, 0x4, R28 ;  /* 0x00000004ed027825 */ /* 0x000fe200078e021c */
[----:B------:R-:W4:Y:S04]  /*42070*/  LDL.LU R239, [R1+0x2f0] ;  /* 0x0002f00001ef7983 */ /* 0x000f280000300800 */
[----:B------:R-:W4:Y:S04]  /*42080*/  LDL.LU R244, [R1+0x140] ;  /* 0x0001400001f47983 */ /* 0x000f280000300800 */
[----:B------:R-:W4:Y:S04]  /*42090*/  LDL.LU R245, [R1] ;  /* 0x0000000001f57983 */ /* 0x000f280000300800 */
[----:B--2---:R1:W-:Y:S04]  /*420a0*/  @P6 STG.E [R40.64], R42 ;  /* 0x0000002a28006986 */ /* 0x0043e8000c101908 */
[----:B---3--:R2:W-:Y:S01]  /*420b0*/  @P4 STG.E [R2.64], R43 ;  /* 0x0000002b02004986 */ /* 0x0085e2000c101908 */
[----:B-1----:R-:W-:-:S04]  /*420c0*/  IADD3 R42, R195, 0x20, RZ ;  /* 0x00000020c32a7810 */ /* 0x002fc80007ffe0ff */
[----:B------:R-:W-:Y:S02]  /*420d0*/  ISETP.GE.AND P4, PT, R42, c[0x0][0x17c], PT ;  /* 0x00005f002a007a0c */ /* 0x000fe40003f86270 */
[----:B------:R-:W3:Y:S01]  /*420e0*/  LDL.LU R42, [R1+0x268] ;  /* 0x00026800012a7983 */ /* 0x000ee20000300800 */
[----:B------:R-:W-:Y:S02]  /*420f0*/  ISETP.LT.AND P5, PT, R247, c[0x0][0x178], !P0 ;  /* 0x00005e00f7007a0c */ /* 0x000fe400047a1270 */
[----:B------:R-:W-:Y:S02]  /*42100*/  ISETP.LT.AND P0, PT, R246, c[0x0][0x178], !P0 ;  /* 0x00005e00f6007a0c */ /* 0x000fe40004701270 */
[----:B------:R-:W-:Y:S01]  /*42110*/  ISETP.LT.AND P1, PT, R211, c[0x0][0x178], !P2 ;  /* 0x00005e00d3007a0c */ /* 0x000fe20005721270 */
[----:B--2---:R-:W-:Y:S01]  /*42120*/  IMAD.WIDE R2, R237, 0x4, R6 ;  /* 0x00000004ed027825 */ /* 0x004fe200078e0206 */
[----:B------:R-:W-:-:S03]  /*42130*/  ISETP.LT.AND P3, PT, R191, c[0x0][0x178], !P2 ;  /* 0x00005e00bf007a0c */ /* 0x000fc60005761270 */
[C---:B------:R-:W-:Y:S01]  /*42140*/  IMAD.WIDE R40, R237.reuse, 0x4, R4 ;  /* 0x00000004ed287825 */ /* 0x040fe200078e0204 */
[----:B------:R-:W-:Y:S02]  /*42150*/  IADD3 R237, R237, c[0x0][0x198], RZ ;  /* 0x00006600eded7a10 */ /* 0x000fe40007ffe0ff */
[----:B------:R-:W-:Y:S02]  /*42160*/  ISETP.LT.AND P6, PT, R247, c[0x0][0x178], !P2 ;  /* 0x00005e00f7007a0c */ /* 0x000fe400057c1270 */
[----:B------:R-:W-:Y:S02]  /*42170*/  ISETP.LT.AND P2, PT, R246, c[0x0][0x178], !P2 ;  /* 0x00005e00f6007a0c */ /* 0x000fe40005741270 */
[----:B------:R-:W-:Y:S01]  /*42180*/  IADD3 R43, R195, 0x21, RZ ;  /* 0x00000021c32b7810 */ /* 0x000fe20007ffe0ff */
[----:B---3--:R1:W-:Y:S03]  /*42190*/  @P5 STG.E [R2.64], R42 ;  /* 0x0000002a02005986 */ /* 0x0083e6000c101908 */
[----:B------:R-:W-:Y:S01]  /*421a0*/  ISETP.GE.AND P5, PT, R43, c[0x0][0x17c], PT ;  /* 0x00005f002b007a0c */ /* 0x000fe20003fa6270 */
[----:B----4-:R2:W-:Y:S01]  /*421b0*/  @P0 STG.E [R40.64], R236 ;  /* 0x000000ec28000986 */ /* 0x0105e2000c101908 */
[----:B-1----:R-:W-:-:S04]  /*421c0*/  IMAD.WIDE R2, R237, 0x4, R30 ;  /* 0x00000004ed027825 */ /* 0x002fc800078e021e */
[C---:B--2---:R-:W-:Y:S01]  /*421d0*/  IMAD.WIDE R40, R237.reuse, 0x4, R28 ;  /* 0x00000004ed287825 */ /* 0x044fe200078e021c */
[----:B------:R1:W-:Y:S03]  /*421e0*/  @P1 STG.E [R2.64], R242 ;  /* 0x000000f202001986 */ /* 0x0003e6000c101908 */
[C---:B------:R-:W-:Y:S01]  /*421f0*/  IMAD.WIDE R42, R237.reuse, 0x4, R6 ;  /* 0x00000004ed2a7825 */ /* 0x040fe200078e0206 */
[----:B------:R-:W-:Y:S04]  /*42200*/  @P3 STG.E [R40.64], R238 ;  /* 0x000000ee28003986 */ /* 0x000fe8000c101908 */
[----:B------:R2:W-:Y:S04]  /*42210*/  @P6 STG.E [R42.64], R243 ;  /* 0x000000f32a006986 */ /* 0x0005e8000c101908 */
[----:B-1----:R-:W3:Y:S01]  /*42220*/  LDL.LU R242, [R1+0x2f4] ;  /* 0x0002f40001f27983 */ /* 0x002ee20000300800 */
[----:B------:R-:W-:-:S05]  /*42230*/  IMAD.WIDE R2, R237, 0x4, R4 ;  /* 0x00000004ed027825 */ /* 0x000fca00078e0204 */
[----:B------:R1:W-:Y:S04]  /*42240*/  @P2 STG.E [R2.64], R250 ;  /* 0x000000fa02002986 */ /* 0x0003e8000c101908 */
[----:B--2---:R-:W2:Y:S04]  /*42250*/  LDL.LU R243, [R1+0x144] ;  /* 0x0001440001f37983 */ /* 0x004ea80000300800 */
[----:B-1----:R-:W4:Y:S01]  /*42260*/  LDL.LU R250, [R1+0x4] ;  /* 0x0000040001fa7983 */ /* 0x002f220000300800 */
[----:B------:R-:W-:Y:S02]  /*42270*/  ISETP.LT.AND P0, PT, R211, c[0x0][0x178], !P4 ;  /* 0x00005e00d3007a0c */ /* 0x000fe40006701270 */
[----:B------:R-:W-:Y:S01]  /*42280*/  IADD3 R236, R237, c[0x0][0x198], RZ ;  /* 0x00006600edec7a10 */ /* 0x000fe20007ffe0ff */
[----:B------:R-:W4:Y:S01]  /*42290*/  LDL.LU R238, [R1+0x320] ;  /* 0x0003200001ee7983 */ /* 0x000f220000300800 */
[----:B------:R-:W-:-:S02]  /*422a0*/  ISETP.LT.AND P1, PT, R191, c[0x0][0x178], !P4 ;  /* 0x00005e00bf007a0c */ /* 0x000fc40006721270 */
[----:B------:R-:W-:Y:S01]  /*422b0*/  ISETP.LT.AND P6, PT, R247, c[0x0][0x178], !P4 ;  /* 0x00005e00f7007a0c */ /* 0x000fe200067c1270 */
[----:B------:R-:W-:Y:S01]  /*422c0*/  IMAD.WIDE R40, R236, 0x4, R30 ;  /* 0x00000004ec287825 */ /* 0x000fe200078e021e */
[C---:B------:R-:W-:Y:S02]  /*422d0*/  IADD3 R42, R195.reuse, 0x22, RZ ;  /* 0x00000022c32a7810 */ /* 0x040fe40007ffe0ff */
[----:B------:R-:W-:Y:S01]  /*422e0*/  ISETP.LT.AND P4, PT, R246, c[0x0][0x178], !P4 ;  /* 0x00005e00f6007a0c */ /* 0x000fe20006781270 */
[----:B------:R-:W-:Y:S01]  /*422f0*/  IMAD.WIDE R2, R236, 0x4, R6 ;  /* 0x00000004ec027825 */ /* 0x000fe200078e0206 */
[----:B------:R-:W-:Y:S01]  /*42300*/  ISETP.GE.AND P3, PT, R42, c[0x0][0x17c], PT ;  /* 0x00005f002a007a0c */ /* 0x000fe20003f66270 */
[----:B------:R1:W-:Y:S01]  /*42310*/  @P0 STG.E [R40.64], R239 ;  /* 0x000000ef28000986 */ /* 0x0003e2000c101908 */
[----:B------:R-:W-:Y:S02]  /*42320*/  IADD3 R42, R195, 0x23, RZ ;  /* 0x00000023c32a7810 */ /* 0x000fe40007ffe0ff */
[----:B------:R-:W-:-:S02]  /*42330*/  ISETP.LT.AND P0, PT, R211, c[0x0][0x178], !P5 ;  /* 0x00005e00d3007a0c */ /* 0x000fc40006f01270 */
[----:B------:R-:W-:Y:S02]  /*42340*/  IADD3 R237, R236, c[0x0][0x198], RZ ;  /* 0x00006600eced7a10 */ /* 0x000fe40007ffe0ff */
[----:B------:R-:W-:Y:S01]  /*42350*/  ISETP.GE.AND P2, PT, R42, c[0x0][0x17c], PT ;  /* 0x00005f002a007a0c */ /* 0x000fe20003f46270 */
[----:B-1----:R-:W-:-:S04]  /*42360*/  IMAD.WIDE R40, R236, 0x4, R28 ;  /* 0x00000004ec287825 */ /* 0x002fc800078e021c */
[----:B------:R-:W-:Y:S01]  /*42370*/  IMAD.WIDE R42, R236, 0x4, R4 ;  /* 0x00000004ec2a7825 */ /* 0x000fe200078e0204 */
[----:B------:R-:W-:Y:S01]  /*42380*/  @P1 STG.E [R40.64], R244 ;  /* 0x000000f428001986 */ /* 0x000fe2000c101908 */
[----:B------:R-:W-:-:S03]  /*42390*/  ISETP.LT.AND P1, PT, R191, c[0x0][0x178], !P5 ;  /* 0x00005e00bf007a0c */ /* 0x000fc60006f21270 */
[----:B------:R1:W-:Y:S01]  /*423a0*/  @P6 STG.E [R2.64], R245 ;  /* 0x000000f502006986 */ /* 0x0003e2000c101908 */
[----:B------:R-:W-:Y:S02]  /*423b0*/  ISETP.LT.AND P6, PT, R247, c[0x0][0x178], !P5 ;  /* 0x00005e00f7007a0c */ /* 0x000fe40006fc1270 */
[----:B------:R-:W-:Y:S01]  /*423c0*/  ISETP.LT.AND P5, PT, R246, c[0x0][0x178], !P5 ;  /* 0x00005e00f6007a0c */ /* 0x000fe20006fa1270 */
[----:B------:R1:W-:Y:S02]  /*423d0*/  @P4 STG.E [R42.64], R248 ;  /* 0x000000f82a004986 */ /* 0x0003e4000c101908 */
[----:B-1----:R-:W-:Y:S01]  /*423e0*/  IMAD.WIDE R2, R237, 0x4, R30 ;  /* 0x00000004ed027825 */ /* 0x002fe200078e021e */
[----:B------:R-:W-:-:S03]  /*423f0*/  IADD3 R42, R195, 0x24, RZ ;  /* 0x00000024c32a7810 */ /* 0x000fc60007ffe0ff */
[C---:B------:R-:W-:Y:S01]  /*42400*/  IMAD.WIDE R40, R237.reuse, 0x4, R28 ;  /* 0x00000004ed287825 */ /* 0x040fe200078e021c */
[----:B------:R-:W4:Y:S04]  /*42410*/  LDL.LU R248, [R1+0x2d0] ;  /* 0x0002d00001f87983 */ /* 0x000f280000300800 */
[----:B------:R-:W4:Y:S04]  /*42420*/  LDL.LU R239, [R1+0x90] ;  /* 0x0000900001ef7983 */ /* 0x000f280000300800 */
[----:B------:R-:W4:Y:S04]  /*42430*/  LDL.LU R245, [R1+0x324] ;  /* 0x0003240001f57983 */ /* 0x000f280000300800 */
[----:B---3--:R1:W-:Y:S01]  /*42440*/  @P0 STG.E [R2.64], R242 ;  /* 0x000000f202000986 */ /* 0x0083e2000c101908 */
[----:B------:R-:W-:Y:S01]  /*42450*/  ISETP.GE.AND P0, PT, R42, c[0x0][0x17c], PT ;  /* 0x00005f002a007a0c */ /* 0x000fe20003f06270 */
[----:B------:R-:W-:-:S04]  /*42460*/  IMAD.WIDE R42, R237, 0x4, R4 ;  /* 0x00000004ed2a7825 */ /* 0x000fc800078e0204 */
[----:B-1----:R-:W-:Y:S01]  /*42470*/  IMAD.WIDE R2, R237, 0x4, R6 ;  /* 0x00000004ed027825 */ /* 0x002fe200078e0206 */
[----:B------:R-:W3:Y:S04]  /*42480*/  LDL.LU R242, [R1+0x304] ;  /* 0x0003040001f27983 */ /* 0x000ee80000300800 */
[----:B--2---:R1:W-:Y:S04]  /*42490*/  @P1 STG.E [R40.64], R243 ;  /* 0x000000f328001986 */ /* 0x0043e8000c101908 */
[----:B----4-:R2:W-:Y:S04]  /*424a0*/  @P6 STG.E [R2.64], R250 ;  /* 0x000000fa02006986 */ /* 0x0105e8000c101908 */
[----:B------:R4:W-:Y:S04]  /*424b0*/  @P5 STG.E [R42.64], R249 ;  /* 0x000000f92a005986 */ /* 0x0009e8000c101908 */
[----:B-1----:R-:W3:Y:S04]  /*424c0*/  LDL.LU R243, [R1+0x2d4] ;  /* 0x0002d40001f37983 */ /* 0x002ee80000300800 */
[----:B--2---:R-:W3:Y:S04]  /*424d0*/  LDL.LU R250, [R1+0x94] ;  /* 0x0000940001fa7983 */ /* 0x004ee80000300800 */
[----:B------:R-:W3:Y:S04]  /*424e0*/  LDL.LU R244, [R1+0x310] ;  /* 0x0003100001f47983 */ /* 0x000ee80000300800 */
[----:B----4-:R-:W4:Y:S01]  /*424f0*/  LDL.LU R249, [R1+0x300] ;  /* 0x0003000001f97983 */ /* 0x010f220000300800 */
[----:B------:R-:W-:-:S02]  /*42500*/  ISETP.LT.AND P4, PT, R211, c[0x0][0x178], !P3 ;  /* 0x00005e00d3007a0c */ /* 0x000fc40005f81270 */
[----:B------:R-:W-:Y:S02]  /*42510*/  IADD3 R236, R237, c[0x0][0x198], RZ ;  /* 0x00006600edec7a10 */ /* 0x000fe40007ffe0ff */
[----:B------:R-:W-:Y:S02]  /*42520*/  ISETP.LT.AND P1, PT, R191, c[0x0][0x178], !P3 ;  /* 0x00005e00bf007a0c */ /* 0x000fe40005f21270 */
[----:B------:R-:W-:Y:S01]  /*42530*/  ISETP.LT.AND P5, PT, R247, c[0x0][0x178], !P3 ;  /* 0x00005e00f7007a0c */ /* 0x000fe20005fa1270 */
[----:B------:R-:W-:Y:S01]  /*42540*/  IMAD.WIDE R40, R236, 0x4, R30 ;  /* 0x00000004ec287825 */ /* 0x000fe200078e021e */
[----:B------:R-:W-:Y:S02]  /*42550*/  ISETP.LT.AND P3, PT, R246, c[0x0][0x178], !P3 ;  /* 0x00005e00f6007a0c */ /* 0x000fe40005f61270 */
[----:B------:R-:W-:Y:S01]  /*42560*/  ISETP.LT.AND P6, PT, R211, c[0x0][0x178], !P2 ;  /* 0x00005e00d3007a0c */ /* 0x000fe200057c1270 */
[C---:B------:R-:W-:Y:S02]  /*42570*/  IMAD.WIDE R2, R236.reuse, 0x4, R6 ;  /* 0x00000004ec027825 */ /* 0x040fe400078e0206 */
[----:B------:R1:W-:Y:S01]  /*42580*/  @P4 STG.E [R40.64], R238 ;  /* 0x000000ee28004986 */ /* 0x0003e2000c101908 */
[----:B------:R-:W-:Y:S01]  /*42590*/  ISETP.LT.AND P4, PT, R191, c[0x0][0x178], !P2 ;  /* 0x00005e00bf007a0c */ /* 0x000fe20005781270 */
[C---:B------:R-:W-:Y:S01]  /*425a0*/  IMAD.WIDE R42, R236.reuse, 0x4, R4 ;  /* 0x00000004ec2a7825 */ /* 0x040fe200078e0204 */
[----:B------:R-:W-:-:S03]  /*425b0*/  IADD3 R237, R236, c[0x0][0x198], RZ ;  /* 0x00006600eced7a10 */ /* 0x000fc60007ffe0ff */
[----:B-1----:R-:W-:-:S05]  /*425c0*/  IMAD.WIDE R40, R236, 0x4, R28 ;  /* 0x00000004ec287825 */ /* 0x002fca00078e021c */
[----:B----4-:R1:W-:Y:S04]  /*425d0*/  @P1 STG.E [R40.64], R249 ;  /* 0x000000f928001986 */ /* 0x0103e8000c101908 */
[----:B------:R4:W-:Y:S04]  /*425e0*/  @P5 STG.E [R2.64], R248 ;  /* 0x000000f802005986 */ /* 0x0009e8000c101908 */
[----:B------:R-:W-:Y:S01]  /*425f0*/  @P3 STG.E [R42.64], R239 ;  /* 0x000000ef2a003986 */ /* 0x000fe2000c101908 */
[----:B------:R-:W-:Y:S01]  /*42600*/  ISETP.LT.AND P3, PT, R247, c[0x0][0x178], !P2 ;  /* 0x00005e00f7007a0c */ /* 0x000fe20005761270 */
[----:B-1----:R-:W-:-:S02]  /*42610*/  IMAD.WIDE R40, R237, 0x4, R30 ;  /* 0x00000004ed287825 */ /* 0x002fc400078e021e */
[----:B------:R-:W2:Y:S02]  /*42620*/  LDL.LU R249, [R1+0x344] ;  /* 0x0003440001f97983 */ /* 0x000ea40000300800 */
[C---:B----4-:R-:W-:Y:S02]  /*42630*/  IMAD.WIDE R2, R237.reuse, 0x4, R28 ;  /* 0x00000004ed027825 */ /* 0x050fe400078e021c */
[----:B------:R-:W-:Y:S04]  /*42640*/  @P6 STG.E [R40.64], R245 ;  /* 0x000000f528006986 */ /* 0x000fe8000c101908 */
[----:B---3--:R1:W-:Y:S02]  /*42650*/  @P4 STG.E [R2.64], R242 ;  /* 0x000000f202004986 */ /* 0x0083e4000c101908 */
[----:B-1----:R-:W-:-:S02]  /*42660*/  IMAD.WIDE R2, R237, 0x4, R6 ;  /* 0x00000004ed027825 */ /* 0x002fc400078e0206 */
[----:B------:R-:W3:Y:S04]  /*42670*/  LDL.LU R242, [R1+0x314] ;  /* 0x0003140001f27983 */ /* 0x000ee80000300800 */
[----:B------:R1:W-:Y:S04]  /*42680*/  @P3 STG.E [R2.64], R243 ;  /* 0x000000f302003986 */ /* 0x0003e8000c101908 */
[----:B-1----:R-:W4:Y:S04]  /*42690*/  LDL.LU R2, [R1+0x360] ;  /* 0x0003600001027983 */ /* 0x002f280000300800 */
[----:B------:R-:W2:Y:S01]  /*426a0*/  LDL.LU R3, [R1+0x340] ;  /* 0x0003400001037983 */ /* 0x000ea20000300800 */
[----:B------:R-:W-:-:S02]  /*426b0*/  IADD3 R238, R195, 0x25, RZ ;  /* 0x00000025c3ee7810 */ /* 0x000fc40007ffe0ff */
[----:B------:R-:W-:Y:S02]  /*426c0*/  ISETP.LT.AND P2, PT, R246, c[0x0][0x178], !P2 ;  /* 0x00005e00f6007a0c */ /* 0x000fe40005741270 */
[----:B------:R-:W-:Y:S01]  /*426d0*/  ISETP.LT.AND P5, PT, R191, c[0x0][0x178], !P0 ;  /* 0x00005e00bf007a0c */ /* 0x000fe200047a1270 */
[----:B------:R-:W-:Y:S01]  /*426e0*/  IMAD.WIDE R40, R237, 0x4, R4 ;  /* 0x00000004ed287825 */ /* 0x000fe200078e0204 */
[----:B------:R-:W-:Y:S01]  /*426f0*/  ISETP.LT.AND P6, PT, R211, c[0x0][0x178], !P0 ;  /* 0x00005e00d3007a0c */ /* 0x000fe200047c1270 */
[----:B------:R-:W3:Y:S01]  /*42700*/  LDL.LU R243, [R1+0x2e4] ;  /* 0x0002e40001f37983 */ /* 0x000ee20000300800 */
[----:B------:R-:W-:Y:S02]  /*42710*/  ISETP.GE.AND P1, PT, R238, c[0x0][0x17c], PT ;  /* 0x00005f00ee007a0c */ /* 0x000fe40003f26270 */
[----:B------:R-:W-:Y:S02]  /*42720*/  IADD3 R238, R237, c[0x0][0x198], RZ ;  /* 0x00006600edee7a10 */ /* 0x000fe40007ffe0ff */
[----:B------:R-:W-:-:S03]  /*42730*/  ISETP.LT.AND P4, PT, R247, c[0x0][0x178], !P0 ;  /* 0x00005e00f7007a0c */ /* 0x000fc60004781270 */
[C---:B------:R-:W-:Y:S01]  /*42740*/  IMAD.WIDE R42, R238.reuse, 0x4, R30 ;  /* 0x00000004ee2a7825 */ /* 0x040fe200078e021e */
[----:B------:R1:W-:Y:S03]  /*42750*/  @P2 STG.E [R40.64], R250 ;  /* 0x000000fa28002986 */ /* 0x0003e6000c101908 */
[C---:B------:R-:W-:Y:S01]  /*42760*/  IMAD.WIDE R236, R238.reuse, 0x4, R28 ;  /* 0x00000004eeec7825 */ /* 0x040fe200078e021c */
[----:B------:R-:W-:Y:S02]  /*42770*/  IADD3 R239, R195, 0x26, RZ ;  /* 0x00000026c3ef7810 */ /* 0x000fe40007ffe0ff */
[----:B------:R-:W-:Y:S02]  /*42780*/  ISETP.LT.AND P2, PT, R247, c[0x0][0x178], !P1 ;  /* 0x00005e00f7007a0c */ /* 0x000fe40004f41270 */
[----:B------:R-:W-:Y:S02]  /*42790*/  ISETP.GE.AND P3, PT, R239, c[0x0][0x17c], PT ;  /* 0x00005f00ef007a0c */ /* 0x000fe40003f66270 */
[C---:B------:R-:W-:Y:S01]  /*427a0*/  IADD3 R239, R238.reuse, c[0x0][0x198], RZ ;  /* 0x00006600eeef7a10 */ /* 0x040fe20007ffe0ff */
[----:B-1----:R-:W3:Y:S04]  /*427b0*/  LDL.LU R250, [R1+0x3b0] ;  /* 0x0003b00001fa7983 */ /* 0x002ee80000300800 */
[----:B------:R-:W3:Y:S04]  /*427c0*/  LDL.LU R248, [R1+0x350] ;  /* 0x0003500001f87983 */ /* 0x000ee80000300800 */
[----:B------:R-:W3:Y:S04]  /*427d0*/  LDL.LU R245, [R1+0x3b4] ;  /* 0x0003b40001f57983 */ /* 0x000ee80000300800 */
[----:B----4-:R-:W-:Y:S04]  /*427e0*/  @P6 STG.E [R42.64], R2 ;  /* 0x000000022a006986 */ /* 0x010fe8000c101908 */
[----:B--2---:R1:W-:Y:S01]  /*427f0*/  @P5 STG.E [R236.64], R3 ;  /* 0x00000003ec005986 */ /* 0x0043e2000c101908 */
[----:B------:R-:W-:Y:S01]  /*42800*/  ISETP.LT.AND P6, PT, R211, c[0x0][0x178], !P1 ;  /* 0x00005e00d3007a0c */ /* 0x000fe20004fc1270 */
[----:B-1----:R-:W-:-:S05]  /*42810*/  IMAD.WIDE R2, R238, 0x4, R6 ;  /* 0x00000004ee027825 */ /* 0x002fca00078e0206 */
[----:B------:R1:W-:Y:S01]  /*42820*/  @P4 STG.E [R2.64], R244 ;  /* 0x000000f402004986 */ /* 0x0003e2000c101908 */
[----:B------:R-:W-:Y:S02]  /*42830*/  ISETP.LT.AND P5, PT, R191, c[0x0][0x178], !P1 ;  /* 0x00005e00bf007a0c */ /* 0x000fe40004fa1270 */
[----:B------:R-:W-:Y:S02]  /*42840*/  ISETP.LT.AND P4, PT, R246, c[0x0][0x178], !P1 ;  /* 0x00005e00f6007a0c */ /* 0x000fe40004f81270 */
[----:B-1----:R-:W-:Y:S01]  /*42850*/  IADD3 R244, R195, 0x27, RZ ;  /* 0x00000027c3f47810 */ /* 0x002fe20007ffe0ff */
[----:B------:R-:W-:Y:S02]  /*42860*/  IMAD.WIDE R2, R238, 0x4, R4 ;  /* 0x00000004ee027825 */ /* 0x000fe400078e0204 */
[----:B------:R-:W2:Y:S01]  /*42870*/  LDL.LU R238, [R1+0x364] ;  /* 0x0003640001ee7983 */ /* 0x000ea20000300800 */
[----:B------:R-:W-:-:S03]  /*42880*/  ISETP.GE.AND P1, PT, R244, c[0x0][0x17c], PT ;  /* 0x00005f00f4007a0c */ /* 0x000fc60003f26270 */
[----:B------:R-:W4:Y:S01]  /*42890*/  LDL.LU R244, [R1+0x2e0] ;  /* 0x0002e00001f47983 */ /* 0x000f220000300800 */
[----:B------:R-:W-:Y:S01]  /*428a0*/  ISETP.LT.AND P0, PT, R246, c[0x0][0x178], !P0 ;  /* 0x00005e00f6007a0c */ /* 0x000fe20004701270 */
[----:B------:R-:W-:-:S04]  /*428b0*/  IMAD.WIDE R40, R239, 0x4, R30 ;  /* 0x00000004ef287825 */ /* 0x000fc800078e021e */
[----:B------:R-:W-:-:S04]  /*428c0*/  IMAD.WIDE R42, R239, 0x4, R28 ;  /* 0x00000004ef2a7825 */ /* 0x000fc800078e021c */
[----:B------:R-:W-:-:S04]  /*428d0*/  IMAD.WIDE R236, R239, 0x4, R6 ;  /* 0x00000004efec7825 */ /* 0x000fc800078e0206 */
[----:B----4-:R1:W-:Y:S04]  /*428e0*/  @P0 STG.E [R2.64], R244 ;  /* 0x000000f402000986 */ /* 0x0103e8000c101908 */
[----:B--2---:R2:W-:Y:S04]  /*428f0*/  @P6 STG.E [R40.64], R238 ;  /* 0x000000ee28006986 */ /* 0x0045e8000c101908 */
[----:B------:R-:W-:Y:S01]  /*42900*/  @P5 STG.E [R42.64], R249 ;  /* 0x000000f92a005986 */ /* 0x000fe2000c101908 */
[----:B------:R-:W-:Y:S01]  /*42910*/  ISETP.LT.AND P5, PT, R211, c[0x0][0x178], !P3 ;  /* 0x00005e00d3007a0c */ /* 0x000fe20005fa1270 */
[C---:B-1----:R-:W-:Y:S01]  /*42920*/  IMAD.WIDE R2, R239.reuse, 0x4, R4 ;  /* 0x00000004ef027825 */ /* 0x042fe200078e0204 */
[----:B--2---:R-:W-:Y:S01]  /*42930*/  IADD3 R40, R239, c[0x0][0x198], RZ ;  /* 0x00006600ef287a10 */ /* 0x004fe20007ffe0ff */
[----:B---3--:R-:W-:Y:S04]  /*42940*/  @P2 STG.E [R236.64], R242 ;  /* 0x000000f2ec002986 */ /* 0x008fe8000c101908 */
[----:B------:R1:W-:Y:S01]  /*42950*/  @P4 STG.E [R2.64], R243 ;  /* 0x000000f302004986 */ /* 0x0003e2000c101908 */
[----:B------:R-:W-:-:S05]  /*42960*/  IMAD.WIDE R238, R40, 0x4, R30 ;  /* 0x0000000428ee7825 */ /* 0x000fca00078e021e */
[----:B------:R2:W-:Y:S04]  /*42970*/  @P5 STG.E [R238.64], R250 ;  /* 0x000000faee005986 */ /* 0x0005e8000c101908 */
[----:B-1----:R-:W3:Y:S04]  /*42980*/  LDL.LU R3, [R1+0x370] ;  /* 0x0003700001037983 */ /* 0x002ee80000300800 */
[----:B------:R-:W4:Y:S04]  /*42990*/  LDL.LU R242, [R1+0x374] ;  /* 0x0003740001f27983 */ /* 0x000f280000300800 */
[----:B------:R-:W4:Y:S04]  /*429a0*/  LDL.LU R243, [R1+0x354] ;  /* 0x0003540001f37983 */ /* 0x000f280000300800 */
[----:B------:R-:W4:Y:S04]  /*429b0*/  LDL.LU R244, [R1+0x2f8] ;  /* 0x0002f80001f47983 */ /* 0x000f280000300800 */
[----:B------:R-:W4:Y:S04]  /*429c0*/  LDL.LU R249, [R1+0x148] ;  /* 0x0001480001f97983 */ /* 0x000f280000300800 */
[----:B--2---:R-:W2:Y:S01]  /*429d0*/  LDL.LU R250, [R1+0x139c] ;  /* 0x00139c0001fa7983 */ /* 0x004ea20000300800 */
[----:B------:R-:W-:-:S02]  /*429e0*/  ISETP.LT.AND P0, PT, R191, c[0x0][0x178], !P3 ;  /* 0x00005e00bf007a0c */ /* 0x000fc40005f01270 */
[----:B------:R-:W-:Y:S02]  /*429f0*/  ISETP.LT.AND P6, PT, R247, c[0x0][0x178], !P3 ;  /* 0x00005e00f7007a0c */ /* 0x000fe40005fc1270 */
[----:B------:R-:W-:Y:S02]  /*42a00*/  ISETP.LT.AND P3, PT, R246, c[0x0][0x178], !P3 ;  /* 0x00005e00f6007a0c */ /* 0x000fe40005f61270 */
[----:B------:R-:W-:Y:S01]  /*42a10*/  IADD3 R41, R195, 0x28, RZ ;  /* 0x00000028c3297810 */ /* 0x000fe20007ffe0ff */
[C---:B------:R-:W-:Y:S01]  /*42a20*/  IMAD.WIDE R236, R40.reuse, 0x4, R28 ;  /* 0x0000000428ec7825 */ /* 0x040fe200078e021c */
[C---:B------:R-:W-:Y:S02]  /*42a30*/  IADD3 R2, R40.reuse, c[0x0][0x198], RZ ;  /* 0x0000660028027a10 */ /* 0x040fe40007ffe0ff */
[----:B------:R-:W-:Y:S01]  /*42a40*/  ISETP.GE.AND P2, PT, R41, c[0x0][0x17c], PT ;  /* 0x00005f0029007a0c */ /* 0x000fe20003f46270 */
[----:B------:R-:W-:Y:S01]  /*42a50*/  IMAD.WIDE R42, R40, 0x4, R6 ;  /* 0x00000004282a7825 */ /* 0x000fe200078e0206 */
[----:B------:R-:W-:-:S03]  /*42a60*/  ISETP.LT.AND P4, PT, R211, c[0x0][0x178], !P1 ;  /* 0x00005e00d3007a0c */ /* 0x000fc60004f81270 */
[----:B------:R-:W-:-:S04]  /*42a70*/  IMAD.WIDE R40, R40, 0x4, R4 ;  /* 0x0000000428287825 */ /* 0x000fc800078e0204 */
[----:B------:R-:W-:Y:S01]  /*42a80*/  IMAD.WIDE R238, R2, 0x4, R30 ;  /* 0x0000000402ee7825 */ /* 0x000fe200078e021e */
[----:B---3--:R-:W-:Y:S04]  /*42a90*/  @P0 STG.E [R236.64], R3 ;  /* 0x00000003ec000986 */ /* 0x008fe8000c101908 */
[----:B------:R-:W-:Y:S01]  /*42aa0*/  @P6 STG.E [R42.64], R248 ;  /* 0x000000f82a006986 */ /* 0x000fe2000c101908 */
[----:B------:R-:W-:-:S03]  /*42ab0*/  ISETP.LT.AND P0, PT, R246, c[0x0][0x178], !P1 ;  /* 0x00005e00f6007a0c */ /* 0x000fc60004f01270 */
[----:B--2---:R1:W-:Y:S01]  /*42ac0*/  @P3 STG.E [R40.64], R250 ;  /* 0x000000fa28003986 */ /* 0x0043e2000c101908 */
[----:B------:R-:W-:-:S03]  /*42ad0*/  ISETP.LT.AND P3, PT, R191, c[0x0][0x178], !P1 ;  /* 0x00005e00bf007a0c */ /* 0x000fc60004f61270 */
[----:B------:R2:W-:Y:S04]  /*42ae0*/  @P4 STG.E [R238.64], R245 ;  /* 0x000000f5ee004986 */ /* 0x0005e8000c101908 */
[----:B-1----:R-:W3:Y:S04]  /*42af0*/  LDL.LU R250, [R1+0x1398] ;  /* 0x0013980001fa7983 */ /* 0x002ee80000300800 */
[----:B------:R-:W3:Y:S01]  /*42b00*/  LDL.LU R248, [R1+0x8] ;  /* 0x0000080001f87983 */ /* 0x000ee20000300800 */
[----:B------:R-:W-:Y:S02]  /*42b10*/  ISETP.LT.AND P4, PT, R247, c[0x0][0x178], !P1 ;  /* 0x00005e00f7007a0c */ /* 0x000fe40004f81270 */
[----:B------:R-:W-:Y:S01]  /*42b20*/  IADD3 R3, R195, 0x29, RZ ;  /* 0x00000029c3037810 */ /* 0x000fe20007ffe0ff */
[C---:B------:R-:W-:Y:S01]  /*42b30*/  IMAD.WIDE R42, R2.reuse, 0x4, R28 ;  /* 0x00000004022a7825 */ /* 0x040fe200078e021c */
[C---:B--2---:R-:W-:Y:S01]  /*42b40*/  IADD3 R238, R2.reuse, c[0x0][0x198], RZ ;  /* 0x0000660002ee7a10 */ /* 0x044fe20007ffe0ff */
[----:B------:R-:W2:Y:S01]  /*42b50*/  LDL.LU R245, [R1+0x2fc] ;  /* 0x0002fc0001f57983 */ /* 0x000ea20000300800 */
[----:B------:R-:W-:Y:S01]  /*42b60*/  ISETP.GE.AND P1, PT, R3, c[0x0][0x17c], PT ;  /* 0x00005f0003007a0c */ /* 0x000fe20003f26270 */
[----:B------:R-:W-:-:S04]  /*42b70*/  IMAD.WIDE R40, R2, 0x4, R6 ;  /* 0x0000000402287825 */ /* 0x000fc800078e0206 */
[----:B------:R-:W-:Y:S01]  /*42b80*/  IMAD.WIDE R2, R2, 0x4, R4 ;  /* 0x0000000402027825 */ /* 0x000fe200078e0204 */
[----:B----4-:R1:W-:Y:S04]  /*42b90*/  @P3 STG.E [R42.64], R242 ;  /* 0x000000f22a003986 */ /* 0x0103e8000c101908 */
[----:B------:R-:W-:Y:S04]  /*42ba0*/  @P4 STG.E [R40.64], R243 ;  /* 0x000000f328004986 */ /* 0x000fe8000c101908 */
[----:B------:R4:W-:Y:S04]  /*42bb0*/  @P0 STG.E [R2.64], R251 ;  /* 0x000000fb02000986 */ /* 0x0009e8000c101908 */
[----:B-1----:R-:W2:Y:S04]  /*42bc0*/  LDL.LU R242, [R1+0x14c] ;  /* 0x00014c0001f27983 */ /* 0x002ea80000300800 */
[----:B----4-:R-:W4:Y:S04]  /*42bd0*/  LDL.LU R251, [R1+0x1394] ;  /* 0x0013940001fb7983 */ /* 0x010f280000300800 */
[----:B------:R-:W4:Y:S01]  /*42be0*/  LDL.LU R243, [R1+0xc] ;  /* 0x00000c0001f37983 */ /* 0x000f220000300800 */
[----:B------:R-:W-:-:S02]  /*42bf0*/  ISETP.LT.AND P6, PT, R211, c[0x0][0x178], !P2 ;  /* 0x00005e00d3007a0c */ /* 0x000fc400057c1270 */
[----:B------:R-:W-:Y:S02]  /*42c00*/  ISETP.LT.AND P5, PT, R191, c[0x0][0x178], !P2 ;  /* 0x00005e00bf007a0c */ /* 0x000fe400057a1270 */
[----:B------:R-:W-:Y:S02]  /*42c10*/  ISETP.LT.AND P3, PT, R247, c[0x0][0x178], !P2 ;  /* 0x00005e00f7007a0c */ /* 0x000fe40005761270 */
[----:B------:R-:W-:Y:S01]  /*42c20*/  ISETP.LT.AND P2, PT, R246, c[0x0][0x178], !P2 ;  /* 0x00005e00f6007a0c */ /* 0x000fe20005741270 */
[----:B------:R-:W-:Y:S01]  /*42c30*/  IMAD.WIDE R236, R238, 0x4, R30 ;  /* 0x00000004eeec7825 */ /* 0x000fe200078e021e */
[----:B------:R-:W-:-:S03]  /*42c40*/  IADD3 R239, R195, 0x2b, RZ ;  /* 0x0000002bc3ef7810 */ /* 0x000fc60007ffe0ff */
[----:B------:R-:W-:-:S04]  /*42c50*/  IMAD.WIDE R42, R238, 0x4, R28 ;  /* 0x00000004ee2a7825 */ /* 0x000fc800078e021c */
[C---:B------:R-:W-:Y:S01]  /*42c60*/  IMAD.WIDE R2, R238.reuse, 0x4, R6 ;  /* 0x00000004ee027825 */ /* 0x040fe200078e0206 */
[----:B------:R1:W-:Y:S03]  /*42c70*/  @P6 STG.E [R236.64], R244 ;  /* 0x000000f4ec006986 */ /* 0x0003e6000c101908 */
[----:B------:R-:W-:Y:S01]  /*42c80*/  IMAD.WIDE R40, R238, 0x4, R4 ;  /* 0x00000004ee287825 */ /* 0x000fe200078e0204 */
[----:B------:R1:W-:Y:S01]  /*42c90*/  @P5 STG.E [R42.64], R249 ;  /* 0x000000f92a005986 */ /* 0x0003e2000c101908 */
[----:B------:R-:W-:Y:S02]  /*42ca0*/  ISETP.LT.AND P5, PT, R211, c[0x0][0x178], !P1 ;  /* 0x00005e00d3007a0c */ /* 0x000fe40004fa1270 */
[----:B------:R-:W-:Y:S02]  /*42cb0*/  ISETP.LT.AND P0, PT, R191, c[0x0][0x178], !P1 ;  /* 0x00005e00bf007a0c */ /* 0x000fe40004f01270 */
[----:B------:R-:W-:-:S02]  /*42cc0*/  ISETP.LT.AND P4, PT, R247, c[0x0][0x178], !P1 ;  /* 0x00005e00f7007a0c */ /* 0x000fc40004f81270 */
[----:B-1----:R-:W-:-:S05]  /*42cd0*/  IADD3 R236, R238, c[0x0][0x198], RZ ;  /* 0x00006600eeec7a10 */ /* 0x002fca0007ffe0ff */
[----:B------:R-:W-:Y:S01]  /*42ce0*/  IMAD.WIDE R42, R236, 0x4, R30 ;  /* 0x00000004ec2a7825 */ /* 0x000fe200078e021e */
[----:B---3--:R-:W-:Y:S01]  /*42cf0*/  @P3 STG.E [R2.64], R248 ;  /* 0x000000f802003986 */ /* 0x008fe2000c101908 */
[----:B------:R-:W-:-:S03]  /*42d00*/  ISETP.GE.AND P3, PT, R239, c[0x0][0x17c], PT ;  /* 0x00005f00ef007a0c */ /* 0x000fc60003f66270 */
[----:B------:R-:W3:Y:S04]  /*42d10*/  LDL.LU R239, [R1+0x308] ;  /* 0x0003080001ef7983 */ /* 0x000ee80000300800 */
[----:B------:R1:W-:Y:S04]  /*42d20*/  @P2 STG.E [R40.64], R250 ;  /* 0x000000fa28002986 */ /* 0x0003e8000c101908 */
[----:B-1----:R-:W3:Y:S01]  /*42d30*/  LDL.LU R250, [R1+0x328] ;  /* 0x0003280001fa7983 */ /* 0x002ee20000300800 */
[----:B------:R-:W-:-:S03]  /*42d40*/  IMAD.WIDE R2, R236, 0x4, R28 ;  /* 0x00000004ec027825 */ /* 0x000fc600078e021c */
[----:B------:R-:W3:Y:S04]  /*42d50*/  LDL.LU R244, [R1+0x2d8] ;  /* 0x0002d80001f47983 */ /* 0x000ee80000300800 */
[----:B------:R-:W3:Y:S01]  /*42d60*/  LDL.LU R249, [R1+0x98] ;  /* 0x0000980001f97983 */ /* 0x000ee20000300800 */
[----:B------:R-:W-:-:S03]  /*42d70*/  IMAD.WIDE R40, R236, 0x4, R6 ;  /* 0x00000004ec287825 */ /* 0x000fc600078e0206 */
[----:B------:R-:W3:Y:S04]  /*42d80*/  LDL.LU R248, [R1+0x32c] ;  /* 0x00032c0001f87983 */ /* 0x000ee80000300800 */
[----:B--2---:R1:W-:Y:S04]  /*42d90*/  @P5 STG.E [R42.64], R245 ;  /* 0x000000f52a005986 */ /* 0x0043e8000c101908 */
[----:B------:R2:W-:Y:S04]  /*42da0*/  @P0 STG.E [R2.64], R242 ;  /* 0x000000f202000986 */ /* 0x0005e8000c101908 */
[----:B----4-:R4:W-:Y:S04]  /*42db0*/  @P4 STG.E [R40.64], R243 ;  /* 0x000000f328004986 */ /* 0x0109e8000c101908 */
[----:B-1----:R-:W3:Y:S04]  /*42dc0*/  LDL.LU R245, [R1+0x30c] ;  /* 0x00030c0001f57983 */ /* 0x002ee80000300800 */
[----:B--2---:R-:W2:Y:S04]  /*42dd0*/  LDL.LU R242, [R1+0x2dc] ;  /* 0x0002dc0001f27983 */ /* 0x004ea80000300800 */
[----:B----4-:R-:W4:Y:S01]  /*42de0*/  LDL.LU R243, [R1+0x9c] ;  /* 0x00009c0001f37983 */ /* 0x010f220000300800 */
[----:B------:R-:W-:-:S04]  /*42df0*/  IADD3 R237, R195, 0x2a, RZ ;  /* 0x0000002ac3ed7810 */ /* 0x000fc80007ffe0ff */
[----:B------:R-:W-:Y:S02]  /*42e00*/  ISETP.GE.AND P6, PT, R237, c[0x0][0x17c], PT ;  /* 0x00005f00ed007a0c */ /* 0x000fe40003fc6270 */
[----:B------:R-:W-:Y:S02]  /*42e10*/  ISETP.LT.AND P1, PT, R246, c[0x0][0x178], !P1 ;  /* 0x00005e00f6007a0c */ /* 0x000fe40004f21270 */
[----:B------:R-:W-:Y:S02]  /*42e20*/  ISETP.LT.AND P2, PT, R211, c[0x0][0x178], !P6 ;  /* 0x00005e00d3007a0c */ /* 0x000fe40007741270 */
[----:B------:R-:W-:Y:S02]  /*42e30*/  ISETP.LT.AND P5, PT, R191, c[0x0][0x178], !P6 ;  /* 0x00005e00bf007a0c */ /* 0x000fe400077a1270 */
[C---:B------:R-:W-:Y:S01]  /*42e40*/  IADD3 R237, R236.reuse, c[0x0][0x198], RZ ;  /* 0x00006600eced7a10 */ /* 0x040fe20007ffe0ff */
[----:B------:R-:W-:Y:S01]  /*42e50*/  IMAD.WIDE R2, R236, 0x4, R4 ;  /* 0x00000004ec027825 */ /* 0x000fe200078e0204 */
[----:B------:R-:W-:-:S03]  /*42e60*/  ISETP.LT.AND P4, PT, R247, c[0x0][0x178], !P6 ;  /* 0x00005e00f7007a0c */ /* 0x000fc60007781270 */
[----:B------:R-:W-:Y:S01]  /*42e70*/  IMAD.WIDE R40, R237, 0x4, R30 ;  /* 0x00000004ed287825 */ /* 0x000fe200078e021e */
[----:B------:R-:W-:-:S03]  /*42e80*/  ISETP.LT.AND P6, PT, R246, c[0x0][0x178], !P6 ;  /* 0x00005e00f6007a0c */ /* 0x000fc600077c1270 */
[----:B------:R-:W-:Y:S01]  /*42e90*/  IMAD.WIDE R42, R237, 0x4, R28 ;  /* 0x00000004ed2a7825 */ /* 0x000fe200078e021c */
[----:B------:R1:W-:Y:S01]  /*42ea0*/  @P1 STG.E [R2.64], R251 ;  /* 0x000000fb02001986 */ /* 0x0003e2000c101908 */
[----:B------:R-:W-:Y:S02]  /*42eb0*/  ISETP.LT.AND P1, PT, R191, c[0x0][0x178], !P3 ;  /* 0x00005e00bf007a0c */ /* 0x000fe40005f21270 */
[----:B------:R-:W-:Y:S01]  /*42ec0*/  IADD3 R238, R195, 0x2c, RZ ;  /* 0x0000002cc3ee7810 */ /* 0x000fe20007ffe0ff */
[----:B-1----:R-:W-:-:S03]  /*42ed0*/  IMAD.WIDE R2, R237, 0x4, R6 ;  /* 0x00000004ed027825 */ /* 0x002fc600078e0206 */
[----:B------:R-:W-:Y:S01]  /*42ee0*/  ISETP.GE.AND P0, PT, R238, c[0x0][0x17c], PT ;  /* 0x00005f00ee007a0c */ /* 0x000fe20003f06270 */
[----:B------:R-:W4:Y:S01]  /*42ef0*/  LDL.LU R251, [R1+0x34c] ;  /* 0x00034c0001fb7983 */ /* 0x000f220000300800 */
[----:B------:R-:W-:-:S03]  /*42f00*/  IADD3 R238, R195, 0x2e, RZ ;  /* 0x0000002ec3ee7810 */ /* 0x000fc60007ffe0ff */
[----:B---3--:R1:W-:Y:S04]  /*42f10*/  @P2 STG.E [R40.64], R250 ;  /* 0x000000fa28002986 */ /* 0x0083e8000c101908 */
[----:B------:R3:W-:Y:S01]  /*42f20*/  @P5 STG.E [R42.64], R239 ;  /* 0x000000ef2a005986 */ /* 0x0007e2000c101908 */
[----:B------:R-:W-:Y:S02]  /*42f30*/  ISETP.LT.AND P5, PT, R211, c[0x0][0x178], !P3 ;  /* 0x00005e00d3007a0c */ /* 0x000fe40005fa1270 */
[----:B------:R-:W-:Y:S01]  /*42f40*/  ISETP.LT.AND P2, PT, R247, c[0x0][0x178], !P3 ;  /* 0x00005e00f7007a0c */ /* 0x000fe20005f41270 */
[C---:B-1----:R-:W-:Y:S01]  /*42f50*/  IMAD.WIDE R40, R237.reuse, 0x4, R4 ;  /* 0x00000004ed287825 */ /* 0x042fe200078e0204 */
[----:B------:R-:W-:Y:S01]  /*42f60*/  IADD3 R237, R237, c[0x0][0x198], RZ ;  /* 0x00006600eded7a10 */ /* 0x000fe20007ffe0ff */
[----:B------:R1:W-:Y:S01]  /*42f70*/  @P4 STG.E [R2.64], R244 ;  /* 0x000000f402004986 */ /* 0x0003e2000c101908 */
[----:B------:R-:W-:-:S02]  /*42f80*/  ISETP.LT.AND P3, PT, R246, c[0x0][0x178], !P3 ;  /* 0x00005e00f6007a0c */ /* 0x000fc40005f61270 */
[----:B---3--:R-:W-:Y:S01]  /*42f90*/  IADD3 R42, R195, 0x2d, RZ ;  /* 0x0000002dc32a7810 */ /* 0x008fe20007ffe0ff */
[----:B------:R3:W-:Y:S03]  /*42fa0*/  @P6 STG.E [R40.64], R249 ;  /* 0x000000f928006986 */ /* 0x0007e6000c101908 */
[----:B------:R-:W-:Y:S01]  /*42fb0*/  ISETP.GE.AND P4, PT, R42, c[0x0][0x17c], PT ;  /* 0x00005f002a007a0c */ /* 0x000fe20003f86270 */
[----:B------:R-:W-:-:S04]  /*42fc0*/  IMAD.WIDE R42, R237, 0x4, R6 ;  /* 0x00000004ed2a7825 */ /* 0x000fc800078e0206 */
[----:B-1----:R-:W-:-:S04]  /*42fd0*/  IMAD.WIDE R2, R237, 0x4, R30 ;  /* 0x00000004ed027825 */ /* 0x002fc800078e021e */
[C---:B---3--:R-:W-:Y:S01]  /*42fe0*/  IMAD.WIDE R40, R237.reuse, 0x4, R28 ;  /* 0x00000004ed287825 */ /* 0x048fe200078e021c */
[----:B------:R1:W-:Y:S01]  /*42ff0*/  @P5 STG.E [R2.64], R248 ;  /* 0x000000f802005986 */ /* 0x0003e2000c101908 */
[----:B------:R-:W-:-:S03]  /*43000*/  IADD3 R236, R237, c[0x0][0x198], RZ ;  /* 0x00006600edec7a10 */ /* 0x000fc60007ffe0ff */
[----:B------:R-:W-:Y:S04]  /*43010*/  @P1 STG.E [R40.64], R245 ;  /* 0x000000f528001986 */ /* 0x000fe8000c101908 */
[----:B--2---:R2:W-:Y:S01]  /*43020*/  @P2 STG.E [R42.64], R242 ;  /* 0x000000f22a002986 */ /* 0x0045e2000c101908 */
[----:B-1----:R-:W-:Y:S01]  /*43030*/  IMAD.WIDE R2, R237, 0x4, R4 ;  /* 0x00000004ed027825 */ /* 0x002fe200078e0204 */
[----:B------:R-:W-:-:S04]  /*43040*/  ISETP.GE.AND P2, PT, R238, c[0x0][0x17c], PT ;  /* 0x00005f00ee007a0c */ /* 0x000fc80003f46270 */
[----:B----4-:R1:W-:Y:S04]  /*43050*/  @P3 STG.E [R2.64], R243 ;  /* 0x000000f302003986 */ /* 0x0103e8000c101908 */
[----:B--2---:R-:W2:Y:S04]  /*43060*/  LDL.LU R242, [R1+0x31c] ;  /* 0x00031c0001f27983 */ /* 0x004ea80000300800 */
[----:B------:R-:W3:Y:S04]  /*43070*/  LDL.LU R237, [R1+0x348] ;  /* 0x0003480001ed7983 */ /* 0x000ee80000300800 */
[----:B------:R-:W4:Y:S04]  /*43080*/  LDL.LU R238, [R1+0x36c] ;  /* 0x00036c0001ee7983 */ /* 0x000f280000300800 */
[----:B-1----:R-:W2:Y:S01]  /*43090*/  LDL.LU R3, [R1+0x368] ;  /* 0x0003680001037983 */ /* 0x002ea20000300800 */
[----:B------:R-:W-:-:S02]  /*430a0*/  ISETP.LT.AND P6, PT, R211, c[0x0][0x178], !P0 ;  /* 0x00005e00d3007a0c */ /* 0x000fc400047c1270 */
[----:B------:R-:W-:Y:S01]  /*430b0*/  ISETP.LT.AND P5, PT, R191, c[0x0][0x178], !P0 ;  /* 0x00005e00bf007a0c */ /* 0x000fe200047a1270 */
[C---:B------:R-:W-:Y:S01]  /*430c0*/  IMAD.WIDE R40, R236.reuse, 0x4, R30 ;  /* 0x00000004ec287825 */ /* 0x040fe200078e021e */
[----:B------:R-:W4:Y:S03]  /*430d0*/  LDL.LU R243, [R1+0x2ec] ;  /* 0x0002ec0001f37983 */ /* 0x000f260000300800 */
[C---:B------:R-:W-:Y:S01]  /*430e0*/  IMAD.WIDE R42, R236.reuse, 0x4, R28 ;  /* 0x00000004ec2a7825 */ /* 0x040fe200078e021c */
[----:B------:R-:W4:Y:S04]  /*430f0*/  LDL.LU R239, [R1+0x3b8] ;  /* 0x0003b80001ef7983 */ /* 0x000f280000300800 */
[----:B------:R-:W4:Y:S04]  /*43100*/  LDL.LU R250, [R1+0x378] ;  /* 0x0003780001fa7983 */ /* 0x000f280000300800 */
[----:B------:R-:W4:Y:S04]  /*43110*/  LDL.LU R244, [R1+0x358] ;  /* 0x0003580001f47983 */ /* 0x000f280000300800 */
[----:B------:R-:W4:Y:S04]  /*43120*/  LDL.LU R249, [R1+0x338] ;  /* 0x0003380001f97983 */ /* 0x000f280000300800 */
[----:B------:R-:W4:Y:S04]  /*43130*/  LDL.LU R248, [R1+0x3bc] ;  /* 0x0003bc0001f87983 */ /* 0x000f280000300800 */
[----:B------:R-:W4:Y:S04]  /*43140*/  LDL.LU R245, [R1+0x37c] ;  /* 0x00037c0001f57983 */ /* 0x000f280000300800 */
[----:B--2---:R1:W-:Y:S04]  /*43150*/  @P6 STG.E [R40.64], R3 ;  /* 0x0000000328006986 */ /* 0x0043e8000c101908 */
[----:B---3--:R2:W-:Y:S01]  /*43160*/  @P5 STG.E [R42.64], R237 ;  /* 0x000000ed2a005986 */ /* 0x0085e2000c101908 */
[----:B-1----:R-:W-:-:S03]  /*43170*/  IMAD.WIDE R2, R236, 0x4, R6 ;  /* 0x00000004ec027825 */ /* 0x002fc600078e0206 */
[----:B--2---:R-:W2:Y:S01]  /*43180*/  LDL.LU R43, [R1+0x2e8] ;  /* 0x0002e800012b7983 */ /* 0x004ea20000300800 */
[C---:B------:R-:W-:Y:S01]  /*43190*/  IADD3 R237, R236.reuse, c[0x0][0x198], RZ ;  /* 0x00006600eced7a10 */ /* 0x040fe20007ffe0ff */
[----:B------:R-:W-:Y:S02]  /*431a0*/  IMAD.WIDE R40, R236, 0x4, R4 ;  /* 0x00000004ec287825 */ /* 0x000fe400078e0204 */
[----:B------:R-:W3:Y:S01]  /*431b0*/  LDL.LU R236, [R1+0x318] ;  /* 0x0003180001ec7983 */ /* 0x000ee20000300800 */
[----:B------:R-:W-:Y:S02]  /*431c0*/  ISETP.LT.AND P1, PT, R247, c[0x0][0x178], !P0 ;  /* 0x00005e00f7007a0c */ /* 0x000fe40004721270 */
[----:B------:R-:W-:Y:S02]  /*431d0*/  ISETP.LT.AND P0, PT, R246, c[0x0][0x178], !P0 ;  /* 0x00005e00f6007a0c */ /* 0x000fe40004701270 */
[----:B------:R-:W-:Y:S02]  /*431e0*/  ISETP.LT.AND P6, PT, R211, c[0x0][0x178], !P4 ;  /* 0x00005e00d3007a0c */ /* 0x000fe400067c1270 */
[----:B------:R-:W-:-:S02]  /*431f0*/  ISETP.LT.AND P3, PT, R191, c[0x0][0x178], !P4 ;  /* 0x00005e00bf007a0c */ /* 0x000fc40006761270 */
[----:B------:R-:W-:Y:S02]  /*43200*/  ISETP.LT.AND P5, PT, R247, c[0x0][0x178], !P4 ;  /* 0x00005e00f7007a0c */ /* 0x000fe400067a1270 */
[----:B------:R-:W-:Y:S02]  /*43210*/  IADD3 R42, R195, 0x2f, RZ ;  /* 0x0000002fc32a7810 */ /* 0x000fe40007ffe0ff */
[----:B------:R-:W-:Y:S01]  /*43220*/  ISETP.LT.AND P4, PT, R246, c[0x0][0x178], !P4 ;  /* 0x00005e00f6007a0c */ /* 0x000fe20006781270 */
[----:B---3--:R1:W-:Y:S01]  /*43230*/  @P1 STG.E [R2.64], R236 ;  /* 0x000000ec02001986 */ /* 0x0083e2000c101908 */
[----:B------:R-:W-:-:S03]  /*43240*/  ISETP.GE.AND P1, PT, R42, c[0x0][0x17c], PT ;  /* 0x00005f002a007a0c */ /* 0x000fc60003f26270 */
[----:B--2---:R2:W-:Y:S01]  /*43250*/  @P0 STG.E [R40.64], R43 ;  /* 0x0000002b28000986 */ /* 0x0045e2000c101908 */
[----:B-1----:R-:W-:-:S04]  /*43260*/  IMAD.WIDE R2, R237, 0x4, R30 ;  /* 0x00000004ed027825 */ /* 0x002fc800078e021e */
[C---:B--2---:R-:W-:Y:S01]  /*43270*/  IMAD.WIDE R42, R237.reuse, 0x4, R28 ;  /* 0x00000004ed2a7825 */ /* 0x044fe200078e021c */
[----:B----4-:R1:W-:Y:S03]  /*43280*/  @P6 STG.E [R2.64], R238 ;  /* 0x000000ee02006986 */ /* 0x0103e6000c101908 */
[C---:B------:R-:W-:Y:S01]  /*43290*/  IMAD.WIDE R40, R237.reuse, 0x4, R6 ;  /* 0x00000004ed287825 */ /* 0x040fe200078e0206 */
[----:B------:R-:W-:Y:S04]  /*432a0*/  @P3 STG.E [R42.64], R251 ;  /* 0x000000fb2a003986 */ /* 0x000fe8000c101908 */
[----:B------:R2:W-:Y:S01]  /*432b0*/  @P5 STG.E [R40.64], R242 ;  /* 0x000000f228005986 */ /* 0x0005e2000c101908 */
[----:B-1----:R-:W-:-:S03]  /*432c0*/  IMAD.WIDE R2, R237, 0x4, R4 ;  /* 0x00000004ed027825 */ /* 0x002fc600078e0204 */
[----:B--2---:R-:W2:Y:S04]  /*432d0*/  LDL.LU R242, [R1+0x35c] ;  /* 0x00035c0001f27983 */ /* 0x004ea80000300800 */
[----:B------:R1:W-:Y:S04]  /*432e0*/  @P4 STG.E [R2.64], R243 ;  /* 0x000000f302004986 */ /* 0x0003e8000c101908 */
[----:B-1----:R-:W3:Y:S01]  /*432f0*/  LDL.LU R243, [R1+0x33c] ;  /* 0x00033c0001f37983 */ /* 0x002ee20000300800 */
[----:B------:R-:W-:Y:S02]  /*43300*/  ISETP.LT.AND P0, PT, R211, c[0x0][0x178], !P2 ;  /* 0x00005e00d3007a0c */ /* 0x000fe40005701270 */
[----:B------:R-:W-:-:S02]  /*43310*/  ISETP.LT.AND P3, PT, R191, c[0x0][0x178], !P2 ;  /* 0x00005e00bf007a0c */ /* 0x000fc40005761270 */
[----:B------:R-:W-:Y:S02]  /*43320*/  IADD3 R42, R237, c[0x0][0x198], RZ ;  /* 0x00006600ed2a7a10 */ /* 0x000fe40007ffe0ff */
[----:B------:R-:W-:Y:S02]  /*43330*/  ISETP.LT.AND P6, PT, R247, c[0x0][0x178], !P2 ;  /* 0x00005e00f7007a0c */ /* 0x000fe400057c1270 */
[----:B------:R-:W-:Y:S01]  /*43340*/  ISETP.LT.AND P2, PT, R246, c[0x0][0x178], !P2 ;  /* 0x00005e00f6007a0c */ /* 0x000fe20005741270 */
[----:B------:R-:W-:-:S04]  /*43350*/  IMAD.WIDE R2, R42, 0x4, R30 ;  /* 0x000000042a027825 */ /* 0x000fc800078e021e */
[----:B------:R-:W-:Y:S01]  /*43360*/  IMAD.WIDE R40, R42, 0x4, R28 ;  /* 0x000000042a287825 */ /* 0x000fe200078e021c */
[----:B------:R-:W-:Y:S01]  /*43370*/  ISETP.LT.AND P4, PT, R211, c[0x0][0x178], !P1 ;  /* 0x00005e00d3007a0c */ /* 0x000fe20004f81270 */
[----:B------:R1:W-:Y:S01]  /*43380*/  @P0 STG.E [R2.64], R239 ;  /* 0x000000ef02000986 */ /* 0x0003e2000c101908 */
[----:B------:R-:W-:-:S03]  /*43390*/  ISETP.LT.AND P5, PT, R191, c[0x0][0x178], !P1 ;  /* 0x00005e00bf007a0c */ /* 0x000fc60004fa1270 */
[----:B------:R4:W-:Y:S01]  /*433a0*/  @P3 STG.E [R40.64], R250 ;  /* 0x000000fa28003986 */ /* 0x0009e2000c101908 */
[----:B------:R-:W-:Y:S02]  /*433b0*/  ISETP.LT.AND P3, PT, R247, c[0x0][0x178], !P1 ;  /* 0x00005e00f7007a0c */ /* 0x000fe40004f61270 */
[----:B------:R-:W-:Y:S01]  /*433c0*/  IADD3 R43, R195, 0x30, RZ ;  /* 0x00000030c32b7810 */ /* 0x000fe20007ffe0ff */
[C---:B-1----:R-:W-:Y:S01]  /*433d0*/  IMAD.WIDE R2, R42.reuse, 0x4, R6 ;  /* 0x000000042a027825 */ /* 0x042fe200078e0206 */
[----:B------:R-:W-:-:S03]  /*433e0*/  IADD3 R239, R42, c[0x0][0x198], RZ ;  /* 0x000066002aef7a10 */ /* 0x000fc60007ffe0ff */
[----:B----4-:R-:W-:Y:S01]  /*433f0*/  IMAD.WIDE R40, R42, 0x4, R4 ;  /* 0x000000042a287825 */ /* 0x010fe200078e0204 */
[----:B------:R1:W-:Y:S01]  /*43400*/  @P6 STG.E [R2.64], R244 ;  /* 0x000000f402006986 */ /* 0x0003e2000c101908 */
[----:B------:R-:W-:Y:S02]  /*43410*/  ISETP.GE.AND P0, PT, R43, c[0x0][0x17c], PT ;  /* 0x00005f002b007a0c */ /* 0x000fe40003f06270 */
[C---:B------:R-:W-:Y:S01]  /*43420*/  IMAD.WIDE R42, R239.reuse, 0x4, R30 ;  /* 0x00000004ef2a7825 */ /* 0x040fe200078e021e */
[----:B------:R4:W-:Y:S01]  /*43430*/  @P2 STG.E [R40.64], R249 ;  /* 0x000000f928002986 */ /* 0x0009e2000c101908 */
[----:B------:R-:W-:Y:S02]  /*43440*/  ISETP.LT.AND P2, PT, R246, c[0x0][0x178], !P1 ;  /* 0x00005e00f6007a0c */ /* 0x000fe40004f41270 */
[C---:B------:R-:W-:Y:S01]  /*43450*/  IMAD.WIDE R236, R239.reuse, 0x4, R28 ;  /* 0x00000004efec7825 */ /* 0x040fe200078e021c */
[----:B------:R4:W-:Y:S03]  /*43460*/  @P4 STG.E [R42.64], R248 ;  /* 0x000000f82a004986 */ /* 0x0009e6000c101908 */
[C---:B-1----:R-:W-:Y:S01]  /*43470*/  IMAD.WIDE R2, R239.reuse, 0x4, R6 ;  /* 0x00000004ef027825 */ /* 0x042fe200078e0206 */
[----:B------:R1:W-:Y:S01]  /*43480*/  @P5 STG.E [R236.64], R245 ;  /* 0x000000f5ec005986 */ /* 0x0003e2000c101908 */
[----:B------:R-:W-:-:S03]  /*43490*/  IADD3 R238, R239, c[0x0][0x198], RZ ;  /* 0x00006600efee7a10 */ /* 0x000fc60007ffe0ff */
[----:B----4-:R-:W4:Y:S04]  /*434a0*/  LDL.LU R249, [R1+0x240] ;  /* 0x0002400001f97983 */ /* 0x010f280000300800 */
[----:B------:R-:W4:Y:S04]  /*434b0*/  LDL.LU R248, [R1+0x3e4] ;  /* 0x0003e40001f87983 */ /* 0x000f280000300800 */
[----:B-1----:R-:W4:Y:S04]  /*434c0*/  LDL.LU R245, [R1+0x3a4] ;  /* 0x0003a40001f57983 */ /* 0x002f280000300800 */
[----:B--2---:R1:W-:Y:S02]  /*434d0*/  @P3 STG.E [R2.64], R242 ;  /* 0x000000f202003986 */ /* 0x0043e4000c101908 */
[----:B-1----:R-:W-:-:S02]  /*434e0*/  IMAD.WIDE R2, R239, 0x4, R4 ;  /* 0x00000004ef027825 */ /* 0x002fc400078e0204 */
[----:B------:R-:W2:Y:S04]  /*434f0*/  LDL.LU R239, [R1+0x380] ;  /* 0x0003800001ef7983 */ /* 0x000ea80000300800 */
[----:B---3--:R1:W-:Y:S04]  /*43500*/  @P2 STG.E [R2.64], R243 ;  /* 0x000000f302002986 */ /* 0x0083e8000c101908 */
[----:B-1----:R-:W3:Y:S04]  /*43510*/  LDL.LU R2, [R1+0x3e0] ;  /* 0x0003e00001027983 */ /* 0x002ee80000300800 */
[----:B------:R-:W2:Y:S04]  /*43520*/  LDL.LU R3, [R1+0x3a0] ;  /* 0x0003a00001037983 */ /* 0x000ea80000300800 */
[----:B------:R-:W4:Y:S04]  /*43530*/  LDL.LU R242, [R1+0x384] ;  /* 0x0003840001f27983 */ /* 0x000f280000300800 */
[----:B------:R-:W4:Y:S01]  /*43540*/  LDL.LU R243, [R1+0x244] ;  /* 0x0002440001f37983 */ /* 0x000f220000300800 */
[----:B------:R-:W-:-:S02]  /*43550*/  ISETP.LT.AND P4, PT, R211, c[0x0][0x178], !P0 ;  /* 0x00005e00d3007a0c */ /* 0x000fc40004781270 */
[----:B------:R-:W-:Y:S02]  /*43560*/  ISETP.LT.AND P5, PT, R191, c[0x0][0x178], !P0 ;  /* 0x00005e00bf007a0c */ /* 0x000fe400047a1270 */
[----:B------:R-:W-:Y:S02]  /*43570*/  IADD3 R40, R195, 0x31, RZ ;  /* 0x00000031c3287810 */ /* 0x000fe40007ffe0ff */
[----:B------:R-:W-:Y:S02]  /*43580*/  ISETP.LT.AND P6, PT, R247, c[0x0][0x178], !P0 ;  /* 0x00005e00f7007a0c */ /* 0x000fe400047c1270 */
[----:B------:R-:W-:Y:S01]  /*43590*/  IADD3 R42, R195, 0x32, RZ ;  /* 0x00000032c32a7810 */ /* 0x000fe20007ffe0ff */
[----:B------:R-:W-:Y:S01]  /*435a0*/  IMAD.WIDE R236, R238, 0x4, R6 ;  /* 0x00000004eeec7825 */ /* 0x000fe200078e0206 */
[----:B------:R-:W-:Y:S01]  /*435b0*/  ISETP.GE.AND P1, PT, R40, c[0x0][0x17c], PT ;  /* 0x00005f0028007a0c */ /* 0x000fe20003f26270 */
[----:B------:R-:W4:Y:S01]  /*435c0*/  LDL.LU R251, [R1+0x420] ;  /* 0x0004200001fb7983 */ /* 0x000f220000300800 */
[----:B------:R-:W-:Y:S01]  /*435d0*/  ISETP.GE.AND P3, PT, R42, c[0x0][0x17c], PT ;  /* 0x00005f002a007a0c */ /* 0x000fe20003f66270 */
[----:B------:R-:W-:Y:S01]  /*435e0*/  IMAD.WIDE R40, R238, 0x4, R30 ;  /* 0x00000004ee287825 */ /* 0x000fe200078e021e */
[----:B------:R-:W-:Y:S01]  /*435f0*/  ISETP.LT.AND P0, PT, R246, c[0x0][0x178], !P0 ;  /* 0x00005e00f6007a0c */ /* 0x000fe20004701270 */
[----:B------:R-:W4:Y:S02]  /*43600*/  LDL.LU R250, [R1+0x400] ;  /* 0x0004000001fa7983 */ /* 0x000f240000300800 */
[----:B------:R-:W-:-:S02]  /*43610*/  IMAD.WIDE R42, R238, 0x4, R28 ;  /* 0x00000004ee2a7825 */ /* 0x000fc400078e021c */
[----:B------:R-:W4:Y:S01]  /*43620*/  LDL.LU R244, [R1+0x3d0] ;  /* 0x0003d00001f47983 */ /* 0x000f220000300800 */
[----:B------:R-:W-:-:S03]  /*43630*/  ISETP.LT.AND P2, PT, R247, c[0x0][0x178], !P1 ;  /* 0x00005e00f7007a0c */ /* 0x000fc60004f41270 */
[----:B---3--:R-:W-:Y:S01]  /*43640*/  @P4 STG.E [R40.64], R2 ;  /* 0x0000000228004986 */ /* 0x008fe2000c101908 */
[----:B------:R-:W-:-:S03]  /*43650*/  ISETP.LT.AND P4, PT, R211, c[0x0][0x178], !P1 ;  /* 0x00005e00d3007a0c */ /* 0x000fc60004f81270 */
[----:B--2---:R1:W-:Y:S04]  /*43660*/  @P5 STG.E [R42.64], R3 ;  /* 0x000000032a005986 */ /* 0x0043e8000c101908 */
[----:B------:R2:W-:Y:S01]  /*43670*/  @P6 STG.E [R236.64], R239 ;  /* 0x000000efec006986 */ /* 0x0005e2000c101908 */
[----:B------:R-:W-:Y:S01]  /*43680*/  ISETP.LT.AND P6, PT, R191, c[0x0][0x178], !P1 ;  /* 0x00005e00bf007a0c */ /* 0x000fe20004fc1270 */
[C---:B-1----:R-:W-:Y:S01]  /*43690*/  IMAD.WIDE R42, R238.reuse, 0x4, R4 ;  /* 0x00000004ee2a7825 */ /* 0x042fe200078e0204 */
[----:B--2---:R-:W-:-:S04]  /*436a0*/  IADD3 R237, R238, c[0x0][0x198], RZ ;  /* 0x00006600eeed7a10 */ /* 0x004fc80007ffe0ff */
[----:B----4-:R1:W-:Y:S01]  /*436b0*/  @P0 STG.E [R42.64], R249 ;  /* 0x000000f92a000986 */ /* 0x0103e2000c101908 */
[----:B------:R-:W-:Y:S01]  /*436c0*/  IMAD.WIDE R2, R237, 0x4, R30 ;  /* 0x00000004ed027825 */ /* 0x000fe200078e021e */
[----:B------:R-:W-:-:S04]  /*436d0*/  ISETP.LT.AND P1, PT, R246, c[0x0][0x178], !P1 ;  /* 0x00005e00f6007a0c */ /* 0x000fc80004f21270 */
[----:B------:R2:W-:Y:S01]  /*436e0*/  @P4 STG.E [R2.64], R248 ;  /* 0x000000f802004986 */ /* 0x0005e2000c101908 */
[----:B------:R-:W-:-:S03]  /*436f0*/  IMAD.WIDE R40, R237, 0x4, R28 ;  /* 0x00000004ed287825 */ /* 0x000fc600078e021c */
[----:B-1----:R-:W3:Y:S04]  /*43700*/  LDL.LU R249, [R1+0x424] ;  /* 0x0004240001f97983 */ /* 0x002ee80000300800 */
[----:B--2---:R-:W2:Y:S01]  /*43710*/  LDL.LU R248, [R1+0x404] ;  /* 0x0004040001f87983 */ /* 0x004ea20000300800 */
[----:B------:R-:W-:-:S03]  /*43720*/  IMAD.WIDE R2, R237, 0x4, R6 ;  /* 0x00000004ed027825 */ /* 0x000fc600078e0206 */
[----:B------:R1:W-:Y:S04]  /*43730*/  @P6 STG.E [R40.64], R245 ;  /* 0x000000f528006986 */ /* 0x0003e8000c101908 */
[----:B------:R-:W-:Y:S04]  /*43740*/  @P2 STG.E [R2.64], R242 ;  /* 0x000000f202002986 */ /* 0x000fe8000c101908 */
[----:B-1----:R-:W4:Y:S01]  /*43750*/  LDL.LU R245, [R1+0x3d4] ;  /* 0x0003d40001f57983 */ /* 0x002f220000300800 */
[----:B------:R-:W-:-:S05]  /*43760*/  IMAD.WIDE R40, R237, 0x4, R4 ;  /* 0x00000004ed287825 */ /* 0x000fca00078e0204 */
[----:B------:R1:W-:Y:S04]  /*43770*/  @P1 STG.E [R40.64], R243 ;  /* 0x000000f328001986 */ /* 0x0003e8000c101908 */
[----:B-1----:R-:W4:Y:S01]  /*43780*/  LDL.LU R243, [R1+0x480] ;  /* 0x0004800001f37983 */ /* 0x002f220000300800 */
[----:B------:R-:W-:Y:S02]  /*43790*/  IADD3 R236, R195, 0x33, RZ ;  /* 0x00000033c3ec7810 */ /* 0x000fe40007ffe0ff */
[----:B------:R-:W-:Y:S01]  /*437a0*/  ISETP.LT.AND P5, PT, R211, c[0x0][0x178], !P3 ;  /* 0x00005e00d3007a0c */ /* 0x000fe20005fa1270 */
[----:B------:R-:W4:Y:S01]  /*437b0*/  LDL.LU R242, [R1+0x460] ;  /* 0x0004600001f27983 */ /* 0x000f220000300800 */
[----:B------:R-:W-:Y:S02]  /*437c0*/  ISETP.GE.AND P0, PT, R236, c[0x0][0x17c], PT ;  /* 0x00005f00ec007a0c */ /* 0x000fe40003f06270 */
[----:B------:R-:W-:-:S02]  /*437d0*/  IADD3 R236, R237, c[0x0][0x198], RZ ;  /* 0x00006600edec7a10 */ /* 0x000fc40007ffe0ff */
[----:B------:R-:W-:Y:S02]  /*437e0*/  ISETP.LT.AND P6, PT, R191, c[0x0][0x178], !P3 ;  /* 0x00005e00bf007a0c */ /* 0x000fe40005fc1270 */
[----:B------:R-:W-:Y:S01]  /*437f0*/  ISETP.LT.AND P4, PT, R247, c[0x0][0x178], !P3 ;  /* 0x00005e00f7007a0c */ /* 0x000fe20005f81270 */
[----:B------:R-:W-:Y:S01]  /*43800*/  IMAD.WIDE R42, R236, 0x4, R30 ;  /* 0x00000004ec2a7825 */ /* 0x000fe200078e021e */
[----:B------:R-:W-:Y:S02]  /*43810*/  ISETP.LT.AND P3, PT, R246, c[0x0][0x178], !P3 ;  /* 0x00005e00f6007a0c */ /* 0x000fe40005f61270 */
[----:B------:R-:W-:Y:S01]  /*43820*/  ISETP.LT.AND P2, PT, R211, c[0x0][0x178], !P0 ;  /* 0x00005e00d3007a0c */ /* 0x000fe20004741270 */
[C---:B------:R-:W-:Y:S01]  /*43830*/  IMAD.WIDE R40, R236.reuse, 0x4, R28 ;  /* 0x00000004ec287825 */ /* 0x040fe200078e021c */
[----:B------:R1:W-:Y:S01]  /*43840*/  @P5 STG.E [R42.64], R251 ;  /* 0x000000fb2a005986 */ /* 0x0003e2000c101908 */
[----:B------:R-:W-:Y:S02]  /*43850*/  ISETP.LT.AND P5, PT, R191, c[0x0][0x178], !P0 ;  /* 0x00005e00bf007a0c */ /* 0x000fe400047a1270 */
[C---:B------:R-:W-:Y:S01]  /*43860*/  IMAD.WIDE R2, R236.reuse, 0x4, R6 ;  /* 0x00000004ec027825 */ /* 0x040fe200078e0206 */
[----:B------:R-:W-:Y:S01]  /*43870*/  IADD3 R237, R236, c[0x0][0x198], RZ ;  /* 0x00006600eced7a10 */ /* 0x000fe20007ffe0ff */
[----:B------:R1:W-:Y:S01]  /*43880*/  @P6 STG.E [R40.64], R250 ;  /* 0x000000fa28006986 */ /* 0x0003e2000c101908 */
[----:B------:R-:W-:-:S03]  /*43890*/  ISETP.LT.AND P6, PT, R247, c[0x0][0x178], !P0 ;  /* 0x00005e00f7007a0c */ /* 0x000fc600047c1270 */
[----:B------:R1:W-:Y:S02]  /*438a0*/  @P4 STG.E [R2.64], R244 ;  /* 0x000000f402004986 */ /* 0x0003e4000c101908 */
[----:B-1----:R-:W-:-:S04]  /*438b0*/  IADD3 R42, R195, 0x34, RZ ;  /* 0x00000034c32a7810 */ /* 0x002fc80007ffe0ff */
[----:B------:R-:W-:Y:S01]  /*438c0*/  ISETP.GE.AND P1, PT, R42, c[0x0][0x17c], PT ;  /* 0x00005f002a007a0c */ /* 0x000fe20003f26270 */
[----:B------:R-:W-:-:S04]  /*438d0*/  IMAD.WIDE R40, R237, 0x4, R30 ;  /* 0x00000004ed287825 */ /* 0x000fc800078e021e */
[----:B------:R-:W-:-:S04]  /*438e0*/  IMAD.WIDE R2, R236, 0x4, R4 ;  /* 0x00000004ec027825 */ /* 0x000fc800078e0204 */
[----:B------:R-:W-:Y:S01]  /*438f0*/  IMAD.WIDE R42, R237, 0x4, R28 ;  /* 0x00000004ed2a7825 */ /* 0x000fe200078e021c */
[----:B------:R1:W-:Y:S01]  /*43900*/  @P3 STG.E [R2.64], R240 ;  /* 0x000000f002003986 */ /* 0x0003e2000c101908 */
[----:B------:R-:W-:Y:S02]  /*43910*/  IADD3 R238, R195, 0x35, RZ ;  /* 0x00000035c3ee7810 */ /* 0x000fe40007ffe0ff */
[----:B------:R-:W-:Y:S02]  /*43920*/  ISETP.LT.AND P0, PT, R246, c[0x0][0x178], !P0 ;  /* 0x00005e00f6007a0c */ /* 0x000fe40004701270 */
[----:B------:R-:W-:Y:S02]  /*43930*/  ISETP.GE.AND P4, PT, R238, c[0x0][0x17c], PT ;  /* 0x00005f00ee007a0c */ /* 0x000fe40003f86270 */
[C---:B------:R-:W-:Y:S01]  /*43940*/  IADD3 R238, R237.reuse, c[0x0][0x198], RZ ;  /* 0x00006600edee7a10 */ /* 0x040fe20007ffe0ff */
[----:B-1----:R-:W-:Y:S01]  /*43950*/  IMAD.WIDE R2, R237, 0x4, R6 ;  /* 0x00000004ed027825 */ /* 0x002fe200078e0206 */
[----:B------:R-:W4:Y:S04]  /*43960*/  LDL.LU R240, [R1+0x464] ;  /* 0x0004640001f07983 */ /* 0x000f280000300800 */
[----:B------:R-:W4:Y:S04]  /*43970*/  LDL.LU R239, [R1+0x414] ;  /* 0x0004140001ef7983 */ /* 0x000f280000300800 */
[----:B---3--:R1:W-:Y:S04]  /*43980*/  @P2 STG.E [R40.64], R249 ;  /* 0x000000f928002986 */ /* 0x0083e8000c101908 */
[----:B--2---:R-:W-:Y:S01]  /*43990*/  @P5 STG.E [R42.64], R248 ;  /* 0x000000f82a005986 */ /* 0x004fe2000c101908 */
[----:B------:R-:W-:-:S02]  /*439a0*/  ISETP.LT.AND P5, PT, R211, c[0x0][0x178], !P1 ;  /* 0x00005e00d3007a0c */ /* 0x000fc40004fa1270 */
[----:B-1----:R-:W-:Y:S01]  /*439b0*/  IADD3 R40, R195, 0x36, RZ ;  /* 0x00000036c3287810 */ /* 0x002fe20007ffe0ff */
[----:B----4-:R1:W-:Y:S03]  /*439c0*/  @P6 STG.E [R2.64], R245 ;  /* 0x000000f502006986 */ /* 0x0103e6000c101908 */
[----:B------:R-:W-:Y:S01]  /*439d0*/  ISETP.GE.AND P6, PT, R40, c[0x0][0x17c], PT ;  /* 0x00005f0028007a0c */ /* 0x000fe20003fc6270 */
[----:B------:R-:W-:Y:S01]  /*439e0*/  IMAD.WIDE R40, R238, 0x4, R30 ;  /* 0x00000004ee287825 */ /* 0x000fe200078e021e */
[----:B-1----:R-:W2:Y:S03]  /*439f0*/  LDL.LU R245, [R1+0x3f4] ;  /* 0x0003f40001f57983 */ /* 0x002ea60000300800 */
[----:B------:R-:W-:Y:S01]  /*43a00*/  IMAD.WIDE R2, R237, 0x4, R4 ;  /* 0x00000004ed027825 */ /* 0x000fe200078e0204 */
[----:B------:R-:W3:Y:S04]  /*43a10*/  LDL.LU R251, [R1+0x4d0] ;  /* 0x0004d00001fb7983 */ /* 0x000ee80000300800 */
[----:B------:R-:W4:Y:S04]  /*43a20*/  LDL.LU R250, [R1+0x4b0] ;  /* 0x0004b00001fa7983 */ /* 0x000f280000300800 */
[----:B------:R-:W2:Y:S04]  /*43a30*/  LDL.LU R244, [R1+0x470] ;  /* 0x0004700001f47983 */ /* 0x000ea80000300800 */
[----:B------:R-:W2:Y:S04]  /*43a40*/  LDL.LU R249, [R1+0x4d4] ;  /* 0x0004d40001f97983 */ /* 0x000ea80000300800 */
[----:B------:R-:W2:Y:S04]  /*43a50*/  LDL.LU R248, [R1+0x4b4] ;  /* 0x0004b40001f87983 */ /* 0x000ea80000300800 */
[----:B------:R1:W-:Y:S04]  /*43a60*/  @P0 STG.E [R2.64], R241 ;  /* 0x000000f102000986 */ /* 0x0003e8000c101908 */
[----:B------:R1:W-:Y:S04]  /*43a70*/  @P5 STG.E [R40.64], R243 ;  /* 0x000000f328005986 */ /* 0x0003e8000c101908 */
[----:B-1----:R-:W2:Y:S04]  /*43a80*/  LDL.LU R241, [R1+0x484] ;  /* 0x0004840001f17983 */ /* 0x002ea80000300800 */
[----:B------:R-:W2:Y:S04]  /*43a90*/  LDL.LU R243, [R1+0x1390] ;  /* 0x0013900001f37983 */ /* 0x000ea80000300800 */
[----:B------:R-:W2:Y:S04]  /*43aa0*/  LDL.LU R40, [R1+0x410] ;  /* 0x0004100001287983 */ /* 0x000ea80000300800 */
[----:B------:R-:W3:Y:S01]  /*43ab0*/  LDL.LU R41, [R1+0x3f0] ;  /* 0x0003f00001297983 */ /* 0x000ee20000300800 */
[----:B------:R-:W-:-:S02]  /*43ac0*/  ISETP.LT.AND P3, PT, R191, c[0x0][0x178], !P1 ;  /* 0x00005e00bf007a0c */ /* 0x000fc40004f61270 */
[----:B------:R-:W-:Y:S02]  /*43ad0*/  ISETP.LT.AND P2, PT, R247, c[0x0][0x178], !P1 ;  /* 0x00005e00f7007a0c */ /* 0x000fe40004f41270 */
[----:B------:R-:W-:Y:S01]  /*43ae0*/  ISETP.LT.AND P1, PT, R246, c[0x0][0x178], !P1 ;  /* 0x00005e00f6007a0c */ /* 0x000fe20004f21270 */
[----:B------:R-:W-:-:S04]  /*43af0*/  IMAD.WIDE R42, R238, 0x4, R28 ;  /* 0x00000004ee2a7825 */ /* 0x000fc800078e021c */
[----:B------:R-:W-:-:S04]  /*43b00*/  IMAD.WIDE R236, R238, 0x4, R6 ;  /* 0x00000004eeec7825 */ /* 0x000fc800078e0206 */
[----:B------:R1:W-:Y:S01]  /*43b10*/  @P3 STG.E [R42.64], R242 ;  /* 0x000000f22a003986 */ /* 0x0003e2000c101908 */
[C---:B------:R-:W-:Y:S01]  /*43b20*/  IMAD.WIDE R2, R238.reuse, 0x4, R4 ;  /* 0x00000004ee027825 */ /* 0x040fe200078e0204 */
[----:B------:R-:W-:Y:S02]  /*43b30*/  IADD3 R238, R238, c[0x0][0x198], RZ ;  /* 0x00006600eeee7a10 */ /* 0x000fe40007ffe0ff */
[----:B------:R-:W-:Y:S01]  /*43b40*/  ISETP.LT.AND P3, PT, R191, c[0x0][0x178], !P4 ;  /* 0x00005e00bf007a0c */ /* 0x000fe20006761270 */
[----:B-1----:R-:W4:Y:S02]  /*43b50*/  LDL.LU R242, [R1+0x138c] ;  /* 0x00138c0001f27983 */ /* 0x002f240000300800 */
[----:B------:R-:W-:Y:S02]  /*43b60*/  IMAD.WIDE R42, R238, 0x4, R30 ;  /* 0x00000004ee2a7825 */ /* 0x000fe400078e021e */
[----:B--2---:R-:W-:Y:S01]  /*43b70*/  @P2 STG.E [R236.64], R40 ;  /* 0x00000028ec002986 */ /* 0x004fe2000c101908 */
[----:B------:R-:W-:-:S03]  /*43b80*/  ISETP.LT.AND P2, PT, R211, c[0x0][0x178], !P4 ;  /* 0x00005e00d3007a0c */ /* 0x000fc60006741270 */
[----:B---3--:R1:W-:Y:S01]  /*43b90*/  @P1 STG.E [R2.64], R41 ;  /* 0x0000002902001986 */ /* 0x0083e2000c101908 */
[----:B------:R-:W-:Y:S02]  /*43ba0*/  ISETP.LT.AND P1, PT, R247, c[0x0][0x178], !P4 ;  /* 0x00005e00f7007a0c */ /* 0x000fe40006721270 */
[----:B------:R-:W-:Y:S02]  /*43bb0*/  ISETP.LT.AND P4, PT, R246, c[0x0][0x178], !P4 ;  /* 0x00005e00f6007a0c */ /* 0x000fe40006781270 */
[----:B-1----:R-:W-:Y:S01]  /*43bc0*/  IADD3 R2, R195, 0x37, RZ ;  /* 0x00000037c3027810 */ /* 0x002fe20007ffe0ff */
[----:B------:R-:W-:-:S04]  /*43bd0*/  IMAD.WIDE R40, R238, 0x4, R6 ;  /* 0x00000004ee287825 */ /* 0x000fc800078e0206 */
[----:B------:R1:W-:Y:S01]  /*43be0*/  @P2 STG.E [R42.64], R241 ;  /* 0x000000f12a002986 */ /* 0x0003e2000c101908 */
[----:B------:R-:W-:Y:S01]  /*43bf0*/  ISETP.GE.AND P0, PT, R2, c[0x0][0x17c], PT ;  /* 0x00005f0002007a0c */ /* 0x000fe20003f06270 */
[----:B------:R-:W-:-:S05]  /*43c00*/  IMAD.WIDE R2, R238, 0x4, R28 ;  /* 0x00000004ee027825 */ /* 0x000fca00078e021c */
[----:B------:R-:W-:Y:S01]  /*43c10*/  @P3 STG.E [R2.64], R240 ;  /* 0x000000f002003986 */ /* 0x000fe2000c101908 */
[----:B-1----:R-:W-:-:S03]  /*43c20*/  IMAD.WIDE R42, R238, 0x4, R4 ;  /* 0x00000004ee2a7825 */ /* 0x002fc600078e0204 */
[----:B------:R-:W-:Y:S04]  /*43c30*/  @P1 STG.E [R40.64], R239 ;  /* 0x000000ef28001986 */ /* 0x000fe8000c101908 */
[----:B------:R1:W-:Y:S04]  /*43c40*/  @P4 STG.E [R42.64], R245 ;  /* 0x000000f52a004986 */ /* 0x0003e8000c101908 */
[----:B-1----:R-:W2:Y:S01]  /*43c50*/  LDL.LU R245, [R1+0x474] ;  /* 0x0004740001f57983 */ /* 0x002ea20000300800 */
[----:B------:R-:W-:Y:S02]  /*43c60*/  ISETP.LT.AND P5, PT, R211, c[0x0][0x178], !P6 ;  /* 0x00005e00d3007a0c */ /* 0x000fe400077a1270 */
[----:B------:R-:W-:-:S02]  /*43c70*/  IADD3 R236, R238, c[0x0][0x198], RZ ;  /* 0x00006600eeec7a10 */ /* 0x000fc40007ffe0ff */
[----:B------:R-:W-:Y:S01]  /*43c80*/  ISETP.LT.AND P1, PT, R191, c[0x0][0x178], !P6 ;  /* 0x00005e00bf007a0c */ /* 0x000fe20007721270 */
[----:B------:R-:W3:Y:S02]  /*43c90*/  LDL.LU R238, [R1+0x3e8] ;  /* 0x0003e80001ee7983 */ /* 0x000ee40000300800 */
[----:B------:R-:W-:Y:S01]  /*43ca0*/  IMAD.WIDE R2, R236, 0x4, R30 ;  /* 0x00000004ec027825 */ /* 0x000fe200078e021e */
[----:B------:R-:W-:Y:S01]  /*43cb0*/  ISETP.LT.AND P3, PT, R247, c[0x0][0x178], !P6 ;  /* 0x00005e00f7007a0c */ /* 0x000fe20007761270 */
[----:B------:R-:W3:Y:S04]  /*43cc0*/  LDL.LU R241, [R1+0x3a8] ;  /* 0x0003a80001f17983 */ /* 0x000ee80000300800 */
[----:B------:R1:W-:Y:S01]  /*43cd0*/  @P5 STG.E [R2.64], R251 ;  /* 0x000000fb02005986 */ /* 0x0003e2000c101908 */
[----:B------:R-:W-:-:S02]  /*43ce0*/  ISETP.LT.AND P5, PT, R246, c[0x0][0x178], !P6 ;  /* 0x00005e00f6007a0c */ /* 0x000fc400077a1270 */
[----:B------:R-:W-:Y:S01]  /*43cf0*/  IADD3 R42, R195, 0x38, RZ ;  /* 0x00000038c32a7810 */ /* 0x000fe20007ffe0ff */
[----:B------:R-:W-:Y:S01]  /*43d00*/  IMAD.WIDE R40, R236, 0x4, R28 ;  /* 0x00000004ec287825 */ /* 0x000fe200078e021c */
[----:B------:R-:W-:Y:S01]  /*43d10*/  ISETP.LT.AND P6, PT, R211, c[0x0][0x178], !P0 ;  /* 0x00005e00d3007a0c */ /* 0x000fe200047c1270 */
[----:B------:R-:W3:Y:S01]  /*43d20*/  LDL.LU R240, [R1+0x388] ;  /* 0x0003880001f07983 */ /* 0x000ee20000300800 */
[----:B------:R-:W-:Y:S01]  /*43d30*/  ISETP.GE.AND P2, PT, R42, c[0x0][0x17c], PT ;  /* 0x00005f002a007a0c */ /* 0x000fe20003f46270 */
[----:B------:R-:W-:Y:S01]  /*43d40*/  IMAD.WIDE R42, R236, 0x4, R4 ;  /* 0x00000004ec2a7825 */ /* 0x000fe200078e0204 */
[----:B------:R-:W-:-:S03]  /*43d50*/  ISETP.LT.AND P4, PT, R191, c[0x0][0x178], !P0 ;  /* 0x00005e00bf007a0c */ /* 0x000fc60004781270 */
[C---:B-1----:R-:W-:Y:S01]  /*43d60*/  IMAD.WIDE R2, R236.reuse, 0x4, R6 ;  /* 0x00000004ec027825 */ /* 0x042fe200078e0206 */
[----:B------:R-:W-:Y:S01]  /*43d70*/  IADD3 R237, R236, c[0x0][0x198], RZ ;  /* 0x00006600eced7a10 */ /* 0x000fe20007ffe0ff */
[----:B----4-:R1:W-:Y:S04]  /*43d80*/  @P1 STG.E [R40.64], R250 ;  /* 0x000000fa28001986 */ /* 0x0103e8000c101908 */
[----:B------:R4:W-:Y:S04]  /*43d90*/  @P3 STG.E [R2.64], R244 ;  /* 0x000000f402003986 */ /* 0x0009e8000c101908 */
[----:B------:R4:W-:Y:S01]  /*43da0*/  @P5 STG.E [R42.64], R242 ;  /* 0x000000f22a005986 */ /* 0x0009e2000c101908 */
[----:B------:R-:W-:-:S02]  /*43db0*/  ISETP.LT.AND P5, PT, R247, c[0x0][0x178], !P0 ;  /* 0x00005e00f7007a0c */ /* 0x000fc400047a1270 */
[----:B------:R-:W-:Y:S01]  /*43dc0*/  ISETP.LT.AND P0, PT, R246, c[0x0][0x178], !P0 ;  /* 0x00005e00f6007a0c */ /* 0x000fe20004701270 */
[----:B-1----:R-:W-:-:S04]  /*43dd0*/  IMAD.WIDE R40, R237, 0x4, R30 ;  /* 0x00000004ed287825 */ /* 0x002fc800078e021e */
[C---:B----4-:R-:W-:Y:S01]  /*43de0*/  IMAD.WIDE R2, R237.reuse, 0x4, R28 ;  /* 0x00000004ed027825 */ /* 0x050fe200078e021c */
[----:B------:R1:W-:Y:S04]  /*43df0*/  @P6 STG.E [R40.64], R249 ;  /* 0x000000f928006986 */ /* 0x0003e8000c101908 */
[----:B------:R-:W4:Y:S04]  /*43e00*/  LDL.LU R242, [R1+0x1388] ;  /* 0x0013880001f27983 */ /* 0x000f280000300800 */
[----:B------:R1:W-:Y:S04]  /*43e10*/  @P4 STG.E [R2.64], R248 ;  /* 0x000000f802004986 */ /* 0x0003e8000c101908 */
[----:B------:R-:W4:Y:S01]  /*43e20*/  LDL.LU R244, [R1+0x248] ;  /* 0x0002480001f47983 */ /* 0x000f220000300800 */
[----:B-1----:R-:W-:-:S03]  /*43e30*/  IMAD.WIDE R40, R237, 0x4, R4 ;  /* 0x00000004ed287825 */ /* 0x002fc600078e0204 */
[----:B------:R-:W4:Y:S01]  /*43e40*/  LDL.LU R249, [R1+0x3ec] ;  /* 0x0003ec0001f97983 */ /* 0x000f220000300800 */
[----:B------:R-:W-:-:S05]  /*43e50*/  IMAD.WIDE R2, R237, 0x4, R6 ;  /* 0x00000004ed027825 */ /* 0x000fca00078e0206 */
[----:B--2---:R-:W-:Y:S04]  /*43e60*/  @P5 STG.E [R2.64], R245 ;  /* 0x000000f502005986 */ /* 0x004fe8000c101908 */
[----:B------:R1:W-:Y:S04]  /*43e70*/  @P0 STG.E [R40.64], R243 ;  /* 0x000000f328000986 */ /* 0x0003e8000c101908 */
[----:B-1----:R-:W2:Y:S04]  /*43e80*/  LDL.LU R243, [R1+0x1384] ;  /* 0x0013840001f37983 */ /* 0x002ea80000300800 */
[----:B------:R-:W2:Y:S04]  /*43e90*/  LDL.LU R239, [R1+0x3ac] ;  /* 0x0003ac0001ef7983 */ /* 0x000ea80000300800 */
[----:B------:R-:W2:Y:S04]  /*43ea0*/  LDL.LU R248, [R1+0x38c] ;  /* 0x00038c0001f87983 */ /* 0x000ea80000300800 */
[----:B------:R-:W2:Y:S01]  /*43eb0*/  LDL.LU R245, [R1+0x24c] ;  /* 0x00024c0001f57983 */ /* 0x000ea20000300800 */
[----:B------:R-:W-:-:S02]  /*43ec0*/  ISETP.LT.AND P1, PT, R211, c[0x0][0x178], !P2 ;  /* 0x00005e00d3007a0c */ /* 0x000fc40005721270 */
[----:B------:R-:W-:Y:S01]  /*43ed0*/  ISETP.LT.AND P3, PT, R191, c[0x0][0x178], !P2 ;  /* 0x00005e00bf007a0c */ /* 0x000fe20005761270 */
[----:B------:R-:W2:Y:S01]  /*43ee0*/  LDL.LU R251, [R1+0x428] ;  /* 0x0004280001fb7983 */ /* 0x000ea20000300800 */
[----:B------:R-:W-:Y:S02]  /*43ef0*/  IADD3 R42, R195, 0x39, RZ ;  /* 0x00000039c32a7810 */ /* 0x000fe40007ffe0ff */
[----:B------:R-:W-:Y:S01]  /*43f00*/  ISETP.LT.AND P6, PT, R247, c[0x0][0x178], !P2 ;  /* 0x00005e00f7007a0c */ /* 0x000fe200057c1270 */
[----:B------:R-:W2:Y:S01]  /*43f10*/  LDL.LU R250, [R1+0x408] ;  /* 0x0004080001fa7983 */ /* 0x000ea20000300800 */
[----:B------:R-:W-:Y:S02]  /*43f20*/  IADD3 R237, R237, c[0x0][0x198], RZ ;  /* 0x00006600eded7a10 */ /* 0x000fe40007ffe0ff */
[----:B------:R-:W-:Y:S02]  /*43f30*/  IADD3 R43, R195, 0x3a, RZ ;  /* 0x0000003ac32b7810 */ /* 0x000fe40007ffe0ff */
[----:B------:R-:W-:Y:S01]  /*43f40*/  ISETP.GE.AND P4, PT, R42, c[0x0][0x17c], PT ;  /* 0x00005f002a007a0c */ /* 0x000fe20003f86270 */
[----:B------:R-:W-:Y:S01]  /*43f50*/  IMAD.WIDE R2, R237, 0x4, R30 ;  /* 0x00000004ed027825 */ /* 0x000fe200078e021e */
[----:B------:R-:W-:-:S02]  /*43f60*/  ISETP.LT.AND P2, PT, R246, c[0x0][0x178], !P2 ;  /* 0x00005e00f6007a0c */ /* 0x000fc40005741270 */
[----:B------:R-:W-:Y:S01]  /*43f70*/  ISETP.GE.AND P5, PT, R43, c[0x0][0x17c], PT ;  /* 0x00005f002b007a0c */ /* 0x000fe20003fa6270 */
[----:B------:R-:W-:Y:S01]  /*43f80*/  IMAD.WIDE R40, R237, 0x4, R28 ;  /* 0x00000004ed287825 */ /* 0x000fe200078e021c */
[----:B------:R-:W-:-:S03]  /*43f90*/  ISETP.LT.AND P0, PT, R211, c[0x0][0x178], !P4 ;  /* 0x00005e00d3007a0c */ /* 0x000fc60006701270 */
[C---:B------:R-:W-:Y:S01]  /*43fa0*/  IMAD.WIDE R42, R237.reuse, 0x4, R6 ;  /* 0x00000004ed2a7825 */ /* 0x040fe200078e0206 */
[----:B---3--:R1:W-:Y:S01]  /*43fb0*/  @P1 STG.E [R2.64], R238 ;  /* 0x000000ee02001986 */ /* 0x0083e2000c101908 */
[----:B------:R-:W-:Y:S02]  /*43fc0*/  IADD3 R236, R237, c[0x0][0x198], RZ ;  /* 0x00006600edec7a10 */ /* 0x000fe40007ffe0ff */
[----:B------:R-:W-:Y:S01]  /*43fd0*/  ISETP.LT.AND P1, PT, R191, c[0x0][0x178], !P4 ;  /* 0x00005e00bf007a0c */ /* 0x000fe20006721270 */
[----:B------:R3:W-:Y:S04]  /*43fe0*/  @P3 STG.E [R40.64], R241 ;  /* 0x000000f128003986 */ /* 0x0007e8000c101908 */
[----:B------:R4:W-:Y:S01]  /*43ff0*/  @P6 STG.E [R42.64], R240 ;  /* 0x000000f02a006986 */ /* 0x0009e2000c101908 */
[----:B------:R-:W-:Y:S01]  /*44000*/  ISETP.LT.AND P6, PT, R247, c[0x0][0x178], !P4 ;  /* 0x00005e00f7007a0c */ /* 0x000fe200067c1270 */
[----:B-1----:R-:W-:-:S04]  /*44010*/  IMAD.WIDE R2, R237, 0x4, R4 ;  /* 0x00000004ed027825 */ /* 0x002fc800078e0204 */
[----:B---3--:R-:W-:Y:S01]  /*44020*/  IMAD.WIDE R40, R236, 0x4, R30 ;  /* 0x00000004ec287825 */ /* 0x008fe200078e021e */
[----:B----4-:R1:W-:Y:S01]  /*44030*/  @P2 STG.E [R2.64], R244 ;  /* 0x000000f402002986 */ /* 0x0103e2000c101908 */
[----:B------:R-:W-:Y:S02]  /*44040*/  ISETP.LT.AND P4, PT, R246, c[0x0][0x178], !P4 ;  /* 0x00005e00f6007a0c */ /* 0x000fe40006781270 */
[C---:B------:R-:W-:Y:S01]  /*44050*/  IADD3 R42, R195.reuse, 0x3b, RZ ;  /* 0x0000003bc32a7810 */ /* 0x040fe20007ffe0ff */
[----:B------:R3:W-:Y:S03]  /*44060*/  @P0 STG.E [R40.64], R249 ;  /* 0x000000f928000986 */ /* 0x0007e6000c101908 */
[----:B------:R-:W-:Y:S01]  /*44070*/  ISETP.GE.AND P3, PT, R42, c[0x0][0x17c], PT ;  /* 0x00005f002a007a0c */ /* 0x000fe20003f66270 */
[----:B-1----:R-:W4:Y:S01]  /*44080*/  LDL.LU R244, [R1+0x3d8] ;  /* 0x0003d80001f47983 */ /* 0x002f220000300800 */
[----:B------:R-:W-:Y:S01]  /*44090*/  IMAD.WIDE R2, R236, 0x4, R28 ;  /* 0x00000004ec027825 */ /* 0x000fe200078e021c */
[----:B------:R-:W-:-:S02]  /*440a0*/  IADD3 R42, R195, 0x3c, RZ ;  /* 0x0000003cc32a7810 */ /* 0x000fc40007ffe0ff */
[----:B---3--:R-:W4:Y:S01]  /*440b0*/  LDL.LU R249, [R1+0x42c] ;  /* 0x00042c0001f97983 */ /* 0x008f220000300800 */
[----:B------:R-:W-:Y:S01]  /*440c0*/  IMAD.WIDE R40, R236, 0x4, R6 ;  /* 0x00000004ec287825 */ /* 0x000fe200078e0206 */
[----:B------:R-:W-:-:S03]  /*440d0*/  ISETP.GE.AND P2, PT, R42, c[0x0][0x17c], PT ;  /* 0x00005f002a007a0c */ /* 0x000fc60003f46270 */
[----:B------:R-:W-:Y:S01]  /*440e0*/  IMAD.WIDE R42, R236, 0x4, R4 ;  /* 0x00000004ec2a7825 */ /* 0x000fe200078e0204 */
[----:B--2---:R-:W-:Y:S04]  /*440f0*/  @P1 STG.E [R2.64], R239 ;  /* 0x000000ef02001986 */ /* 0x004fe8000c101908 */
[----:B------:R1:W-:Y:S04]  /*44100*/  @P6 STG.E [R40.64], R248 ;  /* 0x000000f828006986 */ /* 0x0003e8000c101908 */
[----:B------:R2:W-:Y:S04]  /*44110*/  @P4 STG.E [R42.64], R245 ;  /* 0x000000f52a004986 */ /* 0x0005e8000c101908 */
[----:B-1----:R-:W3:Y:S04]  /*44120*/  LDL.LU R248, [R1+0x40c] ;  /* 0x00040c0001f87983 */ /* 0x002ee80000300800 */
[----:B--2---:R-:W2:Y:S01]  /*44130*/  LDL.LU R245, [R1+0x3dc] ;  /* 0x0003dc0001f57983 */ /* 0x004ea20000300800 */
        /* <DEDUP_REMOVED lines=9> */
[----:B------:R-:W-:Y:S01]  /*441d0*/  IMAD.WIDE R42, R237, 0x4, R28 ;  /* 0x00000004ed2a7825 */ /* 0x000fe200078e021c */
[----:B------:R-:W-:Y:S01]  /*441e0*/  ISETP.LT.AND P4, PT, R211, c[0x0][0x178], !P3 ;  /* 0x00005e00d3007a0c */ /* 0x000fe20005f81270 */
[----:B------:R1:W-:Y:S01]  /*441f0*/  @P0 STG.E [R2.64], R251 ;  /* 0x000000fb02000986 */ /* 0x0003e2000c101908 */
[----:B------:R-:W-:Y:S01]  /*44200*/  ISETP.GE.AND P0, PT, R40, c[0x0][0x17c], PT ;  /* 0x00005f0028007a0c */ /* 0x000fe20003f06270 */
[----:B------:R-:W-:-:S02]  /*44210*/  IMAD.WIDE R40, R237, 0x4, R6 ;  /* 0x00000004ed287825 */ /* 0x000fc400078e0206 */
[----:B------:R1:W-:Y:S01]  /*44220*/  @P1 STG.E [R42.64], R250 ;  /* 0x000000fa2a001986 */ /* 0x0003e2000c101908 */
[----:B------:R-:W-:Y:S02]  /*44230*/  ISETP.LT.AND P1, PT, R191, c[0x0][0x178], !P3 ;  /* 0x00005e00bf007a0c */ /* 0x000fe40005f21270 */
[C---:B-1----:R-:W-:Y:S01]  /*44240*/  IADD3 R2, R237.reuse, c[0x0][0x198], RZ ;  /* 0x00006600ed027a10 */ /* 0x042fe20007ffe0ff */
[----:B------:R-:W-:Y:S01]  /*44250*/  IMAD.WIDE R236, R237, 0x4, R4 ;  /* 0x00000004edec7825 */ /* 0x000fe200078e0204 */
[----:B------:R-:W2:Y:S03]  /*44260*/  LDL.LU R251, [R1+0x418] ;  /* 0x0004180001fb7983 */ /* 0x000ea60000300800 */
[----:B------:R-:W-:Y:S01]  /*44270*/  IMAD.WIDE R42, R2, 0x4, R30 ;  /* 0x00000004022a7825 */ /* 0x000fe200078e021e */
[----:B------:R-:W2:Y:S04]  /*44280*/  LDL.LU R250, [R1+0x3f8] ;  /* 0x0003f80001fa7983 */ /* 0x000ea80000300800 */
[----:B----4-:R1:W-:Y:S04]  /*44290*/  @P6 STG.E [R40.64], R244 ;  /* 0x000000f428006986 */ /* 0x0103e8000c101908 */
[----:B------:R-:W-:Y:S01]  /*442a0*/  @P5 STG.E [R236.64], R242 ;  /* 0x000000f2ec005986 */ /* 0x000fe2000c101908 */
[----:B------:R-:W-:-:S03]  /*442b0*/  ISETP.LT.AND P5, PT, R247, c[0x0][0x178], !P3 ;  /* 0x00005e00f7007a0c */ /* 0x000fc60005fa1270 */
[----:B------:R4:W-:Y:S04]  /*442c0*/  @P4 STG.E [R42.64], R249 ;  /* 0x000000f92a004986 */ /* 0x0009e8000c101908 */
[----:B-1----:R-:W2:Y:S01]  /*442d0*/  LDL.LU R244, [R1+0x48c] ;  /* 0x00048c0001f47983 */ /* 0x002ea20000300800 */
[----:B------:R-:W-:-:S04]  /*442e0*/  IMAD.WIDE R40, R2, 0x4, R6 ;  /* 0x0000000402287825 */ /* 0x000fc800078e0206 */
[----:B----4-:R-:W-:Y:S01]  /*442f0*/  IMAD.WIDE R42, R2, 0x4, R28 ;  /* 0x00000004022a7825 */ /* 0x010fe200078e021c */
[----:B------:R-:W4:Y:S04]  /*44300*/  LDL.LU R249, [R1+0x46c] ;  /* 0x00046c0001f97983 */ /* 0x000f280000300800 */
[----:B---3--:R1:W-:Y:S04]  /*44310*/  @P1 STG.E [R42.64], R248 ;  /* 0x000000f82a001986 */ /* 0x0083e8000c101908 */
[----:B--2---:R2:W-:Y:S04]  /*44320*/  @P5 STG.E [R40.64], R245 ;  /* 0x000000f528005986 */ /* 0x0045e8000c101908 */
[----:B-1----:R-:W3:Y:S04]  /*44330*/  LDL.LU R248, [R1+0x41c] ;  /* 0x00041c0001f87983 */ /* 0x002ee80000300800 */
[----:B--2---:R-:W2:Y:S01]  /*44340*/  LDL.LU R245, [R1+0x3fc] ;  /* 0x0003fc0001f57983 */ /* 0x004ea20000300800 */
[----:B------:R-:W-:-:S02]  /*44350*/  ISETP.LT.AND P3, PT, R246, c[0x0][0x178], !P3 ;  /* 0x00005e00f6007a0c */ /* 0x000fc40005f61270 */
[----:B------:R-:W-:Y:S02]  /*44360*/  ISETP.LT.AND P6, PT, R211, c[0x0][0x178], !P2 ;  /* 0x00005e00d3007a0c */ /* 0x000fe400057c1270 */
[----:B------:R-:W-:Y:S02]  /*44370*/  ISETP.LT.AND P4, PT, R191, c[0x0][0x178], !P2 ;  /* 0x00005e00bf007a0c */ /* 0x000fe40005781270 */
[C---:B------:R-:W-:Y:S01]  /*44380*/  IADD3 R236, R2.reuse, c[0x0][0x198], RZ ;  /* 0x0000660002ec7a10 */ /* 0x040fe20007ffe0ff */
[----:B------:R-:W-:-:S04]  /*44390*/  IMAD.WIDE R2, R2, 0x4, R4 ;  /* 0x0000000402027825 */ /* 0x000fc800078e0204 */
[----:B------:R-:W-:Y:S02]  /*443a0*/  IMAD.WIDE R42, R236, 0x4, R30 ;  /* 0x00000004ec2a7825 */ /* 0x000fe400078e021e */
[----:B------:R1:W-:Y:S01]  /*443b0*/  @P3 STG.E [R2.64], R243 ;  /* 0x000000f302003986 */ /* 0x0003e2000c101908 */
[----:B------:R-:W-:Y:S02]  /*443c0*/  ISETP.LT.AND P3, PT, R247, c[0x0][0x178], !P2 ;  /* 0x00005e00f7007a0c */ /* 0x000fe40005761270 */
[----:B------:R-:W-:Y:S01]  /*443d0*/  ISETP.LT.AND P2, PT, R246, c[0x0][0x178], !P2 ;  /* 0x00005e00f6007a0c */ /* 0x000fe20005741270 */
[----:B------:R1:W-:Y:S01]  /*443e0*/  @P6 STG.E [R42.64], R240 ;  /* 0x000000f02a006986 */ /* 0x0003e2000c101908 */
[----:B------:R-:W-:Y:S02]  /*443f0*/  ISETP.LT.AND P6, PT, R211, c[0x0][0x178], !P0 ;  /* 0x00005e00d3007a0c */ /* 0x000fe400047c1270 */
[----:B------:R-:W-:Y:S01]  /*44400*/  ISETP.LT.AND P5, PT, R191, c[0x0][0x178], !P0 ;  /* 0x00005e00bf007a0c */ /* 0x000fe200047a1270 */
[C---:B-1----:R-:W-:Y:S01]  /*44410*/  IMAD.WIDE R2, R236.reuse, 0x4, R28 ;  /* 0x00000004ec027825 */ /* 0x042fe200078e021c */
[----:B------:R-:W-:Y:S01]  /*44420*/  IADD3 R238, R236, c[0x0][0x198], RZ ;  /* 0x00006600ecee7a10 */ /* 0x000fe20007ffe0ff */
[----:B------:R-:W2:Y:S01]  /*44430*/  LDL.LU R243, [R1+0x438] ;  /* 0x0004380001f37983 */ /* 0x000ea20000300800 */
[----:B------:R-:W-:-:S03]  /*44440*/  IADD3 R237, R195, 0x3e, RZ ;  /* 0x0000003ec3ed7810 */ /* 0x000fc60007ffe0ff */
[----:B------:R1:W-:Y:S01]  /*44450*/  @P4 STG.E [R2.64], R239 ;  /* 0x000000ef02004986 */ /* 0x0003e2000c101908 */
[----:B------:R-:W-:Y:S01]  /*44460*/  ISETP.LT.AND P4, PT, R247, c[0x0][0x178], !P0 ;  /* 0x00005e00f7007a0c */ /* 0x000fe20004781270 */
[----:B------:R-:W-:Y:S01]  /*44470*/  IMAD.WIDE R40, R236, 0x4, R4 ;  /* 0x00000004ec287825 */ /* 0x000fe200078e0204 */
[----:B------:R-:W-:Y:S01]  /*44480*/  ISETP.GE.AND P1, PT, R237, c[0x0][0x17c], PT ;  /* 0x00005f00ed007a0c */ /* 0x000fe20003f26270 */
[----:B------:R-:W2:Y:S01]  /*44490*/  LDL.LU R242, [R1+0x4dc] ;  /* 0x0004dc0001f27983 */ /* 0x000ea20000300800 */
[----:B------:R-:W-:Y:S01]  /*444a0*/  ISETP.LT.AND P0, PT, R246, c[0x0][0x178], !P0 ;  /* 0x00005e00f6007a0c */ /* 0x000fe20004701270 */
[----:B------:R-:W-:Y:S01]  /*444b0*/  IMAD.WIDE R42, R238, 0x4, R30 ;  /* 0x00000004ee2a7825 */ /* 0x000fe200078e021e */
[----:B------:R-:W-:Y:S01]  /*444c0*/  IADD3 R240, R195, 0x40, RZ ;  /* 0x00000040c3f07810 */ /* 0x000fe20007ffe0ff */
[----:B------:R-:W2:Y:S02]  /*444d0*/  LDL.LU R241, [R1+0x4bc] ;  /* 0x0004bc0001f17983 */ /* 0x000ea40000300800 */
[----:B-1----:R-:W-:-:S04]  /*444e0*/  IMAD.WIDE R2, R236, 0x4, R6 ;  /* 0x00000004ec027825 */ /* 0x002fc800078e0206 */
[----:B------:R-:W-:Y:S01]  /*444f0*/  IMAD.WIDE R236, R238, 0x4, R28 ;  /* 0x00000004eeec7825 */ /* 0x000fe200078e021c */
[----:B------:R1:W-:Y:S01]  /*44500*/  @P3 STG.E [R2.64], R251 ;  /* 0x000000fb02003986 */ /* 0x0003e2000c101908 */
[----:B------:R-:W-:-:S03]  /*44510*/  IADD3 R239, R195, 0x3f, RZ ;  /* 0x0000003fc3ef7810 */ /* 0x000fc60007ffe0ff */
[----:B------:R-:W-:Y:S04]  /*44520*/  @P2 STG.E [R40.64], R250 ;  /* 0x000000fa28002986 */ /* 0x000fe8000c101908 */
[----:B------:R4:W-:Y:S01]  /*44530*/  @P6 STG.E [R42.64], R244 ;  /* 0x000000f42a006986 */ /* 0x0009e2000c101908 */
[----:B-1----:R-:W-:-:S03]  /*44540*/  IMAD.WIDE R2, R238, 0x4, R6 ;  /* 0x00000004ee027825 */ /* 0x002fc600078e0206 */
[----:B----4-:R-:W-:Y:S01]  /*44550*/  @P5 STG.E [R236.64], R249 ;  /* 0x000000f9ec005986 */ /* 0x010fe2000c101908 */
[----:B------:R-:W-:-:S03]  /*44560*/  ISETP.GE.AND P3, PT, R239, c[0x0][0x17c], PT ;  /* 0x00005f00ef007a0c */ /* 0x000fc60003f66270 */
[----:B------:R-:W4:Y:S01]  /*44570*/  LDL.LU R251, [R1+0x47c] ;  /* 0x00047c0001fb7983 */ /* 0x000f220000300800 */
[----:B------:R-:W-:Y:S02]  /*44580*/  ISETP.LT.AND P6, PT, R211, c[0x0][0x178], !P1 ;  /* 0x00005e00d3007a0c */ /* 0x000fe40004fc1270 */
[----:B------:R-:W-:Y:S01]  /*44590*/  ISETP.LT.AND P5, PT, R191, c[0x0][0x178], !P1 ;  /* 0x00005e00bf007a0c */ /* 0x000fe20004fa1270 */
[----:B------:R-:W4:Y:S01]  /*445a0*/  LDL.LU R244, [R1+0x43c] ;  /* 0x00043c0001f47983 */ /* 0x000f220000300800 */
[----:B------:R-:W-:Y:S02]  /*445b0*/  ISETP.LT.AND P2, PT, R247, c[0x0][0x178], !P1 ;  /* 0x00005e00f7007a0c */ /* 0x000fe40004f41270 */
[----:B------:R-:W-:Y:S01]  /*445c0*/  IADD3 R239, R238, c[0x0][0x198], RZ ;  /* 0x00006600eeef7a10 */ /* 0x000fe20007ffe0ff */
[----:B------:R-:W4:Y:S04]  /*445d0*/  LDL.LU R250, [R1+0x4a0] ;  /* 0x0004a00001fa7983 */ /* 0x000f280000300800 */
[----:B---3--:R1:W-:Y:S01]  /*445e0*/  @P4 STG.E [R2.64], R248 ;  /* 0x000000f802004986 */ /* 0x0083e2000c101908 */
[----:B------:R-:W-:-:S02]  /*445f0*/  ISETP.LT.AND P4, PT, R246, c[0x0][0x178], !P1 ;  /* 0x00005e00f6007a0c */ /* 0x000fc40004f81270 */
[----:B------:R-:W-:Y:S01]  /*44600*/  ISETP.GE.AND P1, PT, R240, c[0x0][0x17c], PT ;  /* 0x00005f00f0007a0c */ /* 0x000fe20003f26270 */
[----:B-1----:R-:W-:Y:S02]  /*44610*/  IMAD.WIDE R2, R238, 0x4, R4 ;  /* 0x00000004ee027825 */ /* 0x002fe400078e0204 */
[----:B------:R-:W3:Y:S04]  /*44620*/  LDL.LU R238, [R1+0x478] ;  /* 0x0004780001ee7983 */ /* 0x000ee80000300800 */
[----:B------:R-:W3:Y:S04]  /*44630*/  LDL.LU R240, [R1+0x4b8] ;  /* 0x0004b80001f07983 */ /* 0x000ee80000300800 */
[----:B--2---:R1:W-:Y:S04]  /*44640*/  @P0 STG.E [R2.64], R245 ;  /* 0x000000f502000986 */ /* 0x0043e8000c101908 */
[----:B-1----:R-:W2:Y:S04]  /*44650*/  LDL.LU R3, [R1+0x4d8] ;  /* 0x0004d80001037983 */ /* 0x002ea80000300800 */
[----:B------:R-:W3:Y:S04]  /*44660*/  LDL.LU R249, [R1+0x20] ;  /* 0x0000200001f97983 */ /* 0x000ee80000300800 */
[----:B------:R-:W4:Y:S04]  /*44670*/  LDL.LU R248, [R1+0x4a4] ;  /* 0x0004a40001f87983 */ /* 0x000f280000300800 */
[----:B------:R-:W4:Y:S01]  /*44680*/  LDL.LU R245, [R1+0x24] ;  /* 0x0000240001f57983 */ /* 0x000f220000300800 */
[----:B------:R-:W-:-:S04]  /*44690*/  IMAD.WIDE R40, R239, 0x4, R30 ;  /* 0x00000004ef287825 */ /* 0x000fc800078e021e */
[----:B------:R-:W-:-:S04]  /*446a0*/  IMAD.WIDE R42, R239, 0x4, R28 ;  /* 0x00000004ef2a7825 */ /* 0x000fc800078e021c */
[----:B------:R-:W-:Y:S01]  /*446b0*/  IMAD.WIDE R236, R239, 0x4, R6 ;  /* 0x00000004efec7825 */ /* 0x000fe200078e0206 */
[----:B------:R-:W-:Y:S01]  /*446c0*/  ISETP.LT.AND P0, PT, R191, c[0x0][0x178], !P3 ;  /* 0x00005e00bf007a0c */ /* 0x000fe20005f01270 */
[----:B--2---:R1:W-:Y:S04]  /*446d0*/  @P6 STG.E [R40.64], R3 ;  /* 0x0000000328006986 */ /* 0x0043e8000c101908 */
[----:B---3--:R-:W-:Y:S01]  /*446e0*/  @P5 STG.E [R42.64], R240 ;  /* 0x000000f02a005986 */ /* 0x008fe2000c101908 */
[----:B------:R-:W-:Y:S02]  /*446f0*/  ISETP.LT.AND P5, PT, R211, c[0x0][0x178], !P3 ;  /* 0x00005e00d3007a0c */ /* 0x000fe40005fa1270 */
[----:B------:R-:W-:Y:S01]  /*44700*/  ISETP.LT.AND P6, PT, R247, c[0x0][0x178], !P3 ;  /* 0x00005e00f7007a0c */ /* 0x000fe20005fc1270 */
[----:B------:R2:W-:Y:S01]  /*44710*/  @P2 STG.E [R236.64], R238 ;  /* 0x000000eeec002986 */ /* 0x0005e2000c101908 */
[C---:B-1----:R-:W-:Y:S01]  /*44720*/  IMAD.WIDE R2, R239.reuse, 0x4, R4 ;  /* 0x00000004ef027825 */ /* 0x042fe200078e0204 */
[----:B------:R-:W-:-:S02]  /*44730*/  IADD3 R40, R239, c[0x0][0x198], RZ ;  /* 0x00006600ef287a10 */ /* 0x000fc40007ffe0ff */
[----:B------:R-:W-:Y:S02]  /*44740*/  ISETP.LT.AND P3, PT, R246, c[0x0][0x178], !P3 ;  /* 0x00005e00f6007a0c */ /* 0x000fe40005f61270 */
[----:B------:R1:W-:Y:S01]  /*44750*/  @P4 STG.E [R2.64], R243 ;  /* 0x000000f302004986 */ /* 0x0003e2000c101908 */
[----:B------:R-:W-:Y:S02]  /*44760*/  ISETP.LT.AND P4, PT, R211, c[0x0][0x178], !P1 ;  /* 0x00005e00d3007a0c */ /* 0x000fe40004f81270 */
[----:B------:R-:W-:Y:S01]  /*44770*/  IADD3 R41, R195, 0x41, RZ ;  /* 0x00000041c3297810 */ /* 0x000fe20007ffe0ff */
[----:B--2---:R-:W-:-:S03]  /*44780*/  IMAD.WIDE R238, R40, 0x4, R30 ;  /* 0x0000000428ee7825 */ /* 0x004fc600078e021e */
[----:B------:R-:W-:Y:S01]  /*44790*/  ISETP.GE.AND P2, PT, R41, c[0x0][0x17c], PT ;  /* 0x00005f0029007a0c */ /* 0x000fe20003f46270 */
[C---:B------:R-:W-:Y:S01]  /*447a0*/  IMAD.WIDE R236, R40.reuse, 0x4, R28 ;  /* 0x0000000428ec7825 */ /* 0x040fe200078e021c */
[----:B-1----:R-:W-:-:S03]  /*447b0*/  IADD3 R2, R40, c[0x0][0x198], RZ ;  /* 0x0000660028027a10 */ /* 0x002fc60007ffe0ff */
[C---:B------:R-:W-:Y:S01]  /*447c0*/  IMAD.WIDE R42, R40.reuse, 0x4, R6 ;  /* 0x00000004282a7825 */ /* 0x040fe200078e0206 */
[----:B------:R1:W-:Y:S03]  /*447d0*/  @P5 STG.E [R238.64], R242 ;  /* 0x000000f2ee005986 */ /* 0x0003e6000c101908 */
[----:B------:R-:W-:Y:S01]  /*447e0*/  IMAD.WIDE R40, R40, 0x4, R4 ;  /* 0x0000000428287825 */ /* 0x000fe200078e0204 */
[----:B------:R-:W-:Y:S04]  /*447f0*/  @P0 STG.E [R236.64], R241 ;  /* 0x000000f1ec000986 */ /* 0x000fe8000c101908 */
[----:B----4-:R-:W-:Y:S01]  /*44800*/  @P6 STG.E [R42.64], R251 ;  /* 0x000000fb2a006986 */ /* 0x010fe2000c101908 */
[----:B-1----:R-:W-:-:S03]  /*44810*/  IMAD.WIDE R238, R2, 0x4, R30 ;  /* 0x0000000402ee7825 */ /* 0x002fc600078e021e */
[----:B------:R1:W-:Y:S01]  /*44820*/  @P3 STG.E [R40.64], R244 ;  /* 0x000000f428003986 */ /* 0x0003e2000c101908 */
[----:B------:R-:W-:-:S03]  /*44830*/  ISETP.LT.AND P3, PT, R191, c[0x0][0x178], !P1 ;  /* 0x00005e00bf007a0c */ /* 0x000fc60004f61270 */
[----:B------:R2:W-:Y:S01]  /*44840*/  @P4 STG.E [R238.64], R250 ;  /* 0x000000faee004986 */ /* 0x0005e2000c101908 */
[----:B------:R-:W-:Y:S02]  /*44850*/  ISETP.LT.AND P4, PT, R247, c[0x0][0x178], !P1 ;  /* 0x00005e00f7007a0c */ /* 0x000fe40004f81270 */
[----:B------:R-:W-:Y:S02]  /*44860*/  ISETP.LT.AND P0, PT, R246, c[0x0][0x178], !P1 ;  /* 0x00005e00f6007a0c */ /* 0x000fe40004f01270 */
[----:B------:R-:W-:Y:S02]  /*44870*/  ISETP.LT.AND P6, PT, R211, c[0x0][0x178], !P2 ;  /* 0x00005e00d3007a0c */ /* 0x000fe400057c1270 */
[----:B------:R-:W-:Y:S01]  /*44880*/  IADD3 R3, R195, 0x42, RZ ;  /* 0x00000042c3037810 */ /* 0x000fe20007ffe0ff */
[----:B-1----:R-:W3:Y:S01]  /*44890*/  LDL.LU R244, [R1+0x490] ;  /* 0x0004900001f47983 */ /* 0x002ee20000300800 */
[C---:B------:R-:W-:Y:S01]  /*448a0*/  IMAD.WIDE R42, R2.reuse, 0x4, R28 ;  /* 0x00000004022a7825 */ /* 0x040fe200078e021c */
[----:B--2---:R-:W-:-:S03]  /*448b0*/  IADD3 R238, R2, c[0x0][0x198], RZ ;  /* 0x0000660002ee7a10 */ /* 0x004fc60007ffe0ff */
[----:B------:R-:W-:Y:S01]  /*448c0*/  IMAD.WIDE R40, R2, 0x4, R6 ;  /* 0x0000000402287825 */ /* 0x000fe200078e0206 */
[----:B------:R-:W-:-:S03]  /*448d0*/  ISETP.GE.AND P1, PT, R3, c[0x0][0x17c], PT ;  /* 0x00005f0003007a0c */ /* 0x000fc60003f26270 */
[----:B------:R-:W-:Y:S01]  /*448e0*/  IMAD.WIDE R2, R2, 0x4, R4 ;  /* 0x0000000402027825 */ /* 0x000fe200078e0204 */
[----:B------:R-:W-:Y:S03]  /*448f0*/  @P3 STG.E [R42.64], R249 ;  /* 0x000000f92a003986 */ /* 0x000fe6000c101908 */
[----:B------:R-:W-:Y:S01]  /*44900*/  IMAD.WIDE R236, R238, 0x4, R30 ;  /* 0x00000004eeec7825 */ /* 0x000fe200078e021e */
[----:B------:R-:W-:Y:S04]  /*44910*/  @P4 STG.E [R40.64], R36 ;  /* 0x0000002428004986 */ /* 0x000fe8000c101908 */
[----:B------:R-:W-:Y:S04]  /*44920*/  @P0 STG.E [R2.64], R56 ;  /* 0x0000003802000986 */ /* 0x000fe8000c101908 */
[----:B------:R1:W-:Y:S01]  /*44930*/  @P6 STG.E [R236.64], R248 ;  /* 0x000000f8ec006986 */ /* 0x0003e2000c101908 */
[----:B------:R-:W-:-:S03]  /*44940*/  ISETP.LT.AND P5, PT, R191, c[0x0][0x178], !P2 ;  /* 0x00005e00bf007a0c */ /* 0x000fc600057a1270 */
[----:B-1----:R-:W2:Y:S01]  /*44950*/  LDL.LU R248, [R1+0x494] ;  /* 0x0004940001f87983 */ /* 0x002ea20000300800 */
[----:B------:R-:W-:-:S03]  /*44960*/  IMAD.WIDE R42, R238, 0x4, R28 ;  /* 0x00000004ee2a7825 */ /* 0x000fc600078e021c */
[----:B------:R-:W4:Y:S06]  /*44970*/  LDL.LU R249, [R1+0x450] ;  /* 0x0004500001f97983 */ /* 0x000f2c0000300800 */
[----:B------:R1:W-:Y:S04]  /*44980*/  @P5 STG.E [R42.64], R245 ;  /* 0x000000f52a005986 */ /* 0x0003e8000c101908 */
[----:B-1----:R-:W4:Y:S01]  /*44990*/  LDL.LU R245, [R1+0x454] ;  /* 0x0004540001f57983 */ /* 0x002f220000300800 */
[----:B------:R-:W-:-:S02]  /*449a0*/  ISETP.LT.AND P3, PT, R247, c[0x0][0x178], !P2 ;  /* 0x00005e00f7007a0c */ /* 0x000fc40005761270 */
[----:B------:R-:W-:Y:S02]  /*449b0*/  ISETP.LT.AND P2, PT, R246, c[0x0][0x178], !P2 ;  /* 0x00005e00f6007a0c */ /* 0x000fe40005741270 */
[----:B------:R-:W-:Y:S02]  /*449c0*/  ISETP.LT.AND P5, PT, R211, c[0x0][0x178], !P1 ;  /* 0x00005e00d3007a0c */ /* 0x000fe40004fa1270 */
[----:B------:R-:W-:Y:S01]  /*449d0*/  ISETP.LT.AND P0, PT, R191, c[0x0][0x178], !P1 ;  /* 0x00005e00bf007a0c */ /* 0x000fe20004f01270 */
[C---:B------:R-:W-:Y:S01]  /*449e0*/  IMAD.WIDE R2, R238.reuse, 0x4, R6 ;  /* 0x00000004ee027825 */ /* 0x040fe200078e0206 */
[C---:B------:R-:W-:Y:S02]  /*449f0*/  IADD3 R36, R238.reuse, c[0x0][0x198], RZ ;  /* 0x00006600ee247a10 */ /* 0x040fe40007ffe0ff */
[----:B------:R-:W-:Y:S01]  /*44a00*/  IADD3 R56, R195, 0x43, RZ ;  /* 0x00000043c3387810 */ /* 0x000fe20007ffe0ff */
[----:B------:R-:W-:Y:S01]  /*44a10*/  IMAD.WIDE R40, R238, 0x4, R4 ;  /* 0x00000004ee287825 */ /* 0x000fe200078e0204 */
[----:B------:R-:W-:Y:S01]  /*44a20*/  ISETP.LT.AND P4, PT, R247, c[0x0][0x178], !P1 ;  /* 0x00005e00f7007a0c */ /* 0x000fe20004f81270 */
[----:B------:R1:W-:Y:S01]  /*44a30*/  @P3 STG.E [R2.64], R37 ;  /* 0x0000002502003986 */ /* 0x0003e2000c101908 */
[----:B------:R-:W-:Y:S01]  /*44a40*/  ISETP.GE.AND P6, PT, R56, c[0x0][0x17c], PT ;  /* 0x00005f0038007a0c */ /* 0x000fe20003fc6270 */
[----:B------:R-:W-:Y:S01]  /*44a50*/  IMAD.WIDE R42, R36, 0x4, R30 ;  /* 0x00000004242a7825 */ /* 0x000fe200078e021e */
[----:B------:R-:W-:Y:S01]  /*44a60*/  ISETP.LT.AND P1, PT, R246, c[0x0][0x178], !P1 ;  /* 0x00005e00f6007a0c */ /* 0x000fe20004f21270 */
[----:B------:R1:W-:Y:S01]  /*44a70*/  @P2 STG.E [R40.64], R57 ;  /* 0x0000003928002986 */ /* 0x0003e2000c101908 */
[----:B------:R-:W-:Y:S01]  /*44a80*/  ISETP.LT.AND P2, PT, R211, c[0x0][0x178], !P6 ;  /* 0x00005e00d3007a0c */ /* 0x000fe20007741270 */
[----:B-1----:R-:W-:-:S04]  /*44a90*/  IMAD.WIDE R2, R36, 0x4, R28 ;  /* 0x0000000424027825 */ /* 0x002fc800078e021c */
[----:B------:R-:W-:Y:S01]  /*44aa0*/  IMAD.WIDE R40, R36, 0x4, R6 ;  /* 0x0000000424287825 */ /* 0x000fe200078e0206 */
[----:B------:R-:W-:-:S04]  /*44ab0*/  IADD3 R236, R195, 0x44, RZ ;  /* 0x00000044c3ec7810 */ /* 0x000fc80007ffe0ff */
[----:B------:R-:W-:Y:S01]  /*44ac0*/  ISETP.GE.AND P3, PT, R236, c[0x0][0x17c], PT ;  /* 0x00005f00ec007a0c */ /* 0x000fe20003f66270 */
[----:B---3--:R-:W-:Y:S01]  /*44ad0*/  @P5 STG.E [R42.64], R244 ;  /* 0x000000f42a005986 */ /* 0x008fe2000c101908 */
[----:B------:R-:W-:-:S03]  /*44ae0*/  ISETP.LT.AND P5, PT, R191, c[0x0][0x178], !P6 ;  /* 0x00005e00bf007a0c */ /* 0x000fc600077a1270 */
[----:B------:R1:W-:Y:S04]  /*44af0*/  @P0 STG.E [R2.64], R24 ;  /* 0x0000001802000986 */ /* 0x0003e8000c101908 */
[----:B------:R3:W-:Y:S01]  /*44b00*/  @P4 STG.E [R40.64], R32 ;  /* 0x0000002028004986 */ /* 0x0007e2000c101908 */
[----:B------:R-:W-:Y:S02]  /*44b10*/  ISETP.LT.AND P4, PT, R247, c[0x0][0x178], !P6 ;  /* 0x00005e00f7007a0c */ /* 0x000fe40007781270 */
[----:B------:R-:W-:Y:S02]  /*44b20*/  ISETP.LT.AND P6, PT, R246, c[0x0][0x178], !P6 ;  /* 0x00005e00f6007a0c */ /* 0x000fe400077c1270 */
[C---:B-1----:R-:W-:Y:S01]  /*44b30*/  IADD3 R24, R36.reuse, c[0x0][0x198], RZ ;  /* 0x0000660024187a10 */ /* 0x042fe20007ffe0ff */
[----:B------:R-:W-:-:S04]  /*44b40*/  IMAD.WIDE R2, R36, 0x4, R4 ;  /* 0x0000000424027825 */ /* 0x000fc800078e0204 */
[C---:B------:R-:W-:Y:S01]  /*44b50*/  IMAD.WIDE R36, R24.reuse, 0x4, R30 ;  /* 0x0000000418247825 */ /* 0x040fe200078e021e */
[----:B------:R1:W-:Y:S03]  /*44b60*/  @P1 STG.E [R2.64], R52 ;  /* 0x0000003402001986 */ /* 0x0003e6000c101908 */
[C---:B---3--:R-:W-:Y:S01]  /*44b70*/  IMAD.WIDE R40, R24.reuse, 0x4, R28 ;  /* 0x0000000418287825 */ /* 0x048fe200078e021c */
[----:B------:R-:W-:Y:S02]  /*44b80*/  IADD3 R32, R195, 0x45, RZ ;  /* 0x00000045c3207810 */ /* 0x000fe40007ffe0ff */
[----:B------:R-:W-:Y:S01]  /*44b90*/  ISETP.LT.AND P1, PT, R191, c[0x0][0x178], !P3 ;  /* 0x00005e00bf007a0c */ /* 0x000fe20005f21270 */
[----:B--2---:R2:W-:Y:S01]  /*44ba0*/  @P2 STG.E [R36.64], R248 ;  /* 0x000000f824002986 */ /* 0x0045e2000c101908 */
[----:B-1----:R-:W-:-:S03]  /*44bb0*/  IMAD.WIDE R2, R24, 0x4, R6 ;  /* 0x0000000418027825 */ /* 0x002fc600078e0206 */
[----:B------:R1:W-:Y:S01]  /*44bc0*/  @P5 STG.E [R40.64], R25 ;  /* 0x0000001928005986 */ /* 0x0003e2000c101908 */
[----:B------:R-:W-:Y:S02]  /*44bd0*/  ISETP.LT.AND P5, PT, R211, c[0x0][0x178], !P3 ;  /* 0x00005e00d3007a0c */ /* 0x000fe40005fa1270 */
[----:B------:R-:W-:Y:S01]  /*44be0*/  ISETP.GE.AND P0, PT, R32, c[0x0][0x17c], PT ;  /* 0x00005f0020007a0c */ /* 0x000fe20003f06270 */
[----:B------:R3:W-:Y:S01]  /*44bf0*/  @P4 STG.E [R2.64], R33 ;  /* 0x0000002102004986 */ /* 0x0007e2000c101908 */
[C---:B--2---:R-:W-:Y:S01]  /*44c00*/  IMAD.WIDE R36, R24.reuse, 0x4, R4 ;  /* 0x0000000418247825 */ /* 0x044fe200078e0204 */
[----:B------:R-:W-:Y:S02]  /*44c10*/  ISETP.LT.AND P2, PT, R247, c[0x0][0x178], !P3 ;  /* 0x00005e00f7007a0c */ /* 0x000fe40005f41270 */
[----:B------:R-:W2:Y:S01]  /*44c20*/  LDL.LU R248, [R1+0x440] ;  /* 0x0004400001f87983 */ /* 0x000ea20000300800 */
[----:B-1----:R-:W-:-:S03]  /*44c30*/  IADD3 R40, R24, c[0x0][0x198], RZ ;  /* 0x0000660018287a10 */ /* 0x002fc60007ffe0ff */
[----:B------:R-:W-:Y:S01]  /*44c40*/  @P6 STG.E [R36.64], R53 ;  /* 0x0000003524006986 */ /* 0x000fe2000c101908 */
[----:B------:R-:W-:Y:S02]  /*44c50*/  ISETP.LT.AND P3, PT, R246, c[0x0][0x178], !P3 ;  /* 0x00005e00f6007a0c */ /* 0x000fe40005f61270 */
[----:B------:R-:W-:Y:S01]  /*44c60*/  ISETP.LT.AND P6, PT, R211, c[0x0][0x178], !P0 ;  /* 0x00005e00d3007a0c */ /* 0x000fe200047c1270 */
[C---:B---3--:R-:W-:Y:S01]  /*44c70*/  IMAD.WIDE R2, R40.reuse, 0x4, R30 ;  /* 0x0000000428027825 */ /* 0x048fe200078e021e */
[----:B------:R-:W-:Y:S02]  /*44c80*/  IADD3 R32, R195, 0x46, RZ ;  /* 0x00000046c3207810 */ /* 0x000fe40007ffe0ff */
[C---:B------:R-:W-:Y:S01]  /*44c90*/  IADD3 R41, R40.reuse, c[0x0][0x198], RZ ;  /* 0x0000660028297a10 */ /* 0x040fe20007ffe0ff */
[----:B------:R-:W-:Y:S01]  /*44ca0*/  IMAD.WIDE R24, R40, 0x4, R28 ;  /* 0x0000000428187825 */ /* 0x000fe200078e021c */
[----:B------:R-:W-:Y:S01]  /*44cb0*/  ISETP.GE.AND P4, PT, R32, c[0x0][0x17c], PT ;  /* 0x00005f0020007a0c */ /* 0x000fe20003f86270 */
[----:B----4-:R1:W-:Y:S02]  /*44cc0*/  @P5 STG.E [R2.64], R249 ;  /* 0x000000f902005986 */ /* 0x0103e4000c101908 */
[----:B------:R-:W-:-:S02]  /*44cd0*/  IMAD.WIDE R32, R40, 0x4, R6 ;  /* 0x0000000428207825 */ /* 0x000fc400078e0206 */
[----:B------:R3:W-:Y:S04]  /*44ce0*/  @P1 STG.E [R24.64], R20 ;  /* 0x0000001418001986 */ /* 0x0007e8000c101908 */
[----:B------:R-:W-:Y:S01]  /*44cf0*/  @P2 STG.E [R32.64], R12 ;  /* 0x0000000c20002986 */ /* 0x000fe2000c101908 */
[----:B-1----:R-:W-:-:S04]  /*44d00*/  IMAD.WIDE R2, R40, 0x4, R4 ;  /* 0x0000000428027825 */ /* 0x002fc800078e0204 */
[----:B---3--:R-:W-:Y:S01]  /*44d10*/  IMAD.WIDE R24, R41, 0x4, R30 ;  /* 0x0000000429187825 */ /* 0x008fe200078e021e */
[----:B------:R-:W-:Y:S04]  /*44d20*/  @P3 STG.E [R2.64], R48 ;  /* 0x0000003002003986 */ /* 0x000fe8000c101908 */
[----:B------:R1:W-:Y:S04]  /*44d30*/  @P6 STG.E [R24.64], R245 ;  /* 0x000000f518006986 */ /* 0x0003e8000c101908 */
[----:B-1----:R-:W3:Y:S04]  /*44d40*/  LDL.LU R245, [R1+0x444] ;  /* 0x0004440001f57983 */ /* 0x002ee80000300800 */
[----:B------:R-:W4:Y:S04]  /*44d50*/  LDL.LU R251, [R1+0x4a8] ;  /* 0x0004a80001fb7983 */ /* 0x000f280000300800 */
[----:B------:R-:W4:Y:S04]  /*44d60*/  LDL.LU R250, [R1+0x28] ;  /* 0x0000280001fa7983 */ /* 0x000f280000300800 */
[----:B------:R-:W4:Y:S01]  /*44d70*/  LDL.LU R244, [R1+0x4ac] ;  /* 0x0004ac0001f47983 */ /* 0x000f220000300800 */
[----:B------:R-:W-:-:S02]  /*44d80*/  ISETP.LT.AND P5, PT, R191, c[0x0][0x178], !P0 ;  /* 0x00005e00bf007a0c */ /* 0x000fc400047a1270 */
[----:B------:R-:W-:Y:S02]  /*44d90*/  ISETP.LT.AND P1, PT, R247, c[0x0][0x178], !P0 ;  /* 0x00005e00f7007a0c */ /* 0x000fe40004721270 */
[----:B------:R-:W-:Y:S01]  /*44da0*/  IADD3 R36, R195, 0x47, RZ ;  /* 0x00000047c3247810 */ /* 0x000fe20007ffe0ff */
[C---:B------:R-:W-:Y:S01]  /*44db0*/  IMAD.WIDE R32, R41.reuse, 0x4, R28 ;  /* 0x0000000429207825 */ /* 0x040fe200078e021c */
[----:B------:R-:W-:Y:S01]  /*44dc0*/  ISETP.LT.AND P0, PT, R246, c[0x0][0x178], !P0 ;  /* 0x00005e00f6007a0c */ /* 0x000fe20004701270 */
[----:B------:R-:W4:Y:S01]  /*44dd0*/  LDL.LU R249, [R1+0x2c] ;  /* 0x00002c0001f97983 */ /* 0x000f220000300800 */
[----:B------:R-:W-:Y:S01]  /*44de0*/  ISETP.GE.AND P2, PT, R36, c[0x0][0x17c], PT ;  /* 0x00005f0024007a0c */ /* 0x000fe20003f46270 */
[C---:B------:R-:W-:Y:S01]  /*44df0*/  IMAD.WIDE R36, R41.reuse, 0x4, R6 ;  /* 0x0000000429247825 */ /* 0x040fe200078e0206 */
[----:B------:R-:W-:-:S03]  /*44e00*/  IADD3 R43, R41, c[0x0][0x198], RZ ;  /* 0x00006600292b7a10 */ /* 0x000fc60007ffe0ff */
[----:B------:R-:W-:Y:S01]  /*44e10*/  IMAD.WIDE R40, R41, 0x4, R4 ;  /* 0x0000000429287825 */ /* 0x000fe200078e0204 */
[----:B------:R-:W-:Y:S01]  /*44e20*/  ISETP.LT.AND P6, PT, R211, c[0x0][0x178], !P4 ;  /* 0x00005e00d3007a0c */ /* 0x000fe200067c1270 */
[----:B------:R1:W-:Y:S01]  /*44e30*/  @P5 STG.E [R32.64], R21 ;  /* 0x0000001520005986 */ /* 0x0003e2000c101908 */
[----:B------:R-:W-:Y:S02]  /*44e40*/  ISETP.LT.AND P3, PT, R191, c[0x0][0x178], !P4 ;  /* 0x00005e00bf007a0c */ /* 0x000fe40006761270 */
[----:B------:R-:W-:Y:S01]  /*44e50*/  ISETP.LT.AND P5, PT, R247, c[0x0][0x178], !P4 ;  /* 0x00005e00f7007a0c */ /* 0x000fe200067a1270 */
[----:B------:R1:W-:Y:S01]  /*44e60*/  @P1 STG.E [R36.64], R13 ;  /* 0x0000000d24001986 */ /* 0x0003e2000c101908 */
[----:B------:R-:W-:-:S03]  /*44e70*/  ISETP.LT.AND P4, PT, R246, c[0x0][0x178], !P4 ;  /* 0x00005e00f6007a0c */ /* 0x000fc60006781270 */
[----:B------:R-:W-:Y:S01]  /*44e80*/  @P0 STG.E [R40.64], R49 ;  /* 0x0000003128000986 */ /* 0x000fe2000c101908 */
[----:B------:R-:W-:Y:S01]  /*44e90*/  ISETP.LT.AND P0, PT, R211, c[0x0][0x178], !P2 ;  /* 0x00005e00d3007a0c */ /* 0x000fe20005701270 */
[----:B------:R-:W-:-:S04]  /*44ea0*/  IMAD.WIDE R2, R43, 0x4, R30 ;  /* 0x000000042b027825 */ /* 0x000fc800078e021e */
[----:B-1----:R-:W-:-:S04]  /*44eb0*/  IMAD.WIDE R20, R43, 0x4, R28 ;  /* 0x000000042b147825 */ /* 0x002fc800078e021c */
[----:B------:R-:W-:-:S04]  /*44ec0*/  IMAD.WIDE R24, R43, 0x4, R6 ;  /* 0x000000042b187825 */ /* 0x000fc800078e0206 */
[C---:B------:R-:W-:Y:S01]  /*44ed0*/  IMAD.WIDE R32, R43.reuse, 0x4, R4 ;  /* 0x000000042b207825 */ /* 0x040fe200078e0204 */
[----:B------:R-:W-:-:S05]  /*44ee0*/  IADD3 R43, R43, c[0x0][0x198], RZ ;  /* 0x000066002b2b7a10 */ /* 0x000fca0007ffe0ff */
[----:B------:R-:W-:Y:S01]  /*44ef0*/  IMAD.WIDE R36, R43, 0x4, R30 ;  /* 0x000000042b247825 */ /* 0x000fe200078e021e */
[----:B--2---:R1:W-:Y:S04]  /*44f00*/  @P6 STG.E [R2.64], R248 ;  /* 0x000000f802006986 */ /* 0x0043e8000c101908 */
[----:B------:R-:W-:Y:S04]  /*44f10*/  @P3 STG.E [R20.64], R16 ;  /* 0x0000001014003986 */ /* 0x000fe8000c101908 */
[----:B------:R-:W-:Y:S04]  /*44f20*/  @P5 STG.E [R24.64], R8 ;  /* 0x0000000818005986 */ /* 0x000fe8000c101908 */
[----:B-1----:R-:W2:Y:S04]  /*44f30*/  LDL.LU R248, [R1+0x498] ;  /* 0x0004980001f87983 */ /* 0x002ea80000300800 */
[----:B------:R-:W-:Y:S04]  /*44f40*/  @P4 STG.E [R32.64], R44 ;  /* 0x0000002c20004986 */ /* 0x000fe8000c101908 */
[----:B---3--:R1:W-:Y:S04]  /*44f50*/  @P0 STG.E [R36.64], R245 ;  /* 0x000000f524000986 */ /* 0x0083e8000c101908 */
[----:B-1----:R-:W3:Y:S01]  /*44f60*/  LDL.LU R245, [R1+0x49c] ;  /* 0x00049c0001f57983 */ /* 0x002ee20000300800 */
[----:B------:R-:W-:-:S02]  /*44f70*/  IADD3 R12, R195, 0x48, RZ ;  /* 0x00000048c30c7810 */ /* 0x000fc40007ffe0ff */
[----:B------:R-:W-:Y:S02]  /*44f80*/  ISETP.LT.AND P3, PT, R191, c[0x0][0x178], !P2 ;  /* 0x00005e00bf007a0c */ /* 0x000fe40005761270 */
[----:B------:R-:W-:Y:S02]  /*44f90*/  ISETP.GE.AND P1, PT, R12, c[0x0][0x17c], PT ;  /* 0x00005f000c007a0c */ /* 0x000fe40003f26270 */
[----:B------:R-:W-:Y:S02]  /*44fa0*/  ISETP.LT.AND P6, PT, R247, c[0x0][0x178], !P2 ;  /* 0x00005e00f7007a0c */ /* 0x000fe400057c1270 */
[----:B------:R-:W-:Y:S02]  /*44fb0*/  ISETP.LT.AND P2, PT, R246, c[0x0][0x178], !P2 ;  /* 0x00005e00f6007a0c */ /* 0x000fe40005741270 */
[----:B------:R-:W-:Y:S02]  /*44fc0*/  ISETP.LT.AND P4, PT, R211, c[0x0][0x178], !P1 ;  /* 0x00005e00d3007a0c */ /* 0x000fe40004f81270 */
[----:B------:R-:W-:-:S02]  /*44fd0*/  IADD3 R12, R195, 0x49, RZ ;  /* 0x00000049c30c7810 */ /* 0x000fc40007ffe0ff */
[C---:B------:R-:W-:Y:S01]  /*44fe0*/  IADD3 R41, R43.reuse, c[0x0][0x198], RZ ;  /* 0x000066002b297a10 */ /* 0x040fe20007ffe0ff */
[----:B------:R-:W-:Y:S01]  /*44ff0*/  IMAD.WIDE R2, R43, 0x4, R28 ;  /* 0x000000042b027825 */ /* 0x000fe200078e021c */
[----:B------:R-:W-:-:S03]  /*45000*/  ISETP.GE.AND P0, PT, R12, c[0x0][0x17c], PT ;  /* 0x00005f000c007a0c */ /* 0x000fc60003f06270 */
[C---:B------:R-:W-:Y:S01]  /*45010*/  IMAD.WIDE R12, R43.reuse, 0x4, R6 ;  /* 0x000000042b0c7825 */ /* 0x040fe200078e0206 */
[----:B------:R1:W-:Y:S03]  /*45020*/  @P3 STG.E [R2.64], R17 ;  /* 0x0000001102003986 */ /* 0x0003e6000c101908 */
[----:B------:R-:W-:Y:S01]  /*45030*/  IMAD.WIDE R20, R43, 0x4, R4 ;  /* 0x000000042b147825 */ /* 0x000fe200078e0204 */
[----:B------:R-:W-:-:S03]  /*45040*/  ISETP.LT.AND P5, PT, R191, c[0x0][0x178], !P1 ;  /* 0x00005e00bf007a0c */ /* 0x000fc60004fa1270 */
[----:B------:R-:W-:Y:S01]  /*45050*/  IMAD.WIDE R24, R41, 0x4, R30 ;  /* 0x0000000429187825 */ /* 0x000fe200078e021e */
[----:B------:R1:W-:Y:S01]  /*45060*/  @P6 STG.E [R12.64], R9 ;  /* 0x000000090c006986 */ /* 0x0003e2000c101908 */
[----:B------:R-:W-:-:S03]  /*45070*/  ISETP.LT.AND P3, PT, R247, c[0x0][0x178], !P1 ;  /* 0x00005e00f7007a0c */ /* 0x000fc60004f61270 */
[----:B------:R-:W-:Y:S01]  /*45080*/  @P2 STG.E [R20.64], R45 ;  /* 0x0000002d14002986 */ /* 0x000fe2000c101908 */
[----:B------:R-:W-:-:S03]  /*45090*/  ISETP.LT.AND P2, PT, R246, c[0x0][0x178], !P1 ;  /* 0x00005e00f6007a0c */ /* 0x000fc60004f41270 */
[----:B----4-:R-:W-:Y:S01]  /*450a0*/  @P4 STG.E [R24.64], R251 ;  /* 0x000000fb18004986 */ /* 0x010fe2000c101908 */
[----:B------:R-:W-:Y:S02]  /*450b0*/  ISETP.LT.AND P4, PT, R211, c[0x0][0x178], !P0 ;  /* 0x00005e00d3007a0c */ /* 0x000fe40004781270 */
[----:B------:R-:W-:Y:S02]  /*450c0*/  IADD3 R8, R195, 0x4a, RZ ;  /* 0x0000004ac3087810 */ /* 0x000fe40007ffe0ff */
[C---:B------:R-:W-:Y:S01]  /*450d0*/  IADD3 R37, R41.reuse, c[0x0][0x198], RZ ;  /* 0x0000660029257a10 */ /* 0x040fe20007ffe0ff */
[----:B------:R-:W-:Y:S01]  /*450e0*/  IMAD.WIDE R32, R41, 0x4, R28 ;  /* 0x0000000429207825 */ /* 0x000fe200078e021c */
[----:B------:R-:W-:-:S03]  /*450f0*/  ISETP.GE.AND P1, PT, R8, c[0x0][0x17c], PT ;  /* 0x00005f0008007a0c */ /* 0x000fc60003f26270 */
[C---:B-1----:R-:W-:Y:S01]  /*45100*/  IMAD.WIDE R2, R41.reuse, 0x4, R6 ;  /* 0x0000000429027825 */ /* 0x042fe200078e0206 */
[----:B------:R-:W-:Y:S03]  /*45110*/  @P5 STG.E [R32.64], R250 ;  /* 0x000000fa20005986 */ /* 0x000fe6000c101908 */
[----:B------:R-:W-:Y:S01]  /*45120*/  IMAD.WIDE R8, R41, 0x4, R4 ;  /* 0x0000000429087825 */ /* 0x000fe200078e0204 */
[----:B------:R-:W-:Y:S03]  /*45130*/  @P3 STG.E [R2.64], R38 ;  /* 0x0000002602003986 */ /* 0x000fe6000c101908 */
[----:B------:R-:W-:Y:S01]  /*45140*/  IMAD.WIDE R12, R37, 0x4, R30 ;  /* 0x00000004250c7825 */ /* 0x000fe200078e021e */
[----:B------:R-:W-:Y:S01]  /*45150*/  @P2 STG.E [R8.64], R58 ;  /* 0x0000003a08002986 */ /* 0x000fe2000c101908 */
[----:B------:R-:W-:-:S03]  /*45160*/  ISETP.LT.AND P5, PT, R191, c[0x0][0x178], !P0 ;  /* 0x00005e00bf007a0c */ /* 0x000fc600047a1270 */
[----:B------:R1:W-:Y:S01]  /*45170*/  @P4 STG.E [R12.64], R244 ;  /* 0x000000f40c004986 */ /* 0x0003e2000c101908 */
[----:B------:R-:W-:Y:S02]  /*45180*/  ISETP.LT.AND P6, PT, R247, c[0x0][0x178], !P0 ;  /* 0x00005e00f7007a0c */ /* 0x000fe400047c1270 */
[----:B------:R-:W-:Y:S01]  /*45190*/  IADD3 R16, R195, 0x4b, RZ ;  /* 0x0000004bc3107810 */ /* 0x000fe20007ffe0ff */
[----:B-1----:R-:W4:Y:S03]  /*451a0*/  LDL.LU R244, [R1+0x458] ;  /* 0x0004580001f47983 */ /* 0x002f260000300800 */
[----:B------:R-:W-:Y:S01]  /*451b0*/  ISETP.GE.AND P3, PT, R16, c[0x0][0x17c], PT ;  /* 0x00005f0010007a0c */ /* 0x000fe20003f66270 */
[----:B------:R-:W-:Y:S01]  /*451c0*/  IMAD.WIDE R16, R37, 0x4, R28 ;  /* 0x0000000425107825 */ /* 0x000fe200078e021c */
[----:B------:R-:W-:-:S03]  /*451d0*/  ISETP.LT.AND P0, PT, R246, c[0x0][0x178], !P0 ;  /* 0x00005e00f6007a0c */ /* 0x000fc60004701270 */
[----:B------:R-:W-:Y:S01]  /*451e0*/  IMAD.WIDE R20, R37, 0x4, R6 ;  /* 0x0000000425147825 */ /* 0x000fe200078e0206 */
[----:B------:R1:W-:Y:S01]  /*451f0*/  @P5 STG.E [R16.64], R249 ;  /* 0x000000f910005986 */ /* 0x0003e2000c101908 */
[----:B------:R-:W-:-:S03]  /*45200*/  ISETP.LT.AND P4, PT, R211, c[0x0][0x178], !P1 ;  /* 0x00005e00d3007a0c */ /* 0x000fc60004f81270 */
[----:B------:R1:W-:Y:S01]  /*45210*/  @P6 STG.E [R20.64], R39 ;  /* 0x0000002714006986 */ /* 0x0003e2000c101908 */
[----:B------:R-:W-:Y:S02]  /*45220*/  ISETP.LT.AND P6, PT, R191, c[0x0][0x178], !P1 ;  /* 0x00005e00bf007a0c */ /* 0x000fe40004fc1270 */
[----:B------:R-:W-:Y:S01]  /*45230*/  ISETP.LT.AND P2, PT, R247, c[0x0][0x178], !P1 ;  /* 0x00005e00f7007a0c */ /* 0x000fe20004f41270 */
[----:B-1----:R-:W4:Y:S01]  /*45240*/  LDL.LU R249, [R1+0x45c] ;  /* 0x00045c0001f97983 */ /* 0x002f220000300800 */
[C---:B------:R-:W-:Y:S02]  /*45250*/  IADD3 R25, R37.reuse, c[0x0][0x198], RZ ;  /* 0x0000660025197a10 */ /* 0x040fe40007ffe0ff */
[----:B------:R-:W-:Y:S01]  /*45260*/  ISETP.LT.AND P1, PT, R246, c[0x0][0x178], !P1 ;  /* 0x00005e00f6007a0c */ /* 0x000fe20004f21270 */
[----:B------:R-:W-:Y:S01]  /*45270*/  IMAD.WIDE R2, R37, 0x4, R4 ;  /* 0x0000000425027825 */ /* 0x000fe200078e0204 */
[----:B------:R-:W-:Y:S02]  /*45280*/  ISETP.LT.AND P5, PT, R211, c[0x0][0x178], !P3 ;  /* 0x00005e00d3007a0c */ /* 0x000fe40005fa1270 */
[----:B------:R-:W-:Y:S01]  /*45290*/  IADD3 R24, R195, 0x4c, RZ ;  /* 0x0000004cc3187810 */ /* 0x000fe20007ffe0ff */
[C---:B------:R-:W-:Y:S01]  /*452a0*/  IMAD.WIDE R8, R25.reuse, 0x4, R30 ;  /* 0x0000000419087825 */ /* 0x040fe200078e021e */
[C---:B------:R-:W-:Y:S01]  /*452b0*/  IADD3 R33, R25.reuse, c[0x0][0x198], RZ ;  /* 0x0000660019217a10 */ /* 0x040fe20007ffe0ff */
[----:B------:R-:W-:Y:S02]  /*452c0*/  @P0 STG.E [R2.64], R59 ;  /* 0x0000003b02000986 */ /* 0x000fe4000c101908 */
[----:B------:R-:W-:Y:S01]  /*452d0*/  IMAD.WIDE R12, R25, 0x4, R28 ;  /* 0x00000004190c7825 */ /* 0x000fe200078e021c */
[----:B------:R-:W-:-:S03]  /*452e0*/  ISETP.GE.AND P0, PT, R24, c[0x0][0x17c], PT ;  /* 0x00005f0018007a0c */ /* 0x000fc60003f06270 */
[----:B------:R-:W-:-:S04]  /*452f0*/  IMAD.WIDE R16, R25, 0x4, R6 ;  /* 0x0000000419107825 */ /* 0x000fc800078e0206 */
[----:B------:R-:W-:-:S04]  /*45300*/  IMAD.WIDE R20, R25, 0x4, R4 ;  /* 0x0000000419147825 */ /* 0x000fc800078e0204 */
        /* <DEDUP_REMOVED lines=8> */
[----:B------:R-:W-:-:S02]  /*45390*/  ISETP.LT.AND P6, PT, R191, c[0x0][0x178], !P3 ;  /* 0x00005e00bf007a0c */ /* 0x000fc40005fc1270 */
[----:B------:R-:W-:Y:S02]  /*453a0*/  ISETP.LT.AND P4, PT, R247, c[0x0][0x178], !P3 ;  /* 0x00005e00f7007a0c */ /* 0x000fe40005f81270 */
[----:B------:R-:W-:Y:S02]  /*453b0*/  ISETP.LT.AND P3, PT, R246, c[0x0][0x178], !P3 ;  /* 0x00005e00f6007a0c */ /* 0x000fe40005f61270 */
[----:B------:R-:W-:Y:S02]  /*453c0*/  ISETP.LT.AND P2, PT, R211, c[0x0][0x178], !P0 ;  /* 0x00005e00d3007a0c */ /* 0x000fe40004741270 */
[----:B------:R-:W-:Y:S02]  /*453d0*/  ISETP.LT.AND P5, PT, R191, c[0x0][0x178], !P0 ;  /* 0x00005e00bf007a0c */ /* 0x000fe400047a1270 */
[C---:B------:R-:W-:Y:S01]  /*453e0*/  IADD3 R37, R33.reuse, c[0x0][0x198], RZ ;  /* 0x0000660021257a10 */ /* 0x040fe20007ffe0ff */
[----:B------:R-:W-:Y:S01]  /*453f0*/  IMAD.WIDE R2, R33, 0x4, R28 ;  /* 0x0000000421027825 */ /* 0x000fe200078e021c */
[----:B------:R-:W-:-:S03]  /*45400*/  IADD3 R32, R195, 0x4d, RZ ;  /* 0x0000004dc3207810 */ /* 0x000fc60007ffe0ff */
[C---:B------:R-:W-:Y:S01]  /*45410*/  IMAD.WIDE R8, R33.reuse, 0x4, R6 ;  /* 0x0000000421087825 */ /* 0x040fe200078e0206 */
[----:B------:R1:W-:Y:S03]  /*45420*/  @P6 STG.E [R2.64], R27 ;  /* 0x0000001b02006986 */ /* 0x0003e6000c101908 */
[----:B------:R-:W-:Y:S01]  /*45430*/  IMAD.WIDE R12, R33, 0x4, R4 ;  /* 0x00000004210c7825 */ /* 0x000fe200078e0204 */
[----:B------:R-:W-:-:S03]  /*45440*/  ISETP.GE.AND P1, PT, R32, c[0x0][0x17c], PT ;  /* 0x00005f0020007a0c */ /* 0x000fc60003f26270 */
[C---:B------:R-:W-:Y:S01]  /*45450*/  IMAD.WIDE R16, R37.reuse, 0x4, R30 ;  /* 0x0000000425107825 */ /* 0x040fe200078e021e */
[----:B------:R1:W-:Y:S03]  /*45460*/  @P4 STG.E [R8.64], R35 ;  /* 0x0000002308004986 */ /* 0x0003e6000c101908 */
[----:B------:R-:W-:Y:S01]  /*45470*/  IMAD.WIDE R20, R37, 0x4, R28 ;  /* 0x0000000425147825 */ /* 0x000fe200078e021c */
[----:B------:R-:W-:Y:S01]  /*45480*/  ISETP.LT.AND P6, PT, R247, c[0x0][0x178], !P0 ;  /* 0x00005e00f7007a0c */ /* 0x000fe200047c1270 */
[----:B------:R1:W-:Y:S01]  /*45490*/  @P3 STG.E [R12.64], R55 ;  /* 0x000000370c003986 */ /* 0x0003e2000c101908 */
[----:B------:R-:W-:Y:S02]  /*454a0*/  ISETP.LT.AND P0, PT, R246, c[0x0][0x178], !P0 ;  /* 0x00005e00f6007a0c */ /* 0x000fe40004701270 */
[----:B------:R-:W-:Y:S02]  /*454b0*/  ISETP.LT.AND P3, PT, R191, c[0x0][0x178], !P1 ;  /* 0x00005e00bf007a0c */ /* 0x000fe40004f61270 */
[----:B------:R-:W-:-:S02]  /*454c0*/  IADD3 R24, R195, 0x4e, RZ ;  /* 0x0000004ec3187810 */ /* 0x000fc40007ffe0ff */
[C---:B-1----:R-:W-:Y:S01]  /*454d0*/  IADD3 R27, R37.reuse, c[0x0][0x198], RZ ;  /* 0x00006600251b7a10 */ /* 0x042fe20007ffe0ff */
[----:B------:R-:W-:Y:S01]  /*454e0*/  IMAD.WIDE R2, R37, 0x4, R6 ;  /* 0x0000000425027825 */ /* 0x000fe200078e0206 */
[----:B------:R-:W-:Y:S02]  /*454f0*/  ISETP.GE.AND P4, PT, R24, c[0x0][0x17c], PT ;  /* 0x00005f0018007a0c */ /* 0x000fe40003f86270 */
[----:B------:R-:W-:Y:S01]  /*45500*/  IADD3 R24, R195, 0x4f, RZ ;  /* 0x0000004fc3187810 */ /* 0x000fe20007ffe0ff */
[----:B------:R-:W-:-:S04]  /*45510*/  IMAD.WIDE R8, R37, 0x4, R4 ;  /* 0x0000000425087825 */ /* 0x000fc800078e0204 */
[----:B------:R-:W-:Y:S01]  /*45520*/  IMAD.WIDE R12, R27, 0x4, R30 ;  /* 0x000000041b0c7825 */ /* 0x000fe200078e021e */
[----:B----4-:R1:W-:Y:S01]  /*45530*/  @P2 STG.E [R16.64], R244 ;  /* 0x000000f410002986 */ /* 0x0103e2000c101908 */
[----:B------:R-:W-:-:S03]  /*45540*/  ISETP.LT.AND P2, PT, R247, c[0x0][0x178], !P1 ;  /* 0x00005e00f7007a0c */ /* 0x000fc60004f41270 */
[----:B------:R4:W-:Y:S01]  /*45550*/  @P5 STG.E [R20.64], R22 ;  /* 0x0000001614005986 */ /* 0x0009e2000c101908 */
[----:B------:R-:W-:Y:S02]  /*45560*/  ISETP.LT.AND P5, PT, R211, c[0x0][0x178], !P1 ;  /* 0x00005e00d3007a0c */ /* 0x000fe40004fa1270 */
[----:B------:R-:W-:Y:S01]  /*45570*/  ISETP.LT.AND P1, PT, R246, c[0x0][0x178], !P1 ;  /* 0x00005e00f6007a0c */ /* 0x000fe20004f21270 */
[----:B------:R4:W-:Y:S01]  /*45580*/  @P6 STG.E [R2.64], R14 ;  /* 0x0000000e02006986 */ /* 0x0009e2000c101908 */
[----:B------:R-:W-:Y:S01]  /*45590*/  ISETP.GE.AND P6, PT, R24, c[0x0][0x17c], PT ;  /* 0x00005f0018007a0c */ /* 0x000fe20003fc6270 */
[C---:B-1----:R-:W-:Y:S02]  /*455a0*/  IMAD.WIDE R16, R27.reuse, 0x4, R28 ;  /* 0x000000041b107825 */ /* 0x042fe400078e021c */
[----:B------:R-:W-:Y:S02]  /*455b0*/  @P0 STG.E [R8.64], R50 ;  /* 0x0000003208000986 */ /* 0x000fe4000c101908 */
[----:B----4-:R-:W-:-:S04]  /*455c0*/  IMAD.WIDE R20, R27, 0x4, R6 ;  /* 0x000000041b147825 */ /* 0x010fc800078e0206 */
[----:B------:R-:W-:Y:S01]  /*455d0*/  @P5 STG.E [R12.64], R249 ;  /* 0x000000f90c005986 */ /* 0x000fe2000c101908 */
[----:B------:R-:W-:-:S03]  /*455e0*/  IMAD.WIDE R24, R27, 0x4, R4 ;  /* 0x000000041b187825 */ /* 0x000fc600078e0204 */
[----:B------:R-:W-:Y:S01]  /*455f0*/  @P3 STG.E [R16.64], R23 ;  /* 0x0000001710003986 */ /* 0x000fe2000c101908 */
[----:B------:R-:W-:-:S03]  /*45600*/  ISETP.LT.AND P3, PT, R191, c[0x0][0x178], !P4 ;  /* 0x00005e00bf007a0c */ /* 0x000fc60006761270 */
[----:B------:R1:W-:Y:S01]  /*45610*/  @P2 STG.E [R20.64], R15 ;  /* 0x0000000f14002986 */ /* 0x0003e2000c101908 */
[----:B------:R-:W-:-:S03]  /*45620*/  ISETP.LT.AND P2, PT, R211, c[0x0][0x178], !P4 ;  /* 0x00005e00d3007a0c */ /* 0x000fc60006741270 */
[----:B------:R-:W-:Y:S01]  /*45630*/  @P1 STG.E [R24.64], R51 ;  /* 0x0000003318001986 */ /* 0x000fe2000c101908 */
[----:B------:R-:W-:Y:S02]  /*45640*/  ISETP.LT.AND P1, PT, R247, c[0x0][0x178], !P4 ;  /* 0x00005e00f7007a0c */ /* 0x000fe40006721270 */
[----:B------:R-:W-:Y:S02]  /*45650*/  IADD3 R27, R27, c[0x0][0x198], RZ ;  /* 0x000066001b1b7a10 */ /* 0x000fe40007ffe0ff */
[----:B------:R-:W-:Y:S02]  /*45660*/  ISETP.LT.AND P4, PT, R246, c[0x0][0x178], !P4 ;  /* 0x00005e00f6007a0c */ /* 0x000fe40006781270 */
[----:B------:R-:W-:Y:S02]  /*45670*/  ISETP.LT.AND P5, PT, R211, c[0x0][0x178], !P6 ;  /* 0x00005e00d3007a0c */ /* 0x000fe400077a1270 */
[----:B------:R-:W-:Y:S01]  /*45680*/  IADD3 R14, R195, 0x50, RZ ;  /* 0x00000050c30e7810 */ /* 0x000fe20007ffe0ff */
[C---:B------:R-:W-:Y:S01]  /*45690*/  IMAD.WIDE R2, R27.reuse, 0x4, R30 ;  /* 0x000000041b027825 */ /* 0x040fe200078e021e */
[----:B-1----:R-:W-:-:S02]  /*456a0*/  IADD3 R21, R27, c[0x0][0x198], RZ ;  /* 0x000066001b157a10 */ /* 0x002fc40007ffe0ff */
[----:B------:R-:W-:Y:S01]  /*456b0*/  ISETP.GE.AND P0, PT, R14, c[0x0][0x17c], PT ;  /* 0x00005f000e007a0c */ /* 0x000fe20003f06270 */
[----:B------:R-:W-:-:S04]  /*456c0*/  IMAD.WIDE R8, R27, 0x4, R28 ;  /* 0x000000041b087825 */ /* 0x000fc800078e021c */
[----:B------:R-:W-:-:S04]  /*456d0*/  IMAD.WIDE R12, R27, 0x4, R6 ;  /* 0x000000041b0c7825 */ /* 0x000fc800078e0206 */
[----:B------:R-:W-:-:S04]  /*456e0*/  IMAD.WIDE R14, R27, 0x4, R4 ;  /* 0x000000041b0e7825 */ /* 0x000fc800078e0204 */
[C---:B------:R-:W-:Y:S01]  /*456f0*/  IMAD.WIDE R16, R21.reuse, 0x4, R30 ;  /* 0x0000000415107825 */ /* 0x040fe200078e021e */
[----:B------:R-:W-:Y:S02]  /*45700*/  IADD3 R23, R21, c[0x0][0x198], RZ ;  /* 0x0000660015177a10 */ /* 0x000fe40007ffe0ff */
[----:B------:R-:W-:Y:S01]  /*45710*/  IADD3 R20, R195, 0x51, RZ ;  /* 0x00000051c3147810 */ /* 0x000fe20007ffe0ff */
[----:B--2---:R1:W-:Y:S04]  /*45720*/  @P2 STG.E [R2.64], R248 ;  /* 0x000000f802002986 */ /* 0x0043e8000c101908 */
[----:B------:R2:W-:Y:S01]  /*45730*/  @P3 STG.E [R8.64], R18 ;  /* 0x0000001208003986 */ /* 0x0005e2000c101908 */
[----:B------:R-:W-:-:S03]  /*45740*/  ISETP.LT.AND P3, PT, R247, c[0x0][0x178], !P6 ;  /* 0x00005e00f7007a0c */ /* 0x000fc60007761270 */
[----:B------:R4:W-:Y:S01]  /*45750*/  @P1 STG.E [R12.64], R10 ;  /* 0x0000000a0c001986 */ /* 0x0009e2000c101908 */
[----:B------:R-:W-:-:S03]  /*45760*/  ISETP.LT.AND P1, PT, R191, c[0x0][0x178], !P6 ;  /* 0x00005e00bf007a0c */ /* 0x000fc60007721270 */
[----:B------:R4:W-:Y:S01]  /*45770*/  @P4 STG.E [R14.64], R46 ;  /* 0x0000002e0e004986 */ /* 0x0009e2000c101908 */
[----:B-1----:R-:W-:-:S04]  /*45780*/  IMAD.WIDE R2, R21, 0x4, R28 ;  /* 0x0000000415027825 */ /* 0x002fc800078e021c */
[----:B--2---:R-:W-:-:S04]  /*45790*/  IMAD.WIDE R8, R21, 0x4, R6 ;  /* 0x0000000415087825 */ /* 0x004fc800078e0206 */
[----:B----4-:R-:W-:Y:S01]  /*457a0*/  IMAD.WIDE R12, R21, 0x4, R4 ;  /* 0x00000004150c7825 */ /* 0x010fe200078e0204 */
[----:B------:R-:W-:Y:S02]  /*457b0*/  ISETP.LT.AND P4, PT, R191, c[0x0][0x178], !P0 ;  /* 0x00005e00bf007a0c */ /* 0x000fe40004781270 */
[----:B------:R-:W-:Y:S01]  /*457c0*/  ISETP.GE.AND P2, PT, R20, c[0x0][0x17c], PT ;  /* 0x00005f0014007a0c */ /* 0x000fe20003f46270 */
[----:B------:R-:W-:Y:S01]  /*457d0*/  IMAD.WIDE R14, R23, 0x4, R30 ;  /* 0x00000004170e7825 */ /* 0x000fe200078e021e */
[----:B---3--:R1:W-:Y:S01]  /*457e0*/  @P5 STG.E [R16.64], R245 ;  /* 0x000000f510005986 */ /* 0x0083e2000c101908 */
[C---:B------:R-:W-:Y:S02]  /*457f0*/  ISETP.LT.AND P5, PT, R246.reuse, c[0x0][0x178], !P6 ;  /* 0x00005e00f6007a0c */ /* 0x040fe400077a1270 */
[----:B------:R-:W-:Y:S01]  /*45800*/  ISETP.LT.AND P6, PT, R211, c[0x0][0x178], !P0 ;  /* 0x00005e00d3007a0c */ /* 0x000fe200047c1270 */
[----:B------:R2:W-:Y:S04]  /*45810*/  @P1 STG.E [R2.64], R19 ;  /* 0x0000001302001986 */ /* 0x0005e8000c101908 */
[----:B------:R3:W-:Y:S06]  /*45820*/  @P3 STG.E [R8.64], R11 ;  /* 0x0000000b08003986 */ /* 0x0007ec000c101908 */
[----:B------:R4:W-:Y:S01]  /*45830*/  @P5 STG.E [R12.64], R47 ;  /* 0x0000002f0c005986 */ /* 0x0009e2000c101908 */
[----:B------:R-:W-:Y:S01]  /*45840*/  ISETP.LT.AND P5, PT, R247, c[0x0][0x178], !P0 ;  /* 0x00005e00f7007a0c */ /* 0x000fe200047a1270 */
[----:B-1----:R-:W-:Y:S01]  /*45850*/  IMAD.WIDE R16, R23, 0x4, R28 ;  /* 0x0000000417107825 */ /* 0x002fe200078e021c */
[----:B------:R-:W-:Y:S01]  /*45860*/  ISETP.LT.AND P0, PT, R246, c[0x0][0x178], !P0 ;  /* 0x00005e00f6007a0c */ /* 0x000fe20004701270 */
[----:B------:R1:W-:Y:S01]  /*45870*/  @P6 STG.E [R14.64], R76 ;  /* 0x0000004c0e006986 */ /* 0x0003e2000c101908 */
[----:B------:R-:W-:Y:S01]  /*45880*/  ISETP.LT.AND P1, PT, R211, c[0x0][0x178], !P2 ;  /* 0x00005e00d3007a0c */ /* 0x000fe20005721270 */
[----:B--2---:R-:W-:Y:S01]  /*45890*/  IMAD.WIDE R2, R23, 0x4, R6 ;  /* 0x0000000417027825 */ /* 0x004fe200078e0206 */
[----:B------:R-:W-:-:S02]  /*458a0*/  ISETP.LT.AND P3, PT, R191, c[0x0][0x178], !P2 ;  /* 0x00005e00bf007a0c */ /* 0x000fc40005761270 */
[----:B------:R-:W-:Y:S01]  /*458b0*/  ISETP.LT.AND P6, PT, R247, c[0x0][0x178], !P2 ;  /* 0x00005e00f7007a0c */ /* 0x000fe200057c1270 */
[----:B---3--:R-:W-:Y:S01]  /*458c0*/  IMAD.WIDE R8, R23, 0x4, R4 ;  /* 0x0000000417087825 */ /* 0x008fe200078e0204 */
[----:B------:R-:W-:Y:S02]  /*458d0*/  IADD3 R10, R195, 0x53, RZ ;  /* 0x00000053c30a7810 */ /* 0x000fe40007ffe0ff */
[----:B------:R-:W-:Y:S01]  /*458e0*/  IADD3 R23, R23, c[0x0][0x198], RZ ;  /* 0x0000660017177a10 */ /* 0x000fe20007ffe0ff */
[----:B------:R2:W-:Y:S01]  /*458f0*/  @P4 STG.E [R16.64], R92 ;  /* 0x0000005c10004986 */ /* 0x0005e2000c101908 */
[----:B------:R-:W-:-:S03]  /*45900*/  IADD3 R18, R195, 0x52, RZ ;  /* 0x00000052c3127810 */ /* 0x000fc60007ffe0ff */
[----:B------:R3:W-:Y:S01]  /*45910*/  @P5 STG.E [R2.64], R104 ;  /* 0x0000006802005986 */ /* 0x0007e2000c101908 */
[----:B------:R-:W-:Y:S01]  /*45920*/  ISETP.GE.AND P5, PT, R10, c[0x0][0x17c], PT ;  /* 0x00005f000a007a0c */ /* 0x000fe20003fa6270 */
[----:B------:R-:W-:Y:S01]  /*45930*/  IMAD.WIDE R10, R23, 0x4, R30 ;  /* 0x00000004170a7825 */ /* 0x000fe200078e021e */
[----:B------:R-:W-:-:S03]  /*45940*/  ISETP.GE.AND P4, PT, R18, c[0x0][0x17c], PT ;  /* 0x00005f0012007a0c */ /* 0x000fc60003f86270 */
[C---:B----4-:R-:W-:Y:S01]  /*45950*/  IMAD.WIDE R12, R23.reuse, 0x4, R28 ;  /* 0x00000004170c7825 */ /* 0x050fe200078e021c */
[----:B------:R4:W-:Y:S03]  /*45960*/  @P0 STG.E [R8.64], R120 ;  /* 0x0000007808000986 */ /* 0x0009e6000c101908 */
[----:B-1----:R-:W-:Y:S01]  /*45970*/  IMAD.WIDE R14, R23, 0x4, R6 ;  /* 0x00000004170e7825 */ /* 0x002fe200078e0206 */
[----:B------:R-:W-:Y:S01]  /*45980*/  ISETP.LT.AND P2, PT, R246, c[0x0][0x178], !P2 ;  /* 0x00005e00f6007a0c */ /* 0x000fe20005741270 */
[----:B------:R1:W-:Y:S01]  /*45990*/  @P1 STG.E [R10.64], R77 ;  /* 0x0000004d0a001986 */ /* 0x0003e2000c101908 */
[----:B------:R-:W-:Y:S02]  /*459a0*/  ISETP.LT.AND P0, PT, R211, c[0x0][0x178], !P4 ;  /* 0x00005e00d3007a0c */ /* 0x000fe40006701270 */
[----:B------:R-:W-:Y:S01]  /*459b0*/  ISETP.LT.AND P1, PT, R191, c[0x0][0x178], !P4 ;  /* 0x00005e00bf007a0c */ /* 0x000fe20006721270 */
[----:B------:R1:W-:Y:S01]  /*459c0*/  @P3 STG.E [R12.64], R93 ;  /* 0x0000005d0c003986 */ /* 0x0003e2000c101908 */
[----:B--2---:R-:W-:-:S03]  /*459d0*/  IADD3 R17, R23, c[0x0][0x198], RZ ;  /* 0x0000660017117a10 */ /* 0x004fc60007ffe0ff */
[----:B------:R2:W-:Y:S01]  /*459e0*/  @P6 STG.E [R14.64], R105 ;  /* 0x000000690e006986 */ /* 0x0005e2000c101908 */
[----:B------:R-:W-:Y:S01]  /*459f0*/  ISETP.LT.AND P6, PT, R247, c[0x0][0x178], !P4 ;  /* 0x00005e00f7007a0c */ /* 0x000fe200067c1270 */
[----:B---3--:R-:W-:Y:S01]  /*45a00*/  IMAD.WIDE R2, R23, 0x4, R4 ;  /* 0x0000000417027825 */ /* 0x008fe200078e0204 */
[----:B------:R-:W-:-:S03]  /*45a10*/  ISETP.LT.AND P4, PT, R246, c[0x0][0x178], !P4 ;  /* 0x00005e00f6007a0c */ /* 0x000fc60006781270 */
[C---:B----4-:R-:W-:Y:S01]  /*45a20*/  IMAD.WIDE R8, R17.reuse, 0x4, R30 ;  /* 0x0000000411087825 */ /* 0x050fe200078e021e */
[----:B------:R3:W-:Y:S03]  /*45a30*/  @P2 STG.E [R2.64], R121 ;  /* 0x0000007902002986 */ /* 0x0007e6000c101908 */
[C---:B-1----:R-:W-:Y:S01]  /*45a40*/  IMAD.WIDE R10, R17.reuse, 0x4, R28 ;  /* 0x00000004110a7825 */ /* 0x042fe200078e021c */
[----:B------:R1:W-:Y:S03]  /*45a50*/  @P0 STG.E [R8.64], R72 ;  /* 0x0000004808000986 */ /* 0x0003e6000c101908 */
[----:B------:R-:W-:Y:S01]  /*45a60*/  IMAD.WIDE R12, R17, 0x4, R6 ;  /* 0x00000004110c7825 */ /* 0x000fe200078e0206 */
[----:B------:R-:W-:Y:S01]  /*45a70*/  ISETP.LT.AND P0, PT, R211, c[0x0][0x178], !P5 ;  /* 0x00005e00d3007a0c */ /* 0x000fe20006f01270 */
[----:B------:R4:W-:Y:S01]  /*45a80*/  @P1 STG.E [R10.64], R88 ;  /* 0x000000580a001986 */ /* 0x0009e2000c101908 */
[----:B------:R-:W-:-:S03]  /*45a90*/  ISETP.LT.AND P1, PT, R191, c[0x0][0x178], !P5 ;  /* 0x00005e00bf007a0c */ /* 0x000fc60006f21270 */
[----:B------:R1:W-:Y:S01]  /*45aa0*/  @P6 STG.E [R12.64], R100 ;  /* 0x000000640c006986 */ /* 0x0003e2000c101908 */
[----:B------:R-:W-:Y:S02]  /*45ab0*/  ISETP.LT.AND P6, PT, R247, c[0x0][0x178], !P5 ;  /* 0x00005e00f7007a0c */ /* 0x000fe40006fc1270 */
[----:B------:R-:W-:Y:S02]  /*45ac0*/  IADD3 R16, R195, 0x54, RZ ;  /* 0x00000054c3107810 */ /* 0x000fe40007ffe0ff */
[C---:B------:R-:W-:Y:S02]  /*45ad0*/  IADD3 R19, R17.reuse, c[0x0][0x198], RZ ;  /* 0x0000660011137a10 */ /* 0x040fe40007ffe0ff */
[----:B------:R-:W-:Y:S01]  /*45ae0*/  ISETP.LT.AND P5, PT, R246, c[0x0][0x178], !P5 ;  /* 0x00005e00f6007a0c */ /* 0x000fe20006fa1270 */
[----:B--2---:R-:W-:Y:S01]  /*45af0*/  IMAD.WIDE R14, R17, 0x4, R4 ;  /* 0x00000004110e7825 */ /* 0x004fe200078e0204 */
[----:B------:R-:W-:-:S03]  /*45b00*/  ISETP.GE.AND P3, PT, R16, c[0x0][0x17c], PT ;  /* 0x00005f0010007a0c */ /* 0x000fc60003f66270 */
[----:B---3--:R-:W-:Y:S01]  /*45b10*/  IMAD.WIDE R2, R19, 0x4, R30 ;  /* 0x0000000413027825 */ /* 0x008fe200078e021e */
[----:B------:R2:W-:Y:S01]  /*45b20*/  @P4 STG.E [R14.64], R116 ;  /* 0x000000740e004986 */ /* 0x0005e2000c101908 */
[----:B------:R-:W-:Y:S02]  /*45b30*/  ISETP.LT.AND P4, PT, R211, c[0x0][0x178], !P3 ;  /* 0x00005e00d3007a0c */ /* 0x000fe40005f81270 */
[----:B-1----:R-:W-:Y:S01]  /*45b40*/  IMAD.WIDE R8, R19, 0x4, R28 ;  /* 0x0000000413087825 */ /* 0x002fe200078e021c */
[----:B------:R-:W-:-:S03]  /*45b50*/  IADD3 R16, R195, 0x55, RZ ;  /* 0x00000055c3107810 */ /* 0x000fc60007ffe0ff */
[C---:B----4-:R-:W-:Y:S01]  /*45b60*/  IMAD.WIDE R10, R19.reuse, 0x4, R6 ;  /* 0x00000004130a7825 */ /* 0x050fe200078e0206 */
[----:B------:R1:W-:Y:S03]  /*45b70*/  @P0 STG.E [R2.64], R73 ;  /* 0x0000004902000986 */ /* 0x0003e6000c101908 */
[C---:B------:R-:W-:Y:S01]  /*45b80*/  IMAD.WIDE R12, R19.reuse, 0x4, R4 ;  /* 0x00000004130c7825 */ /* 0x040fe200078e0204 */
[----:B------:R-:W-:Y:S01]  /*45b90*/  IADD3 R17, R19, c[0x0][0x198], RZ ;  /* 0x0000660013117a10 */ /* 0x000fe20007ffe0ff */
[----:B------:R3:W-:Y:S01]  /*45ba0*/  @P1 STG.E [R8.64], R89 ;  /* 0x0000005908001986 */ /* 0x0007e2000c101908 */
[----:B------:R-:W-:Y:S02]  /*45bb0*/  ISETP.GE.AND P2, PT, R16, c[0x0][0x17c], PT ;  /* 0x00005f0010007a0c */ /* 0x000fe40003f46270 */
[----:B------:R-:W-:Y:S01]  /*45bc0*/  ISETP.LT.AND P1, PT, R191, c[0x0][0x178], !P3 ;  /* 0x00005e00bf007a0c */ /* 0x000fe20005f21270 */
[----:B------:R4:W-:Y:S01]  /*45bd0*/  @P6 STG.E [R10.64], R101 ;  /* 0x000000650a006986 */ /* 0x0009e2000c101908 */
[----:B--2---:R-:W-:-:S03]  /*45be0*/  IMAD.WIDE R14, R17, 0x4, R30 ;  /* 0x00000004110e7825 */ /* 0x004fc600078e021e */
[----:B------:R2:W-:Y:S01]  /*45bf0*/  @P5 STG.E [R12.64], R117 ;  /* 0x000000750c005986 */ /* 0x0005e2000c101908 */
[----:B------:R-:W-:Y:S02]  /*45c00*/  ISETP.LT.AND P5, PT, R247, c[0x0][0x178], !P3 ;  /* 0x00005e00f7007a0c */ /* 0x000fe40005fa1270 */
[----:B------:R-:W-:Y:S02]  /*45c10*/  ISETP.LT.AND P3, PT, R246, c[0x0][0x178], !P3 ;  /* 0x00005e00f6007a0c */ /* 0x000fe40005f61270 */
[----:B------:R-:W-:Y:S01]  /*45c20*/  ISETP.LT.AND P6, PT, R211, c[0x0][0x178], !P2 ;  /* 0x00005e00d3007a0c */ /* 0x000fe200057c1270 */
[----:B------:R2:W-:Y:S01]  /*45c30*/  @P4 STG.E [R14.64], R68 ;  /* 0x000000440e004986 */ /* 0x0005e2000c101908 */
[C---:B------:R-:W-:Y:S01]  /*45c40*/  IADD3 R19, R17.reuse, c[0x0][0x198], RZ ;  /* 0x0000660011137a10 */ /* 0x040fe20007ffe0ff */
[----:B-1----:R-:W-:Y:S01]  /*45c50*/  IMAD.WIDE R2, R17, 0x4, R28 ;  /* 0x0000000411027825 */ /* 0x002fe200078e021c */
[----:B------:R-:W-:Y:S02]  /*45c60*/  ISETP.LT.AND P4, PT, R191, c[0x0][0x178], !P2 ;  /* 0x00005e00bf007a0c */ /* 0x000fe40005781270 */
[----:B------:R-:W-:Y:S01]  /*45c70*/  IADD3 R16, R195, 0x56, RZ ;  /* 0x00000056c3107810 */ /* 0x000fe20007ffe0ff */
[C---:B---3--:R-:W-:Y:S01]  /*45c80*/  IMAD.WIDE R8, R17.reuse, 0x4, R6 ;  /* 0x0000000411087825 */ /* 0x048fe200078e0206 */
[----:B------:R1:W-:Y:S03]  /*45c90*/  @P1 STG.E [R2.64], R84 ;  /* 0x0000005402001986 */ /* 0x0003e6000c101908 */
[----:B----4-:R-:W-:Y:S01]  /*45ca0*/  IMAD.WIDE R10, R17, 0x4, R4 ;  /* 0x00000004110a7825 */ /* 0x010fe200078e0204 */
[----:B------:R-:W-:Y:S01]  /*45cb0*/  ISETP.GE.AND P0, PT, R16, c[0x0][0x17c], PT ;  /* 0x00005f0010007a0c */ /* 0x000fe20003f06270 */
[----:B------:R3:W-:Y:S02]  /*45cc0*/  @P5 STG.E [R8.64], R96 ;  /* 0x0000006008005986 */ /* 0x0007e4000c101908 */
[----:B--2---:R-:W-:-:S02]  /*45cd0*/  IMAD.WIDE R12, R19, 0x4, R30 ;  /* 0x00000004130c7825 */ /* 0x004fc400078e021e */
[----:B------:R2:W-:Y:S01]  /*45ce0*/  @P3 STG.E [R10.64], R112 ;  /* 0x000000700a003986 */ /* 0x0005e2000c101908 */
[----:B------:R-:W-:Y:S01]  /*45cf0*/  ISETP.LT.AND P3, PT, R247, c[0x0][0x178], !P2 ;  /* 0x00005e00f7007a0c */ /* 0x000fe20005761270 */
[----:B------:R-:W-:Y:S01]  /*45d00*/  IMAD.WIDE R14, R19, 0x4, R28 ;  /* 0x00000004130e7825 */ /* 0x000fe200078e021c */
[----:B------:R-:W-:Y:S01]  /*45d10*/  ISETP.LT.AND P2, PT, R246, c[0x0][0x178], !P2 ;  /* 0x00005e00f6007a0c */ /* 0x000fe20005741270 */
[----:B------:R4:W-:Y:S01]  /*45d20*/  @P6 STG.E [R12.64], R69 ;  /* 0x000000450c006986 */ /* 0x0009e2000c101908 */
[----:B------:R-:W-:Y:S02]  /*45d30*/  ISETP.LT.AND P6, PT, R211, c[0x0][0x178], !P0 ;  /* 0x00005e00d3007a0c */ /* 0x000fe400047c1270 */
[----:B------:R-:W-:Y:S01]  /*45d40*/  ISETP.LT.AND P5, PT, R191, c[0x0][0x178], !P0 ;  /* 0x00005e00bf007a0c */ /* 0x000fe200047a1270 */
[----:B------:R4:W-:Y:S01]  /*45d50*/  @P4 STG.E [R14.64], R85 ;  /* 0x000000550e004986 */ /* 0x0009e2000c101908 */
[C---:B------:R-:W-:Y:S01]  /*45d60*/  IADD3 R17, R19.reuse, c[0x0][0x198], RZ ;  /* 0x0000660013117a10 */ /* 0x040fe20007ffe0ff */
[----:B-1----:R-:W-:Y:S01]  /*45d70*/  IMAD.WIDE R2, R19, 0x4, R6 ;  /* 0x0000000413027825 */ /* 0x002fe200078e0206 */
[----:B------:R-:W-:-:S02]  /*45d80*/  ISETP.LT.AND P4, PT, R247, c[0x0][0x178], !P0 ;  /* 0x00005e00f7007a0c */ /* 0x000fc40004781270 */
[----:B------:R-:W-:Y:S01]  /*45d90*/  IADD3 R16, R195, 0x57, RZ ;  /* 0x00000057c3107810 */ /* 0x000fe20007ffe0ff */
[----:B---3--:R-:W-:Y:S01]  /*45da0*/  IMAD.WIDE R8, R19, 0x4, R4 ;  /* 0x0000000413087825 */ /* 0x008fe200078e0204 */
[----:B------:R1:W-:Y:S03]  /*45db0*/  @P3 STG.E [R2.64], R97 ;  /* 0x0000006102003986 */ /* 0x0003e6000c101908 */
[----:B--2---:R-:W-:Y:S01]  /*45dc0*/  IMAD.WIDE R10, R17, 0x4, R30 ;  /* 0x00000004110a7825 */ /* 0x004fe200078e021e */
[----:B------:R-:W-:-:S03]  /*45dd0*/  ISETP.GE.AND P1, PT, R16, c[0x0][0x17c], PT ;  /* 0x00005f0010007a0c */ /* 0x000fc60003f26270 */
[C---:B----4-:R-:W-:Y:S01]  /*45de0*/  IMAD.WIDE R12, R17.reuse, 0x4, R28 ;  /* 0x00000004110c7825 */ /* 0x050fe200078e021c */
[----:B------:R2:W-:Y:S01]  /*45df0*/  @P2 STG.E [R8.64], R113 ;  /* 0x0000007108002986 */ /* 0x0005e2000c101908 */
[----:B------:R-:W-:Y:S02]  /*45e00*/  ISETP.LT.AND P0, PT, R246, c[0x0][0x178], !P0 ;  /* 0x00005e00f6007a0c */ /* 0x000fe40004701270 */
[----:B------:R-:W-:Y:S01]  /*45e10*/  IMAD.WIDE R14, R17, 0x4, R6 ;  /* 0x00000004110e7825 */ /* 0x000fe200078e0206 */
[----:B------:R3:W-:Y:S01]  /*45e20*/  @P6 STG.E [R10.64], R60 ;  /* 0x0000003c0a006986 */ /* 0x0007e2000c101908 */
[----:B------:R-:W-:-:S03]  /*45e30*/  ISETP.LT.AND P6, PT, R211, c[0x0][0x178], !P1 ;  /* 0x00005e00d3007a0c */ /* 0x000fc60004fc1270 */
[----:B------:R4:W-:Y:S01]  /*45e40*/  @P5 STG.E [R12.64], R80 ;  /* 0x000000500c005986 */ /* 0x0009e2000c101908 */
[----:B------:R-:W-:Y:S02]  /*45e50*/  ISETP.LT.AND P5, PT, R191, c[0x0][0x178], !P1 ;  /* 0x00005e00bf007a0c */ /* 0x000fe40004fa1270 */
[----:B------:R-:W-:Y:S01]  /*45e60*/  IADD3 R19, R17, c[0x0][0x198], RZ ;  /* 0x0000660011137a10 */ /* 0x000fe20007ffe0ff */
[----:B------:R3:W-:Y:S01]  /*45e70*/  @P4 STG.E [R14.64], R64 ;  /* 0x000000400e004986 */ /* 0x0007e2000c101908 */
[----:B------:R-:W-:Y:S02]  /*45e80*/  ISETP.LT.AND P2, PT, R247, c[0x0][0x178], !P1 ;  /* 0x00005e00f7007a0c */ /* 0x000fe40004f41270 */
[----:B------:R-:W-:Y:S01]  /*45e90*/  ISETP.LT.AND P4, PT, R246, c[0x0][0x178], !P1 ;  /* 0x00005e00f6007a0c */ /* 0x000fe20004f81270 */
[----:B-1----:R-:W-:Y:S01]  /*45ea0*/  IMAD.WIDE R2, R17, 0x4, R4 ;  /* 0x0000000411027825 */ /* 0x002fe200078e0204 */
[----:B------:R-:W-:-:S03]  /*45eb0*/  IADD3 R16, R195, 0x58, RZ ;  /* 0x00000058c3107810 */ /* 0x000fc60007ffe0ff */
[----:B--2---:R-:W-:Y:S01]  /*45ec0*/  IMAD.WIDE R8, R19, 0x4, R30 ;  /* 0x0000000413087825 */ /* 0x004fe200078e021e */
[----:B------:R-:W-:-:S03]  /*45ed0*/  ISETP.GE.AND P3, PT, R16, c[0x0][0x17c], PT ;  /* 0x00005f0010007a0c */ /* 0x000fc60003f66270 */
[----:B---3--:R-:W-:Y:S01]  /*45ee0*/  IMAD.WIDE R10, R19, 0x4, R28 ;  /* 0x00000004130a7825 */ /* 0x008fe200078e021c */
[----:B------:R-:W-:Y:S01]  /*45ef0*/  IADD3 R16, R195, 0x59, RZ ;  /* 0x00000059c3107810 */ /* 0x000fe20007ffe0ff */
[----:B------:R1:W-:Y:S02]  /*45f00*/  @P0 STG.E [R2.64], R108 ;  /* 0x0000006c02000986 */ /* 0x0003e4000c101908 */
[C---:B----4-:R-:W-:Y:S02]  /*45f10*/  IMAD.WIDE R12, R19.reuse, 0x4, R6 ;  /* 0x00000004130c7825 */ /* 0x050fe400078e0206 */
[----:B------:R2:W-:Y:S02]  /*45f20*/  @P6 STG.E [R8.64], R61 ;  /* 0x0000003d08006986 */ /* 0x0005e4000c101908 */
[----:B------:R-:W-:Y:S01]  /*45f30*/  IMAD.WIDE R14, R19, 0x4, R4 ;  /* 0x00000004130e7825 */ /* 0x000fe200078e0204 */
[----:B------:R-:W-:Y:S01]  /*45f40*/  ISETP.GE.AND P1, PT, R16, c[0x0][0x17c], PT ;  /* 0x00005f0010007a0c */ /* 0x000fe20003f26270 */
[----:B------:R3:W-:Y:S01]  /*45f50*/  @P5 STG.E [R10.64], R81 ;  /* 0x000000510a005986 */ /* 0x0007e2000c101908 */
[----:B------:R-:W-:-:S02]  /*45f60*/  ISETP.LT.AND P5, PT, R211, c[0x0][0x178], !P3 ;  /* 0x00005e00d3007a0c */ /* 0x000fc40005fa1270 */
[----:B------:R-:W-:Y:S01]  /*45f70*/  ISETP.LT.AND P0, PT, R191, c[0x0][0x178], !P3 ;  /* 0x00005e00bf007a0c */ /* 0x000fe20005f01270 */
[----:B------:R4:W-:Y:S01]  /*45f80*/  @P2 STG.E [R12.64], R65 ;  /* 0x000000410c002986 */ /* 0x0009e2000c101908 */
[----:B------:R-:W-:Y:S02]  /*45f90*/  ISETP.LT.AND P6, PT, R247, c[0x0][0x178], !P3 ;  /* 0x00005e00f7007a0c */ /* 0x000fe40005fc1270 */
[----:B------:R-:W-:Y:S01]  /*45fa0*/  IADD3 R19, R19, c[0x0][0x198], RZ ;  /* 0x0000660013137a10 */ /* 0x000fe20007ffe0ff */
[----:B------:R-:W-:Y:S01]  /*45fb0*/  @P4 STG.E [R14.64], R109 ;  /* 0x0000006d0e004986 */ /* 0x000fe2000c101908 */
[----:B------:R-:W-:Y:S02]  /*45fc0*/  ISETP.LT.AND P3, PT, R246, c[0x0][0x178], !P3 ;  /* 0x00005e00f6007a0c */ /* 0x000fe40005f61270 */
[----:B------:R-:W-:Y:S01]  /*45fd0*/  ISETP.LT.AND P4, PT, R211, c[0x0][0x178], !P1 ;  /* 0x00005e00d3007a0c */ /* 0x000fe20004f81270 */
[----:B-1----:R-:W-:Y:S01]  /*45fe0*/  IMAD.WIDE R2, R19, 0x4, R30 ;  /* 0x0000000413027825 */ /* 0x002fe200078e021e */
[----:B------:R-:W-:-:S02]  /*45ff0*/  IADD3 R16, R195, 0x5a, RZ ;  /* 0x0000005ac3107810 */ /* 0x000fc40007ffe0ff */
[C---:B------:R-:W-:Y:S01]  /*46000*/  IADD3 R21, R19.reuse, c[0x0][0x198], RZ ;  /* 0x0000660013157a10 */ /* 0x040fe20007ffe0ff */
[----:B--2---:R-:W-:Y:S01]  /*46010*/  IMAD.WIDE R8, R19, 0x4, R28 ;  /* 0x0000000413087825 */ /* 0x004fe200078e021c */
[----:B------:R-:W-:-:S03]  /*46020*/  ISETP.GE.AND P2, PT, R16, c[0x0][0x17c], PT ;  /* 0x00005f0010007a0c */ /* 0x000fc60003f46270 */
[C---:B---3--:R-:W-:Y:S01]  /*46030*/  IMAD.WIDE R10, R19.reuse, 0x4, R6 ;  /* 0x00000004130a7825 */ /* 0x048fe200078e0206 */
[----:B------:R1:W-:Y:S03]  /*46040*/  @P5 STG.E [R2.64], R78 ;  /* 0x0000004e02005986 */ /* 0x0003e6000c101908 */
[----:B----4-:R-:W-:Y:S01]  /*46050*/  IMAD.WIDE R12, R19, 0x4, R4 ;  /* 0x00000004130c7825 */ /* 0x010fe200078e0204 */
[----:B------:R2:W-:Y:S03]  /*46060*/  @P0 STG.E [R8.64], R94 ;  /* 0x0000005e08000986 */ /* 0x0005e6000c101908 */
[----:B------:R-:W-:Y:S01]  /*46070*/  IMAD.WIDE R16, R21, 0x4, R30 ;  /* 0x0000000415107825 */ /* 0x000fe200078e021e */
[----:B------:R3:W-:Y:S01]  /*46080*/  @P6 STG.E [R10.64], R106 ;  /* 0x0000006a0a006986 */ /* 0x0007e2000c101908 */
[----:B------:R-:W-:-:S03]  /*46090*/  ISETP.LT.AND P0, PT, R246, c[0x0][0x178], !P1 ;  /* 0x00005e00f6007a0c */ /* 0x000fc60004f01270 */
[----:B------:R4:W-:Y:S01]  /*460a0*/  @P3 STG.E [R12.64], R122 ;  /* 0x0000007a0c003986 */ /* 0x0009e2000c101908 */
[----:B------:R-:W-:-:S03]  /*460b0*/  ISETP.LT.AND P3, PT, R191, c[0x0][0x178], !P1 ;  /* 0x00005e00bf007a0c */ /* 0x000fc60004f61270 */
[----:B------:R-:W-:Y:S01]  /*460c0*/  @P4 STG.E [R16.64], R79 ;  /* 0x0000004f10004986 */ /* 0x000fe2000c101908 */
[----:B------:R-:W-:Y:S02]  /*460d0*/  ISETP.LT.AND P4, PT, R247, c[0x0][0x178], !P1 ;  /* 0x00005e00f7007a0c */ /* 0x000fe40004f81270 */
[----:B------:R-:W-:Y:S02]  /*460e0*/  ISETP.LT.AND P6, PT, R211, c[0x0][0x178], !P2 ;  /* 0x00005e00d3007a0c */ /* 0x000fe400057c1270 */
[----:B------:R-:W-:Y:S02]  /*460f0*/  ISETP.LT.AND P5, PT, R191, c[0x0][0x178], !P2 ;  /* 0x00005e00bf007a0c */ /* 0x000fe400057a1270 */
[C---:B------:R-:W-:Y:S01]  /*46100*/  IADD3 R19, R21.reuse, c[0x0][0x198], RZ ;  /* 0x0000660015137a10 */ /* 0x040fe20007ffe0ff */
[----:B-1----:R-:W-:Y:S01]  /*46110*/  IMAD.WIDE R2, R21, 0x4, R28 ;  /* 0x0000000415027825 */ /* 0x002fe200078e021c */
[----:B------:R-:W-:-:S03]  /*46120*/  IADD3 R14, R195, 0x5b, RZ ;  /* 0x0000005bc30e7810 */ /* 0x000fc60007ffe0ff */
[----:B--2---:R-:W-:Y:S01]  /*46130*/  IMAD.WIDE R8, R21, 0x4, R6 ;  /* 0x0000000415087825 */ /* 0x004fe200078e0206 */
[----:B------:R-:W-:-:S03]  /*46140*/  ISETP.GE.AND P1, PT, R14, c[0x0][0x17c], PT ;  /* 0x00005f000e007a0c */ /* 0x000fc60003f26270 */
[----:B---3--:R-:W-:Y:S01]  /*46150*/  IMAD.WIDE R10, R21, 0x4, R4 ;  /* 0x00000004150a7825 */ /* 0x008fe200078e0204 */
[----:B------:R1:W-:Y:S03]  /*46160*/  @P3 STG.E [R2.64], R95 ;  /* 0x0000005f02003986 */ /* 0x0003e6000c101908 */
[C---:B----4-:R-:W-:Y:S01]  /*46170*/  IMAD.WIDE R12, R19.reuse, 0x4, R30 ;  /* 0x00000004130c7825 */ /* 0x050fe200078e021e */
[----:B------:R2:W-:Y:S03]  /*46180*/  @P4 STG.E [R8.64], R107 ;  /* 0x0000006b08004986 */ /* 0x0005e6000c101908 */
[----:B------:R-:W-:Y:S01]  /*46190*/  IMAD.WIDE R14, R19, 0x4, R28 ;  /* 0x00000004130e7825 */ /* 0x000fe200078e021c */
[----:B------:R3:W-:Y:S01]  /*461a0*/  @P0 STG.E [R10.64], R123 ;  /* 0x0000007b0a000986 */ /* 0x0007e2000c101908 */
[----:B------:R-:W-:-:S02]  /*461b0*/  ISETP.LT.AND P3, PT, R247, c[0x0][0x178], !P2 ;  /* 0x00005e00f7007a0c */ /* 0x000fc40005761270 */
[----:B------:R-:W-:Y:S01]  /*461c0*/  ISETP.LT.AND P2, PT, R246, c[0x0][0x178], !P2 ;  /* 0x00005e00f6007a0c */ /* 0x000fe20005741270 */
[----:B------:R4:W-:Y:S04]  /*461d0*/  @P6 STG.E [R12.64], R74 ;  /* 0x0000004a0c006986 */ /* 0x0009e8000c101908 */
[----:B------:R3:W-:Y:S01]  /*461e0*/  @P5 STG.E [R14.64], R90 ;  /* 0x0000005a0e005986 */ /* 0x0007e2000c101908 */
[----:B------:R-:W-:Y:S02]  /*461f0*/  ISETP.LT.AND P5, PT, R211, c[0x0][0x178], !P1 ;  /* 0x00005e00d3007a0c */ /* 0x000fe40004fa1270 */
[C---:B------:R-:W-:Y:S01]  /*46200*/  IADD3 R21, R19.reuse, c[0x0][0x198], RZ ;  /* 0x0000660013157a10 */ /* 0x040fe20007ffe0ff */
[----:B-1----:R-:W-:Y:S01]  /*46210*/  IMAD.WIDE R2, R19, 0x4, R6 ;  /* 0x0000000413027825 */ /* 0x002fe200078e0206 */
[----:B------:R-:W-:-:S02]  /*46220*/  IADD3 R17, R195, 0x5c, RZ ;  /* 0x0000005cc3117810 */ /* 0x000fc40007ffe0ff */
[----:B------:R-:W-:Y:S01]  /*46230*/  ISETP.LT.AND P0, PT, R191, c[0x0][0x178], !P1 ;  /* 0x00005e00bf007a0c */ /* 0x000fe20004f01270 */
[----:B--2---:R-:W-:Y:S01]  /*46240*/  IMAD.WIDE R8, R19, 0x4, R4 ;  /* 0x0000000413087825 */ /* 0x004fe200078e0204 */
[----:B------:R-:W-:Y:S02]  /*46250*/  ISETP.LT.AND P4, PT, R247, c[0x0][0x178], !P1 ;  /* 0x00005e00f7007a0c */ /* 0x000fe40004f81270 */
[----:B------:R-:W-:Y:S01]  /*46260*/  ISETP.GE.AND P6, PT, R17, c[0x0][0x17c], PT ;  /* 0x00005f0011007a0c */ /* 0x000fe20003fc6270 */
[----:B---3--:R-:W-:Y:S01]  /*46270*/  IMAD.WIDE R10, R21, 0x4, R30 ;  /* 0x00000004150a7825 */ /* 0x008fe200078e021e */
[----:B------:R1:W-:Y:S01]  /*46280*/  @P3 STG.E [R2.64], R102 ;  /* 0x0000006602003986 */ /* 0x0003e2000c101908 */
[----:B------:R-:W-:-:S03]  /*46290*/  ISETP.LT.AND P1, PT, R246, c[0x0][0x178], !P1 ;  /* 0x00005e00f6007a0c */ /* 0x000fc60004f21270 */
[----:B------:R2:W-:Y:S01]  /*462a0*/  @P2 STG.E [R8.64], R118 ;  /* 0x0000007608002986 */ /* 0x0005e2000c101908 */
[----:B------:R-:W-:Y:S01]  /*462b0*/  ISETP.LT.AND P2, PT, R211, c[0x0][0x178], !P6 ;  /* 0x00005e00d3007a0c */ /* 0x000fe20007741270 */
[----:B----4-:R-:W-:Y:S02]  /*462c0*/  IMAD.WIDE R12, R21, 0x4, R28 ;  /* 0x00000004150c7825 */ /* 0x010fe400078e021c */
[----:B------:R3:W-:Y:S01]  /*462d0*/  @P5 STG.E [R10.64], R75 ;  /* 0x0000004b0a005986 */ /* 0x0007e2000c101908 */
[----:B------:R-:W-:Y:S01]  /*462e0*/  ISETP.LT.AND P5, PT, R191, c[0x0][0x178], !P6 ;  /* 0x00005e00bf007a0c */ /* 0x000fe200077a1270 */
[C---:B------:R-:W-:Y:S01]  /*462f0*/  IMAD.WIDE R14, R21.reuse, 0x4, R6 ;  /* 0x00000004150e7825 */ /* 0x040fe200078e0206 */
[----:B------:R-:W-:Y:S01]  /*46300*/  IADD3 R17, R21, c[0x0][0x198], RZ ;  /* 0x0000660015117a10 */ /* 0x000fe20007ffe0ff */
[----:B------:R4:W-:Y:S01]  /*46310*/  @P0 STG.E [R12.64], R91 ;  /* 0x0000005b0c000986 */ /* 0x0009e2000c101908 */
[----:B------:R-:W-:Y:S01]  /*46320*/  IADD3 R16, R195, 0x5d, RZ ;  /* 0x0000005dc3107810 */ /* 0x000fe20007ffe0ff */
[----:B-1----:R-:W-:-:S02]  /*46330*/  IMAD.WIDE R2, R21, 0x4, R4 ;  /* 0x0000000415027825 */ /* 0x002fc400078e0204 */
[----:B------:R1:W-:Y:S01]  /*46340*/  @P4 STG.E [R14.64], R103 ;  /* 0x000000670e004986 */ /* 0x0003e2000c101908 */
[----:B------:R-:W-:Y:S01]  /*46350*/  ISETP.LT.AND P4, PT, R247, c[0x0][0x178], !P6 ;  /* 0x00005e00f7007a0c */ /* 0x000fe20007781270 */
[----:B--2---:R-:W-:Y:S01]  /*46360*/  IMAD.WIDE R8, R17, 0x4, R30 ;  /* 0x0000000411087825 */ /* 0x004fe200078e021e */
[----:B------:R-:W-:-:S03]  /*46370*/  ISETP.LT.AND P6, PT, R246, c[0x0][0x178], !P6 ;  /* 0x00005e00f6007a0c */ /* 0x000fc600077c1270 */
[----:B---3--:R-:W-:Y:S01]  /*46380*/  IMAD.WIDE R10, R17, 0x4, R28 ;  /* 0x00000004110a7825 */ /* 0x008fe200078e021c */
[----:B------:R-:W-:Y:S01]  /*46390*/  ISETP.GE.AND P3, PT, R16, c[0x0][0x17c], PT ;  /* 0x00005f0010007a0c */ /* 0x000fe20003f66270 */
[----:B------:R2:W-:Y:S01]  /*463a0*/  @P1 STG.E [R2.64], R119 ;  /* 0x0000007702001986 */ /* 0x0005e2000c101908 */
[----:B------:R-:W-:-:S03]  /*463b0*/  IADD3 R16, R195, 0x5e, RZ ;  /* 0x0000005ec3107810 */ /* 0x000fc60007ffe0ff */
[----:B------:R3:W-:Y:S01]  /*463c0*/  @P2 STG.E [R8.64], R70 ;  /* 0x0000004608002986 */ /* 0x0007e2000c101908 */
[----:B----4-:R-:W-:-:S03]  /*463d0*/  IMAD.WIDE R12, R17, 0x4, R6 ;  /* 0x00000004110c7825 */ /* 0x010fc600078e0206 */
[----:B------:R4:W-:Y:S01]  /*463e0*/  @P5 STG.E [R10.64], R86 ;  /* 0x000000560a005986 */ /* 0x0009e2000c101908 */
[----:B------:R-:W-:Y:S01]  /*463f0*/  ISETP.LT.AND P5, PT, R211, c[0x0][0x178], !P3 ;  /* 0x00005e00d3007a0c */ /* 0x000fe20005fa1270 */
[C---:B-1----:R-:W-:Y:S01]  /*46400*/  IMAD.WIDE R14, R17.reuse, 0x4, R4 ;  /* 0x00000004110e7825 */ /* 0x042fe200078e0204 */
[----:B------:R-:W-:Y:S02]  /*46410*/  IADD3 R17, R17, c[0x0][0x198], RZ ;  /* 0x0000660011117a10 */ /* 0x000fe40007ffe0ff */
[----:B------:R-:W-:Y:S01]  /*46420*/  ISETP.GE.AND P0, PT, R16, c[0x0][0x17c], PT ;  /* 0x00005f0010007a0c */ /* 0x000fe20003f06270 */
[----:B------:R1:W-:Y:S01]  /*46430*/  @P4 STG.E [R12.64], R98 ;  /* 0x000000620c004986 */ /* 0x0003e2000c101908 */
[----:B------:R-:W-:Y:S02]  /*46440*/  ISETP.LT.AND P1, PT, R191, c[0x0][0x178], !P3 ;  /* 0x00005e00bf007a0c */ /* 0x000fe40005f21270 */
[----:B------:R-:W-:Y:S01]  /*46450*/  ISETP.LT.AND P2, PT, R247, c[0x0][0x178], !P3 ;  /* 0x00005e00f7007a0c */ /* 0x000fe20005f41270 */
[----:B------:R1:W-:Y:S01]  /*46460*/  @P6 STG.E [R14.64], R114 ;  /* 0x000000720e006986 */ /* 0x0003e2000c101908 */
[----:B------:R-:W-:Y:S01]  /*46470*/  ISETP.LT.AND P3, PT, R246, c[0x0][0x178], !P3 ;  /* 0x00005e00f6007a0c */ /* 0x000fe20005f61270 */
[----:B--2---:R-:W-:Y:S01]  /*46480*/  IMAD.WIDE R2, R17, 0x4, R30 ;  /* 0x0000000411027825 */ /* 0x004fe200078e021e */
[----:B------:R-:W-:-:S02]  /*46490*/  ISETP.LT.AND P6, PT, R211, c[0x0][0x178], !P0 ;  /* 0x00005e00d3007a0c */ /* 0x000fc400047c1270 */
[C---:B------:R-:W-:Y:S01]  /*464a0*/  IADD3 R19, R17.reuse, c[0x0][0x198], RZ ;  /* 0x0000660011137a10 */ /* 0x040fe20007ffe0ff */
[----:B---3--:R-:W-:Y:S01]  /*464b0*/  IMAD.WIDE R8, R17, 0x4, R28 ;  /* 0x0000000411087825 */ /* 0x008fe200078e021c */
[----:B------:R2:W-:Y:S01]  /*464c0*/  @P5 STG.E [R2.64], R71 ;  /* 0x0000004702005986 */ /* 0x0005e2000c101908 */
[----:B------:R-:W-:Y:S02]  /*464d0*/  IADD3 R16, R195, 0x5f, RZ ;  /* 0x0000005fc3107810 */ /* 0x000fe40007ffe0ff */
[----:B----4-:R-:W-:Y:S01]  /*464e0*/  IMAD.WIDE R10, R17, 0x4, R6 ;  /* 0x00000004110a7825 */ /* 0x010fe200078e0206 */
[----:B------:R-:W-:-:S03]  /*464f0*/  ISETP.LT.AND P5, PT, R191, c[0x0][0x178], !P0 ;  /* 0x00005e00bf007a0c */ /* 0x000fc600047a1270 */
[----:B-1----:R-:W-:Y:S01]  /*46500*/  IMAD.WIDE R12, R17, 0x4, R4 ;  /* 0x00000004110c7825 */ /* 0x002fe200078e0204 */
[----:B------:R-:W-:Y:S01]  /*46510*/  ISETP.GE.AND P4, PT, R16, c[0x0][0x17c], PT ;  /* 0x00005f0010007a0c */ /* 0x000fe20003f86270 */
[----:B------:R1:W-:Y:S02]  /*46520*/  @P1 STG.E [R8.64], R87 ;  /* 0x0000005708001986 */ /* 0x0003e4000c101908 */
[----:B------:R-:W-:Y:S01]  /*46530*/  IMAD.WIDE R14, R19, 0x4, R30 ;  /* 0x00000004130e7825 */ /* 0x000fe200078e021e */
[----:B------:R-:W-:Y:S01]  /*46540*/  ISETP.LT.AND P1, PT, R247, c[0x0][0x178], !P0 ;  /* 0x00005e00f7007a0c */ /* 0x000fe20004721270 */
[----:B------:R3:W-:Y:S01]  /*46550*/  @P2 STG.E [R10.64], R99 ;  /* 0x000000630a002986 */ /* 0x0007e2000c101908 */
[----:B------:R-:W-:Y:S01]  /*46560*/  ISETP.LT.AND P0, PT, R246, c[0x0][0x178], !P0 ;  /* 0x00005e00f6007a0c */ /* 0x000fe20004701270 */
[----:B------:R-:W-:Y:S02]  /*46570*/  IMAD.WIDE R16, R19, 0x4, R28 ;  /* 0x0000000413107825 */ /* 0x000fe400078e021c */
[----:B------:R4:W-:Y:S01]  /*46580*/  @P3 STG.E [R12.64], R115 ;  /* 0x000000730c003986 */ /* 0x0009e2000c101908 */
[----:B------:R-:W-:-:S03]  /*46590*/  ISETP.LT.AND P3, PT, R191, c[0x0][0x178], !P4 ;  /* 0x00005e00bf007a0c */ /* 0x000fc60006761270 */
[----:B------:R3:W-:Y:S01]  /*465a0*/  @P6 STG.E [R14.64], R62 ;  /* 0x0000003e0e006986 */ /* 0x0007e2000c101908 */
[----:B------:R-:W-:Y:S02]  /*465b0*/  ISETP.LT.AND P6, PT, R211, c[0x0][0x178], !P4 ;  /* 0x00005e00d3007a0c */ /* 0x000fe400067c1270 */
[----:B------:R-:W-:Y:S01]  /*465c0*/  IADD3 R21, R19, c[0x0][0x198], RZ ;  /* 0x0000660013157a10 */ /* 0x000fe20007ffe0ff */
[----:B------:R4:W-:Y:S01]  /*465d0*/  @P5 STG.E [R16.64], R82 ;  /* 0x0000005210005986 */ /* 0x0009e2000c101908 */
[----:B------:R-:W-:Y:S01]  /*465e0*/  IADD3 R18, R195, 0x60, RZ ;  /* 0x00000060c3127810 */ /* 0x000fe20007ffe0ff */
[----:B--2---:R-:W-:Y:S01]  /*465f0*/  IMAD.WIDE R2, R19, 0x4, R6 ;  /* 0x0000000413027825 */ /* 0x004fe200078e0206 */
[----:B------:R-:W-:Y:S02]  /*46600*/  ISETP.LT.AND P5, PT, R247, c[0x0][0x178], !P4 ;  /* 0x00005e00f7007a0c */ /* 0x000fe400067a1270 */
[----:B------:R-:W-:Y:S01]  /*46610*/  ISETP.LT.AND P4, PT, R246, c[0x0][0x178], !P4 ;  /* 0x00005e00f6007a0c */ /* 0x000fe20006781270 */
[----:B-1----:R-:W-:Y:S01]  /*46620*/  IMAD.WIDE R8, R19, 0x4, R4 ;  /* 0x0000000413087825 */ /* 0x002fe200078e0204 */
[----:B------:R-:W-:-:S03]  /*46630*/  ISETP.GE.AND P2, PT, R18, c[0x0][0x17c], PT ;  /* 0x00005f0012007a0c */ /* 0x000fc60003f46270 */
[C---:B---3--:R-:W-:Y:S01]  /*46640*/  IMAD.WIDE R10, R21.reuse, 0x4, R30 ;  /* 0x00000004150a7825 */ /* 0x048fe200078e021e */
[----:B------:R1:W-:Y:S03]  /*46650*/  @P1 STG.E [R2.64], R66 ;  /* 0x0000004202001986 */ /* 0x0003e6000c101908 */
[----:B----4-:R-:W-:Y:S01]  /*46660*/  IMAD.WIDE R12, R21, 0x4, R28 ;  /* 0x00000004150c7825 */ /* 0x010fe200078e021c */
[----:B------:R2:W-:Y:S01]  /*46670*/  @P0 STG.E [R8.64], R110 ;  /* 0x0000006e08000986 */ /* 0x0005e2000c101908 */
[----:B------:R-:W-:Y:S02]  /*46680*/  IADD3 R18, R195, 0x61, RZ ;  /* 0x00000061c3127810 */ /* 0x000fe40007ffe0ff */
[----:B------:R-:W-:Y:S01]  /*46690*/  IMAD.WIDE R14, R21, 0x4, R6 ;  /* 0x00000004150e7825 */ /* 0x000fe200078e0206 */
[----:B------:R3:W-:Y:S01]  /*466a0*/  @P6 STG.E [R10.64], R63 ;  /* 0x0000003f0a006986 */ /* 0x0007e2000c101908 */
[----:B------:R-:W-:-:S02]  /*466b0*/  ISETP.LT.AND P0, PT, R211, c[0x0][0x178], !P2 ;  /* 0x00005e00d3007a0c */ /* 0x000fc40005701270 */
[----:B------:R-:W-:Y:S01]  /*466c0*/  IMAD.WIDE R16, R21, 0x4, R4 ;  /* 0x0000000415107825 */ /* 0x000fe200078e0204 */
[----:B------:R4:W-:Y:S01]  /*466d0*/  @P3 STG.E [R12.64], R83 ;  /* 0x000000530c003986 */ /* 0x0009e2000c101908 */
[----:B------:R-:W-:Y:S02]  /*466e0*/  ISETP.LT.AND P3, PT, R191, c[0x0][0x178], !P2 ;  /* 0x00005e00bf007a0c */ /* 0x000fe40005761270 */
[----:B------:R-:W-:Y:S02]  /*466f0*/  ISETP.GE.AND P1, PT, R18, c[0x0][0x17c], PT ;  /* 0x00005f0012007a0c */ /* 0x000fe40003f26270 */
[----:B------:R-:W-:Y:S01]  /*46700*/  IADD3 R21, R21, c[0x0][0x198], RZ ;  /* 0x0000660015157a10 */ /* 0x000fe20007ffe0ff */
[----:B------:R3:W-:Y:S01]  /*46710*/  @P5 STG.E [R14.64], R67 ;  /* 0x000000430e005986 */ /* 0x0007e2000c101908 */
[----:B------:R-:W-:Y:S02]  /*46720*/  ISETP.LT.AND P6, PT, R247, c[0x0][0x178], !P2 ;  /* 0x00005e00f7007a0c */ /* 0x000fe400057c1270 */
[----:B------:R-:W-:Y:S01]  /*46730*/  ISETP.LT.AND P2, PT, R246, c[0x0][0x178], !P2 ;  /* 0x00005e00f6007a0c */ /* 0x000fe20005741270 */
[----:B------:R4:W-:Y:S01]  /*46740*/  @P4 STG.E [R16.64], R111 ;  /* 0x0000006f10004986 */ /* 0x0009e2000c101908 */
[----:B------:R-:W-:Y:S01]  /*46750*/  ISETP.LT.AND P4, PT, R211, c[0x0][0x178], !P1 ;  /* 0x00005e00d3007a0c */ /* 0x000fe20004f81270 */
[----:B-1----:R-:W-:Y:S01]  /*46760*/  IMAD.WIDE R2, R21, 0x4, R30 ;  /* 0x0000000415027825 */ /* 0x002fe200078e021e */
[----:B------:R-:W-:-:S02]  /*46770*/  ISETP.LT.AND P5, PT, R191, c[0x0][0x178], !P1 ;  /* 0x00005e00bf007a0c */ /* 0x000fc40004fa1270 */
[C---:B------:R-:W-:Y:S01]  /*46780*/  IADD3 R19, R21.reuse, c[0x0][0x198], RZ ;  /* 0x0000660015137a10 */ /* 0x040fe20007ffe0ff */
[----:B--2---:R-:W-:Y:S01]  /*46790*/  IMAD.WIDE R8, R21, 0x4, R28 ;  /* 0x0000000415087825 */ /* 0x004fe200078e021c */
[----:B------:R-:W-:Y:S01]  /*467a0*/  IADD3 R18, R195, 0x62, RZ ;  /* 0x00000062c3127810 */ /* 0x000fe20007ffe0ff */
[----:B------:R1:W-:Y:S02]  /*467b0*/  @P0 STG.E [R2.64], R136 ;  /* 0x0000008802000986 */ /* 0x0003e4000c101908 */
[----:B---3--:R-:W-:Y:S02]  /*467c0*/  IMAD.WIDE R10, R21, 0x4, R6 ;  /* 0x00000004150a7825 */ /* 0x008fe400078e0206 */
[----:B------:R-:W-:Y:S01]  /*467d0*/  @P3 STG.E [R8.64], R148 ;  /* 0x0000009408003986 */ /* 0x000fe2000c101908 */
[----:B------:R-:W-:Y:S01]  /*467e0*/  ISETP.LT.AND P3, PT, R247, c[0x0][0x178], !P1 ;  /* 0x00005e00f7007a0c */ /* 0x000fe20004f61270 */
[----:B----4-:R-:W-:Y:S01]  /*467f0*/  IMAD.WIDE R12, R21, 0x4, R4 ;  /* 0x00000004150c7825 */ /* 0x010fe200078e0204 */
[----:B------:R-:W-:-:S03]  /*46800*/  ISETP.GE.AND P0, PT, R18, c[0x0][0x17c], PT ;  /* 0x00005f0012007a0c */ /* 0x000fc60003f06270 */
[C---:B------:R-:W-:Y:S01]  /*46810*/  IMAD.WIDE R14, R19.reuse, 0x4, R30 ;  /* 0x00000004130e7825 */ /* 0x040fe200078e021e */
[----:B------:R-:W-:Y:S03]  /*46820*/  @P6 STG.E [R10.64], R168 ;  /* 0x000000a80a006986 */ /* 0x000fe6000c101908 */
[----:B------:R-:W-:Y:S01]  /*46830*/  IMAD.WIDE R16, R19, 0x4, R28 ;  /* 0x0000000413107825 */ /* 0x000fe200078e021c */
[----:B------:R2:W-:Y:S01]  /*46840*/  @P2 STG.E [R12.64], R184 ;  /* 0x000000b80c002986 */ /* 0x0005e2000c101908 */
[----:B------:R-:W-:-:S03]  /*46850*/  ISETP.LT.AND P2, PT, R246, c[0x0][0x178], !P1 ;  /* 0x00005e00f6007a0c */ /* 0x000fc60004f41270 */
[----:B------:R3:W-:Y:S01]  /*46860*/  @P4 STG.E [R14.64], R137 ;  /* 0x000000890e004986 */ /* 0x0007e2000c101908 */
[----:B------:R-:W-:Y:S01]  /*46870*/  ISETP.LT.AND P4, PT, R211, c[0x0][0x178], !P0 ;  /* 0x00005e00d3007a0c */ /* 0x000fe20004781270 */
[----:B-1----:R-:W-:Y:S02]  /*46880*/  IMAD.WIDE R2, R19, 0x4, R6 ;  /* 0x0000000413027825 */ /* 0x002fe400078e0206 */
[----:B------:R1:W-:Y:S01]  /*46890*/  @P5 STG.E [R16.64], R149 ;  /* 0x0000009510005986 */ /* 0x0003e2000c101908 */
[----:B------:R-:W-:Y:S02]  /*468a0*/  ISETP.LT.AND P5, PT, R191, c[0x0][0x178], !P0 ;  /* 0x00005e00bf007a0c */ /* 0x000fe400047a1270 */
[----:B------:R-:W-:Y:S02]  /*468b0*/  ISETP.LT.AND P6, PT, R247, c[0x0][0x178], !P0 ;  /* 0x00005e00f7007a0c */ /* 0x000fe400047c1270 */
[----:B------:R-:W-:Y:S02]  /*468c0*/  IADD3 R21, R19, c[0x0][0x198], RZ ;  /* 0x0000660013157a10 */ /* 0x000fe40007ffe0ff */
[C---:B--2---:R-:W-:Y:S01]  /*468d0*/  IADD3 R12, R195.reuse, 0x64, RZ ;  /* 0x00000064c30c7810 */ /* 0x044fe20007ffe0ff */
[----:B------:R2:W-:Y:S01]  /*468e0*/  @P3 STG.E [R2.64], R169 ;  /* 0x000000a902003986 */ /* 0x0005e2000c101908 */
[----:B------:R-:W-:Y:S01]  /*468f0*/  IADD3 R18, R195, 0x63, RZ ;  /* 0x00000063c3127810 */ /* 0x000fe20007ffe0ff */
[----:B------:R-:W-:Y:S01]  /*46900*/  IMAD.WIDE R8, R19, 0x4, R4 ;  /* 0x0000000413087825 */ /* 0x000fe200078e0204 */
[----:B------:R-:W-:-:S03]  /*46910*/  ISETP.GE.AND P3, PT, R12, c[0x0][0x17c], PT ;  /* 0x00005f000c007a0c */ /* 0x000fc60003f66270 */
[----:B------:R-:W-:Y:S01]  /*46920*/  IMAD.WIDE R10, R21, 0x4, R30 ;  /* 0x00000004150a7825 */ /* 0x000fe200078e021e */
[----:B------:R-:W-:-:S03]  /*46930*/  ISETP.GE.AND P1, PT, R18, c[0x0][0x17c], PT ;  /* 0x00005f0012007a0c */ /* 0x000fc60003f26270 */
[C---:B------:R-:W-:Y:S01]  /*46940*/  IMAD.WIDE R12, R21.reuse, 0x4, R28 ;  /* 0x00000004150c7825 */ /* 0x040fe200078e021c */
[----:B------:R4:W-:Y:S03]  /*46950*/  @P2 STG.E [R8.64], R185 ;  /* 0x000000b908002986 */ /* 0x0009e6000c101908 */
[----:B---3--:R-:W-:Y:S01]  /*46960*/  IMAD.WIDE R14, R21, 0x4, R6 ;  /* 0x00000004150e7825 */ /* 0x008fe200078e0206 */
[----:B------:R3:W-:Y:S01]  /*46970*/  @P4 STG.E [R10.64], R132 ;  /* 0x000000840a004986 */ /* 0x0007e2000c101908 */
[----:B------:R-:W-:Y:S02]  /*46980*/  ISETP.LT.AND P0, PT, R246, c[0x0][0x178], !P0 ;  /* 0x00005e00f6007a0c */ /* 0x000fe40004701270 */
[----:B------:R-:W-:Y:S01]  /*46990*/  ISETP.LT.AND P4, PT, R211, c[0x0][0x178], !P1 ;  /* 0x00005e00d3007a0c */ /* 0x000fe20004f81270 */
[----:B------:R3:W-:Y:S01]  /*469a0*/  @P5 STG.E [R12.64], R152 ;  /* 0x000000980c005986 */ /* 0x0007e2000c101908 */
[----:B-1----:R-:W-:-:S03]  /*469b0*/  IADD3 R17, R21, c[0x0][0x198], RZ ;  /* 0x0000660015117a10 */ /* 0x002fc60007ffe0ff */
[----:B------:R1:W-:Y:S01]  /*469c0*/  @P6 STG.E [R14.64], R164 ;  /* 0x000000a40e006986 */ /* 0x0003e2000c101908 */
[----:B------:R-:W-:Y:S02]  /*469d0*/  ISETP.LT.AND P6, PT, R191, c[0x0][0x178], !P1 ;  /* 0x00005e00bf007a0c */ /* 0x000fe40004fc1270 */
[----:B------:R-:W-:Y:S02]  /*469e0*/  ISETP.LT.AND P2, PT, R247, c[0x0][0x178], !P1 ;  /* 0x00005e00f7007a0c */ /* 0x000fe40004f41270 */
[----:B------:R-:W-:Y:S01]  /*469f0*/  ISETP.LT.AND P1, PT, R246, c[0x0][0x178], !P1 ;  /* 0x00005e00f6007a0c */ /* 0x000fe20004f21270 */
[----:B--2---:R-:W-:Y:S01]  /*46a00*/  IMAD.WIDE R2, R21, 0x4, R4 ;  /* 0x0000000415027825 */ /* 0x004fe200078e0204 */
[----:B------:R-:W-:Y:S02]  /*46a10*/  ISETP.LT.AND P5, PT, R211, c[0x0][0x178], !P3 ;  /* 0x00005e00d3007a0c */ /* 0x000fe40005fa1270 */
[----:B------:R-:W-:Y:S01]  /*46a20*/  IADD3 R16, R195, 0x65, RZ ;  /* 0x00000065c3107810 */ /* 0x000fe20007ffe0ff */
[C---:B----4-:R-:W-:Y:S01]  /*46a30*/  IMAD.WIDE R8, R17.reuse, 0x4, R30 ;  /* 0x0000000411087825 */ /* 0x050fe200078e021e */
[C---:B------:R-:W-:Y:S01]  /*46a40*/  IADD3 R19, R17.reuse, c[0x0][0x198], RZ ;  /* 0x0000660011137a10 */ /* 0x040fe20007ffe0ff */
[----:B------:R2:W-:Y:S02]  /*46a50*/  @P0 STG.E [R2.64], R176 ;  /* 0x000000b002000986 */ /* 0x0005e4000c101908 */
[C---:B---3--:R-:W-:Y:S01]  /*46a60*/  IMAD.WIDE R10, R17.reuse, 0x4, R28 ;  /* 0x00000004110a7825 */ /* 0x048fe200078e021c */
[----:B------:R-:W-:Y:S01]  /*46a70*/  ISETP.GE.AND P0, PT, R16, c[0x0][0x17c], PT ;  /* 0x00005f0010007a0c */ /* 0x000fe20003f06270 */
[----:B------:R3:W-:Y:S02]  /*46a80*/  @P4 STG.E [R8.64], R133 ;  /* 0x0000008508004986 */ /* 0x0007e4000c101908 */
[----:B------:R-:W-:-:S02]  /*46a90*/  IMAD.WIDE R12, R17, 0x4, R6 ;  /* 0x00000004110c7825 */ /* 0x000fc400078e0206 */
[----:B------:R4:W-:Y:S02]  /*46aa0*/  @P6 STG.E [R10.64], R153 ;  /* 0x000000990a006986 */ /* 0x0009e4000c101908 */
[----:B-1----:R-:W-:Y:S01]  /*46ab0*/  IMAD.WIDE R14, R17, 0x4, R4 ;  /* 0x00000004110e7825 */ /* 0x002fe200078e0204 */
[----:B------:R-:W-:-:S03]  /*46ac0*/  ISETP.LT.AND P6, PT, R191, c[0x0][0x178], !P3 ;  /* 0x00005e00bf007a0c */ /* 0x000fc60005fc1270 */
[----:B------:R-:W-:Y:S01]  /*46ad0*/  IMAD.WIDE R16, R19, 0x4, R30 ;  /* 0x0000000413107825 */ /* 0x000fe200078e021e */
[----:B------:R-:W-:Y:S01]  /*46ae0*/  ISETP.LT.AND P4, PT, R247, c[0x0][0x178], !P3 ;  /* 0x00005e00f7007a0c */ /* 0x000fe20005f81270 */
[----:B------:R1:W-:Y:S01]  /*46af0*/  @P2 STG.E [R12.64], R165 ;  /* 0x000000a50c002986 */ /* 0x0003e2000c101908 */
[----:B------:R-:W-:Y:S02]  /*46b00*/  ISETP.LT.AND P3, PT, R246, c[0x0][0x178], !P3 ;  /* 0x00005e00f6007a0c */ /* 0x000fe40005f61270 */
[----:B------:R-:W-:Y:S01]  /*46b10*/  ISETP.LT.AND P2, PT, R211, c[0x0][0x178], !P0 ;  /* 0x00005e00d3007a0c */ /* 0x000fe20004741270 */
[----:B------:R1:W-:Y:S01]  /*46b20*/  @P1 STG.E [R14.64], R177 ;  /* 0x000000b10e001986 */ /* 0x0003e2000c101908 */
[----:B------:R-:W-:-:S03]  /*46b30*/  IADD3 R21, R19, c[0x0][0x198], RZ ;  /* 0x0000660013157a10 */ /* 0x000fc60007ffe0ff */
[----:B------:R1:W-:Y:S01]  /*46b40*/  @P5 STG.E [R16.64], R128 ;  /* 0x0000008010005986 */ /* 0x0003e2000c101908 */
[----:B------:R-:W-:Y:S01]  /*46b50*/  ISETP.LT.AND P5, PT, R191, c[0x0][0x178], !P0 ;  /* 0x00005e00bf007a0c */ /* 0x000fe200047a1270 */
[----:B--2---:R-:W-:Y:S01]  /*46b60*/  IMAD.WIDE R2, R19, 0x4, R28 ;  /* 0x0000000413027825 */ /* 0x004fe200078e021c */
[----:B------:R-:W-:-:S03]  /*46b70*/  IADD3 R18, R195, 0x66, RZ ;  /* 0x00000066c3127810 */ /* 0x000fc60007ffe0ff */
[C---:B---3--:R-:W-:Y:S01]  /*46b80*/  IMAD.WIDE R8, R19.reuse, 0x4, R6 ;  /* 0x0000000413087825 */ /* 0x048fe200078e0206 */
[----:B------:R2:W-:Y:S03]  /*46b90*/  @P6 STG.E [R2.64], R140 ;  /* 0x0000008c02006986 */ /* 0x0005e6000c101908 */
[----:B----4-:R-:W-:Y:S01]  /*46ba0*/  IMAD.WIDE R10, R19, 0x4, R4 ;  /* 0x00000004130a7825 */ /* 0x010fe200078e0204 */
[----:B------:R-:W-:-:S03]  /*46bb0*/  ISETP.GE.AND P1, PT, R18, c[0x0][0x17c], PT ;  /* 0x00005f0012007a0c */ /* 0x000fc60003f26270 */
[C---:B-1----:R-:W-:Y:S01]  /*46bc0*/  IMAD.WIDE R12, R21.reuse, 0x4, R30 ;  /* 0x00000004150c7825 */ /* 0x042fe200078e021e */
[----:B------:R1:W-:Y:S03]  /*46bd0*/  @P4 STG.E [R8.64], R160 ;  /* 0x000000a008004986 */ /* 0x0003e6000c101908 */
[----:B------:R-:W-:Y:S01]  /*46be0*/  IMAD.WIDE R14, R21, 0x4, R28 ;  /* 0x00000004150e7825 */ /* 0x000fe200078e021c */
[----:B------:R-:W-:Y:S01]  /*46bf0*/  ISETP.LT.AND P6, PT, R247, c[0x0][0x178], !P0 ;  /* 0x00005e00f7007a0c */ /* 0x000fe200047c1270 */
[----:B------:R3:W-:Y:S01]  /*46c00*/  @P3 STG.E [R10.64], R180 ;  /* 0x000000b40a003986 */ /* 0x0007e2000c101908 */
[----:B------:R-:W-:-:S03]  /*46c10*/  ISETP.LT.AND P0, PT, R246, c[0x0][0x178], !P0 ;  /* 0x00005e00f6007a0c */ /* 0x000fc60004701270 */
[----:B------:R4:W-:Y:S01]  /*46c20*/  @P2 STG.E [R12.64], R129 ;  /* 0x000000810c002986 */ /* 0x0009e2000c101908 */
[----:B------:R-:W-:-:S03]  /*46c30*/  ISETP.LT.AND P3, PT, R191, c[0x0][0x178], !P1 ;  /* 0x00005e00bf007a0c */ /* 0x000fc60004f61270 */
[----:B------:R1:W-:Y:S01]  /*46c40*/  @P5 STG.E [R14.64], R141 ;  /* 0x0000008d0e005986 */ /* 0x0003e2000c101908 */
[----:B------:R-:W-:Y:S02]  /*46c50*/  ISETP.LT.AND P5, PT, R211, c[0x0][0x178], !P1 ;  /* 0x00005e00d3007a0c */ /* 0x000fe40004fa1270 */
[----:B------:R-:W-:Y:S02]  /*46c60*/  IADD3 R16, R195, 0x67, RZ ;  /* 0x00000067c3107810 */ /* 0x000fe40007ffe0ff */
[----:B------:R-:W-:Y:S02]  /*46c70*/  ISETP.LT.AND P2, PT, R247, c[0x0][0x178], !P1 ;  /* 0x00005e00f7007a0c */ /* 0x000fe40004f41270 */
[C---:B------:R-:W-:Y:S01]  /*46c80*/  IADD3 R19, R21.reuse, c[0x0][0x198], RZ ;  /* 0x0000660015137a10 */ /* 0x040fe20007ffe0ff */
[C---:B--2---:R-:W-:Y:S01]  /*46c90*/  IMAD.WIDE R2, R21.reuse, 0x4, R6 ;  /* 0x0000000415027825 */ /* 0x044fe200078e0206 */
[----:B------:R-:W-:Y:S02]  /*46ca0*/  ISETP.LT.AND P1, PT, R246, c[0x0][0x178], !P1 ;  /* 0x00005e00f6007a0c */ /* 0x000fe40004f21270 */
[----:B------:R-:W-:Y:S01]  /*46cb0*/  ISETP.GE.AND P4, PT, R16, c[0x0][0x17c], PT ;  /* 0x00005f0010007a0c */ /* 0x000fe20003f86270 */
[----:B-1----:R-:W-:Y:S01]  /*46cc0*/  IMAD.WIDE R8, R21, 0x4, R4 ;  /* 0x0000000415087825 */ /* 0x002fe200078e0204 */
[----:B------:R-:W-:Y:S01]  /*46cd0*/  IADD3 R16, R195, 0x68, RZ ;  /* 0x00000068c3107810 */ /* 0x000fe20007ffe0ff */
[----:B------:R1:W-:Y:S02]  /*46ce0*/  @P6 STG.E [R2.64], R161 ;  /* 0x000000a102006986 */ /* 0x0003e4000c101908 */
[----:B---3--:R-:W-:Y:S01]  /*46cf0*/  IMAD.WIDE R10, R19, 0x4, R30 ;  /* 0x00000004130a7825 */ /* 0x008fe200078e021e */
[----:B------:R-:W-:-:S03]  /*46d00*/  ISETP.GE.AND P6, PT, R16, c[0x0][0x17c], PT ;  /* 0x00005f0010007a0c */ /* 0x000fc60003fc6270 */
[C---:B----4-:R-:W-:Y:S01]  /*46d10*/  IMAD.WIDE R12, R19.reuse, 0x4, R28 ;  /* 0x00000004130c7825 */ /* 0x050fe200078e021c */
[----:B------:R2:W-:Y:S03]  /*46d20*/  @P0 STG.E [R8.64], R181 ;  /* 0x000000b508000986 */ /* 0x0005e6000c101908 */
[C---:B------:R-:W-:Y:S01]  /*46d30*/  IMAD.WIDE R14, R19.reuse, 0x4, R6 ;  /* 0x00000004130e7825 */ /* 0x040fe200078e0206 */
        /* <DEDUP_REMOVED lines=8> */
[----:B------:R-:W-:Y:S02]  /*46dc0*/  IADD3 R19, R19, c[0x0][0x198], RZ ;  /* 0x0000660013137a10 */ /* 0x000fe40007ffe0ff */
[----:B------:R-:W-:Y:S02]  /*46dd0*/  ISETP.LT.AND P4, PT, R246, c[0x0][0x178], !P4 ;  /* 0x00005e00f6007a0c */ /* 0x000fe40006781270 */
[----:B------:R-:W-:Y:S01]  /*46de0*/  ISETP.LT.AND P5, PT, R211, c[0x0][0x178], !P6 ;  /* 0x00005e00d3007a0c */ /* 0x000fe200077a1270 */
[C---:B-1----:R-:W-:Y:S01]  /*46df0*/  IMAD.WIDE R2, R19.reuse, 0x4, R30 ;  /* 0x0000000413027825 */ /* 0x042fe200078e021e */
[----:B------:R-:W-:Y:S02]  /*46e00*/  IADD3 R21, R19, c[0x0][0x198], RZ ;  /* 0x0000660013157a10 */ /* 0x000fe40007ffe0ff */
[----:B------:R-:W-:Y:S01]  /*46e10*/  IADD3 R18, R195, 0x69, RZ ;  /* 0x00000069c3127810 */ /* 0x000fe20007ffe0ff */
[C---:B--2---:R-:W-:Y:S01]  /*46e20*/  IMAD.WIDE R8, R19.reuse, 0x4, R28 ;  /* 0x0000000413087825 */ /* 0x044fe200078e021c */
[----:B------:R1:W-:Y:S03]  /*46e30*/  @P2 STG.E [R2.64], R125 ;  /* 0x0000007d02002986 */ /* 0x0003e6000c101908 */
[----:B---3--:R-:W-:Y:S01]  /*46e40*/  IMAD.WIDE R10, R19, 0x4, R6 ;  /* 0x00000004130a7825 */ /* 0x008fe200078e0206 */
[----:B------:R-:W-:-:S03]  /*46e50*/  ISETP.GE.AND P0, PT, R18, c[0x0][0x17c], PT ;  /* 0x00005f0012007a0c */ /* 0x000fc60003f06270 */
[----:B----4-:R-:W-:Y:S01]  /*46e60*/  IMAD.WIDE R12, R19, 0x4, R4 ;  /* 0x00000004130c7825 */ /* 0x010fe200078e0204 */
[----:B------:R2:W-:Y:S03]  /*46e70*/  @P3 STG.E [R8.64], R145 ;  /* 0x0000009108003986 */ /* 0x0005e6000c101908 */
[----:B------:R-:W-:Y:S01]  /*46e80*/  IMAD.WIDE R14, R21, 0x4, R30 ;  /* 0x00000004150e7825 */ /* 0x000fe200078e021e */
[----:B------:R3:W-:Y:S01]  /*46e90*/  @P1 STG.E [R10.64], R157 ;  /* 0x0000009d0a001986 */ /* 0x0007e2000c101908 */
[----:B------:R-:W-:Y:S02]  /*46ea0*/  ISETP.LT.AND P2, PT, R191, c[0x0][0x178], !P6 ;  /* 0x00005e00bf007a0c */ /* 0x000fe40007741270 */
[----:B------:R-:W-:Y:S01]  /*46eb0*/  ISETP.LT.AND P3, PT, R247, c[0x0][0x178], !P6 ;  /* 0x00005e00f7007a0c */ /* 0x000fe20007761270 */
[----:B------:R4:W-:Y:S01]  /*46ec0*/  @P4 STG.E [R12.64], R173 ;  /* 0x000000ad0c004986 */ /* 0x0009e2000c101908 */
[----:B------:R-:W-:-:S03]  /*46ed0*/  ISETP.LT.AND P6, PT, R246, c[0x0][0x178], !P6 ;  /* 0x00005e00f6007a0c */ /* 0x000fc600077c1270 */
[----:B------:R3:W-:Y:S01]  /*46ee0*/  @P5 STG.E [R14.64], R138 ;  /* 0x0000008a0e005986 */ /* 0x0007e2000c101908 */
        /* <DEDUP_REMOVED lines=15> */
[----:B------:R4:W-:Y:S01]  /*46fe0*/  @P5 STG.E [R12.64], R139 ;  /* 0x0000008b0c005986 */ /* 0x0009e2000c101908 */
[----:B------:R-:W-:Y:S01]  /*46ff0*/  ISETP.LT.AND P2, PT, R211, c[0x0][0x178], !P1 ;  /* 0x00005e00d3007a0c */ /* 0x000fe20004f41270 */
[----:B-1----:R-:W-:Y:S02]  /*47000*/  IMAD.WIDE R2, R19, 0x4, R6 ;  /* 0x0000000413027825 */ /* 0x002fe400078e0206 */
[----:B------:R1:W-:Y:S01]  /*47010*/  @P4 STG.E [R14.64], R151 ;  /* 0x000000970e004986 */ /* 0x0003e2000c101908 */
[----:B------:R-:W-:Y:S01]  /*47020*/  ISETP.LT.AND P4, PT, R191, c[0x0][0x178], !P1 ;  /* 0x00005e00bf007a0c */ /* 0x000fe20004f81270 */
[----:B--2---:R-:W-:Y:S01]  /*47030*/  IMAD.WIDE R8, R19, 0x4, R4 ;  /* 0x0000000413087825 */ /* 0x004fe200078e0204 */
[----:B------:R-:W-:Y:S02]  /*47040*/  ISETP.LT.AND P6, PT, R247, c[0x0][0x178], !P1 ;  /* 0x00005e00f7007a0c */ /* 0x000fe40004fc1270 */
[----:B------:R-:W-:-:S02]  /*47050*/  IADD3 R19, R19, c[0x0][0x198], RZ ;  /* 0x0000660013137a10 */ /* 0x000fc40007ffe0ff */
[----:B------:R-:W-:-:S03]  /*47060*/  IADD3 R17, R195, 0x6b, RZ ;  /* 0x0000006bc3117810 */ /* 0x000fc60007ffe0ff */
[----:B---3--:R-:W-:Y:S01]  /*47070*/  IMAD.WIDE R10, R19, 0x4, R30 ;  /* 0x00000004130a7825 */ /* 0x008fe200078e021e */
[----:B------:R-:W-:Y:S01]  /*47080*/  ISETP.GE.AND P5, PT, R17, c[0x0][0x17c], PT ;  /* 0x00005f0011007a0c */ /* 0x000fe20003fa6270 */
[----:B------:R2:W-:Y:S02]  /*47090*/  @P3 STG.E [R2.64], R171 ;  /* 0x000000ab02003986 */ /* 0x0005e4000c101908 */
[C---:B----4-:R-:W-:Y:S01]  /*470a0*/  IMAD.WIDE R12, R19.reuse, 0x4, R28 ;  /* 0x00000004130c7825 */ /* 0x050fe200078e021c */
[----:B------:R-:W-:Y:S01]  /*470b0*/  ISETP.LT.AND P1, PT, R246, c[0x0][0x178], !P1 ;  /* 0x00005e00f6007a0c */ /* 0x000fe20004f21270 */
[----:B------:R3:W-:Y:S02]  /*470c0*/  @P0 STG.E [R8.64], R187 ;  /* 0x000000bb08000986 */ /* 0x0007e4000c101908 */
[----:B-1----:R-:W-:Y:S01]  /*470d0*/  IMAD.WIDE R14, R19, 0x4, R6 ;  /* 0x00000004130e7825 */ /* 0x002fe200078e0206 */
[----:B------:R-:W-:Y:S01]  /*470e0*/  ISETP.LT.AND P0, PT, R211, c[0x0][0x178], !P5 ;  /* 0x00005e00d3007a0c */ /* 0x000fe20006f01270 */
[----:B------:R1:W-:Y:S01]  /*470f0*/  @P2 STG.E [R10.64], R134 ;  /* 0x000000860a002986 */ /* 0x0003e2000c101908 */
[----:B------:R-:W-:-:S03]  /*47100*/  IADD3 R17, R19, c[0x0][0x198], RZ ;  /* 0x0000660013117a10 */ /* 0x000fc60007ffe0ff */
[----:B------:R4:W-:Y:S01]  /*47110*/  @P4 STG.E [R12.64], R154 ;  /* 0x0000009a0c004986 */ /* 0x0009e2000c101908 */
[----:B------:R-:W-:-:S03]  /*47120*/  ISETP.LT.AND P4, PT, R191, c[0x0][0x178], !P5 ;  /* 0x00005e00bf007a0c */ /* 0x000fc60006f81270 */
[----:B------:R4:W-:Y:S01]  /*47130*/  @P6 STG.E [R14.64], R166 ;  /* 0x000000a60e006986 */ /* 0x0009e2000c101908 */
[----:B------:R-:W-:Y:S01]  /*47140*/  ISETP.LT.AND P6, PT, R247, c[0x0][0x178], !P5 ;  /* 0x00005e00f7007a0c */ /* 0x000fe20006fc1270 */
[----:B--2---:R-:W-:Y:S01]  /*47150*/  IMAD.WIDE R2, R19, 0x4, R4 ;  /* 0x0000000413027825 */ /* 0x004fe200078e0204 */
[----:B------:R-:W-:Y:S02]  /*47160*/  IADD3 R16, R195, 0x6c, RZ ;  /* 0x0000006cc3107810 */ /* 0x000fe40007ffe0ff */
[----:B------:R-:W-:Y:S01]  /*47170*/  ISETP.LT.AND P5, PT, R246, c[0x0][0x178], !P5 ;  /* 0x00005e00f6007a0c */ /* 0x000fe20006fa1270 */
[----:B---3--:R-:W-:Y:S01]  /*47180*/  IMAD.WIDE R8, R17, 0x4, R30 ;  /* 0x0000000411087825 */ /* 0x008fe200078e021e */
[----:B------:R-:W-:-:S03]  /*47190*/  ISETP.GE.AND P3, PT, R16, c[0x0][0x17c], PT ;  /* 0x00005f0010007a0c */ /* 0x000fc60003f66270 */
[----:B-1----:R-:W-:Y:S01]  /*471a0*/  IMAD.WIDE R10, R17, 0x4, R28 ;  /* 0x00000004110a7825 */ /* 0x002fe200078e021c */
[----:B------:R-:W-:Y:S01]  /*471b0*/  IADD3 R16, R195, 0x6d, RZ ;  /* 0x0000006dc3107810 */ /* 0x000fe20007ffe0ff */
[----:B------:R1:W-:Y:S02]  /*471c0*/  @P1 STG.E [R2.64], R178 ;  /* 0x000000b202001986 */ /* 0x0003e4000c101908 */
[----:B----4-:R-:W-:Y:S01]  /*471d0*/  IMAD.WIDE R12, R17, 0x4, R6 ;  /* 0x00000004110c7825 */ /* 0x010fe200078e0206 */
[----:B------:R-:W-:Y:S01]  /*471e0*/  ISETP.LT.AND P1, PT, R211, c[0x0][0x178], !P3 ;  /* 0x00005e00d3007a0c */ /* 0x000fe20005f21270 */
[----:B------:R2:W-:Y:S02]  /*471f0*/  @P0 STG.E [R8.64], R135 ;  /* 0x0000008708000986 */ /* 0x0005e4000c101908 */
[----:B------:R-:W-:Y:S02]  /*47200*/  IMAD.WIDE R14, R17, 0x4, R4 ;  /* 0x00000004110e7825 */ /* 0x000fe400078e0204 */
[----:B------:R3:W-:Y:S01]  /*47210*/  @P4 STG.E [R10.64], R155 ;  /* 0x0000009b0a004986 */ /* 0x0007e2000c101908 */
[----:B------:R-:W-:-:S02]  /*47220*/  ISETP.LT.AND P4, PT, R191, c[0x0][0x178], !P3 ;  /* 0x00005e00bf007a0c */ /* 0x000fc40005f81270 */
[----:B------:R-:W-:Y:S01]  /*47230*/  ISETP.GE.AND P2, PT, R16, c[0x0][0x17c], PT ;  /* 0x00005f0010007a0c */ /* 0x000fe20003f46270 */
[----:B------:R4:W-:Y:S01]  /*47240*/  @P6 STG.E [R12.64], R167 ;  /* 0x000000a70c006986 */ /* 0x0009e2000c101908 */
[----:B------:R-:W-:Y:S02]  /*47250*/  ISETP.LT.AND P6, PT, R247, c[0x0][0x178], !P3 ;  /* 0x00005e00f7007a0c */ /* 0x000fe40005fc1270 */
[----:B------:R-:W-:Y:S01]  /*47260*/  IADD3 R19, R17, c[0x0][0x198], RZ ;  /* 0x0000660011137a10 */ /* 0x000fe20007ffe0ff */
[----:B------:R-:W4:Y:S01]  /*47270*/  S2R R245, SR_TID.X ;  /* 0x0000000000f57919 */ /* 0x000f220000002100 */
[----:B------:R-:W-:-:S03]  /*47280*/  ISETP.LT.AND P3, PT, R246, c[0x0][0x178], !P3 ;  /* 0x00005e00f6007a0c */ /* 0x000fc60005f61270 */
[----:B------:R4:W-:Y:S01]  /*47290*/  @P5 STG.E [R14.64], R179 ;  /* 0x000000b30e005986 */ /* 0x0009e2000c101908 */
[----:B------:R-:W-:Y:S01]  /*472a0*/  ISETP.LT.AND P5, PT, R211, c[0x0][0x178], !P2 ;  /* 0x00005e00d3007a0c */ /* 0x000fe200057a1270 */
[C---:B-1----:R-:W-:Y:S01]  /*472b0*/  IMAD.WIDE R2, R19.reuse, 0x4, R30 ;  /* 0x0000000413027825 */ /* 0x042fe200078e021e */
[----:B------:R-:W-:-:S03]  /*472c0*/  IADD3 R21, R19, c[0x0][0x198], RZ ;  /* 0x0000660013157a10 */ /* 0x000fc60007ffe0ff */
[----:B--2---:R-:W-:Y:S01]  /*472d0*/  IMAD.WIDE R8, R19, 0x4, R28 ;  /* 0x0000000413087825 */ /* 0x004fe200078e021c */
[----:B------:R-:W-:-:S03]  /*472e0*/  IADD3 R16, R195, 0x6e, RZ ;  /* 0x0000006ec3107810 */ /* 0x000fc60007ffe0ff */
[C---:B---3--:R-:W-:Y:S01]  /*472f0*/  IMAD.WIDE R10, R19.reuse, 0x4, R6 ;  /* 0x00000004130a7825 */ /* 0x048fe200078e0206 */
[----:B------:R1:W-:Y:S03]  /*47300*/  @P1 STG.E [R2.64], R130 ;  /* 0x0000008202001986 */ /* 0x0003e6000c101908 */
[----:B----4-:R-:W-:Y:S01]  /*47310*/  IMAD.WIDE R12, R19, 0x4, R4 ;  /* 0x00000004130c7825 */ /* 0x010fe200078e0204 */
[----:B------:R-:W-:Y:S01]  /*47320*/  @P4 STG.E [R8.64], R142 ;  /* 0x0000008e08004986 */ /* 0x000fe2000c101908 */
[----:B------:R-:W-:Y:S02]  /*47330*/  ISETP.GE.AND P0, PT, R16, c[0x0][0x17c], PT ;  /* 0x00005f0010007a0c */ /* 0x000fe40003f06270 */
[----:B------:R-:W-:Y:S01]  /*47340*/  IMAD.WIDE R14, R21, 0x4, R30 ;  /* 0x00000004150e7825 */ /* 0x000fe200078e021e */
[----:B------:R-:W-:Y:S01]  /*47350*/  @P6 STG.E [R10.64], R162 ;  /* 0x000000a20a006986 */ /* 0x000fe2000c101908 */
[----:B------:R-:W-:-:S03]  /*47360*/  ISETP.LT.AND P4, PT, R191, c[0x0][0x178], !P2 ;  /* 0x00005e00bf007a0c */ /* 0x000fc60005781270 */
[----:B------:R2:W-:Y:S01]  /*47370*/  @P3 STG.E [R12.64], R182 ;  /* 0x000000b60c003986 */ /* 0x0005e2000c101908 */
[----:B------:R-:W-:Y:S02]  /*47380*/  ISETP.LT.AND P3, PT, R247, c[0x0][0x178], !P2 ;  /* 0x00005e00f7007a0c */ /* 0x000fe40005761270 */
[----:B------:R-:W-:Y:S01]  /*47390*/  ISETP.LT.AND P2, PT, R246, c[0x0][0x178], !P2 ;  /* 0x00005e00f6007a0c */ /* 0x000fe20005741270 */
[----:B------:R3:W-:Y:S01]  /*473a0*/  @P5 STG.E [R14.64], R131 ;  /* 0x000000830e005986 */ /* 0x0007e2000c101908 */
[----:B------:R-:W-:Y:S02]  /*473b0*/  ISETP.LT.AND P6, PT, R211, c[0x0][0x178], !P0 ;  /* 0x00005e00d3007a0c */ /* 0x000fe400047c1270 */
[----:B------:R-:W-:Y:S02]  /*473c0*/  IADD3 R16, R195, 0x6f, RZ ;  /* 0x0000006fc3107810 */ /* 0x000fe40007ffe0ff */
[C---:B------:R-:W-:Y:S01]  /*473d0*/  IADD3 R23, R21.reuse, c[0x0][0x198], RZ ;  /* 0x0000660015177a10 */ /* 0x040fe20007ffe0ff */
[----:B-1----:R-:W-:Y:S01]  /*473e0*/  IMAD.WIDE R2, R21, 0x4, R28 ;  /* 0x0000000415027825 */ /* 0x002fe200078e021c */
[----:B------:R-:W-:Y:S01]  /*473f0*/  ISETP.LT.AND P5, PT, R191, c[0x0][0x178], !P0 ;  /* 0x00005e00bf007a0c */ /* 0x000fe200047a1270 */
[----:B------:R-:W1:Y:S01]  /*47400*/  LDS.128 R8, [R0] ;  /* 0x0000000000087984 */ /* 0x000e620000000c00 */
[----:B------:R-:W-:Y:S01]  /*47410*/  ISETP.GE.AND P1, PT, R16, c[0x0][0x17c], PT ;  /* 0x00005f0010007a0c */ /* 0x000fe20003f26270 */
[----:B------:R-:W-:Y:S01]  /*47420*/  IMAD.WIDE R16, R21, 0x4, R6 ;  /* 0x0000000415107825 */ /* 0x000fe200078e0206 */
[----:B------:R-:W-:-:S03]  /*47430*/  LOP3.LUT R22, R245, 0x7f, RZ, 0xc0, !PT ;  /* 0x0000007ff5167812 */ /* 0x000fc600078ec0ff */
[----:B------:R-:W-:Y:S01]  /*47440*/  IMAD.WIDE R18, R21, 0x4, R4 ;  /* 0x0000000415127825 */ /* 0x000fe200078e0204 */
[----:B------:R4:W-:Y:S03]  /*47450*/  @P4 STG.E [R2.64], R143 ;  /* 0x0000008f02004986 */ /* 0x0009e6000c101908 */
[C---:B--2---:R-:W-:Y:S01]  /*47460*/  IMAD.WIDE R12, R23.reuse, 0x4, R30 ;  /* 0x00000004170c7825 */ /* 0x044fe200078e021e */
[----:B------:R2:W-:Y:S03]  /*47470*/  @P3 STG.E [R16.64], R163 ;  /* 0x000000a310003986 */ /* 0x0005e6000c101908 */
[----:B---3--:R-:W-:Y:S01]  /*47480*/  IMAD.WIDE R14, R23, 0x4, R28 ;  /* 0x00000004170e7825 */ /* 0x008fe200078e021c */
[----:B------:R3:W-:Y:S01]  /*47490*/  @P2 STG.E [R18.64], R183 ;  /* 0x000000b712002986 */ /* 0x0007e2000c101908 */
[----:B------:R-:W-:-:S02]  /*474a0*/  ISETP.LT.AND P3, PT, R247, c[0x0][0x178], !P0 ;  /* 0x00005e00f7007a0c */ /* 0x000fc40004761270 */
[----:B------:R-:W-:Y:S01]  /*474b0*/  IMAD.SHL.U32 R245, R245, 0x400, RZ ;  /* 0x00000400f5f57824 */ /* 0x000fe200078e00ff */
[----:B------:R1:W-:Y:S01]  /*474c0*/  @P6 STG.E [R12.64], R126 ;  /* 0x0000007e0c006986 */ /* 0x0003e2000c101908 */
[----:B------:R-:W-:Y:S02]  /*474d0*/  ISETP.LT.AND P0, PT, R246, c[0x0][0x178], !P0 ;  /* 0x00005e00f6007a0c */ /* 0x000fe40004701270 */
[----:B------:R-:W-:Y:S01]  /*474e0*/  ISETP.LT.AND P2, PT, R211, c[0x0][0x178], !P1 ;  /* 0x00005e00d3007a0c */ /* 0x000fe20004f41270 */
[----:B------:R1:W-:Y:S01]  /*474f0*/  @P5 STG.E [R14.64], R146 ;  /* 0x000000920e005986 */ /* 0x0003e2000c101908 */
[----:B------:R-:W-:Y:S02]  /*47500*/  ISETP.LT.AND P5, PT, R191, c[0x0][0x178], !P1 ;  /* 0x00005e00bf007a0c */ /* 0x000fe40004fa1270 */
[----:B------:R-:W-:Y:S02]  /*47510*/  LOP3.LUT R245, R245, 0x1800, RZ, 0xc0, !PT ;  /* 0x00001800f5f57812 */ /* 0x000fe400078ec0ff */
[----:B------:R-:W-:-:S02]  /*47520*/  ISETP.LT.AND P6, PT, R247, c[0x0][0x178], !P1 ;  /* 0x00005e00f7007a0c */ /* 0x000fc40004fc1270 */
[C---:B------:R-:W-:Y:S01]  /*47530*/  IADD3 R21, R23.reuse, c[0x0][0x198], RZ ;  /* 0x0000660017157a10 */ /* 0x040fe20007ffe0ff */
[----:B----4-:R-:W-:-:S04]  /*47540*/  IMAD.WIDE R2, R23, 0x4, R6 ;  /* 0x0000000417027825 */ /* 0x010fc800078e0206 */
[----:B------:R-:W-:Y:S02]  /*47550*/  IMAD R245, R22, 0x10, R245 ;  /* 0x0000001016f57824 */ /* 0x000fe400078e02f5 */
[----:B--2---:R-:W-:Y:S01]  /*47560*/  IMAD.WIDE R16, R23, 0x4, R4 ;  /* 0x0000000417107825 */ /* 0x004fe200078e0204 */
[----:B------:R-:W-:Y:S03]  /*47570*/  @P3 STG.E [R2.64], R158 ;  /* 0x0000009e02003986 */ /* 0x000fe6000c101908 */
[----:B---3--:R-:W-:Y:S01]  /*47580*/  IMAD.WIDE R18, R21, 0x4, R30 ;  /* 0x0000000415127825 */ /* 0x008fe200078e021e */
[----:B------:R-:W-:-:S03]  /*47590*/  LOP3.LUT R245, R245, 0x20, RZ, 0x3c, !PT ;  /* 0x00000020f5f57812 */ /* 0x000fc600078e3cff */
[C---:B-1----:R-:W-:Y:S01]  /*475a0*/  IMAD.WIDE R12, R21.reuse, 0x4, R28 ;  /* 0x00000004150c7825 */ /* 0x042fe200078e021c */
[----:B------:R-:W-:Y:S03]  /*475b0*/  @P0 STG.E [R16.64], R174 ;  /* 0x000000ae10000986 */ /* 0x000fe6000c101908 */
[----:B------:R-:W-:Y:S01]  /*475c0*/  IMAD.WIDE R14, R21, 0x4, R6 ;  /* 0x00000004150e7825 */ /* 0x000fe200078e0206 */
[----:B------:R-:W-:Y:S04]  /*475d0*/  @P2 STG.E [R18.64], R127 ;  /* 0x0000007f12002986 */ /* 0x000fe8000c101908 */
[----:B------:R-:W-:Y:S01]  /*475e0*/  @P5 STG.E [R12.64], R147 ;  /* 0x000000930c005986 */ /* 0x000fe2000c101908 */
[----:B------:R-:W-:-:S03]  /*475f0*/  IADD3 R20, R195, 0x70, RZ ;  /* 0x00000070c3147810 */ /* 0x000fc60007ffe0ff */
[----:B------:R-:W-:Y:S04]  /*47600*/  @P6 STG.E [R14.64], R159 ;  /* 0x0000009f0e006986 */ /* 0x000fe8000c101908 */
[----:B------:R1:W2:Y:S01]  /*47610*/  LDS.128 R12, [R245] ;  /* 0x00000000f50c7984 */ /* 0x0002a20000000c00 */
[----:B------:R-:W-:-:S03]  /*47620*/  ISETP.GE.AND P4, PT, R20, c[0x0][0x17c], PT ;  /* 0x00005f0014007a0c */ /* 0x000fc60003f86270 */
[----:B-1----:R-:W1:Y:S01]  /*47630*/  S2R R245, SR_TID.X ;  /* 0x0000000000f57919 */ /* 0x002e620000002100 */
[C---:B------:R-:W-:Y:S02]  /*47640*/  ISETP.LT.AND P1, PT, R246.reuse, c[0x0][0x178], !P1 ;  /* 0x00005e00f6007a0c */ /* 0x040fe40004f21270 */
[----:B------:R-:W-:Y:S02]  /*47650*/  ISETP.LT.AND P0, PT, R211, c[0x0][0x178], !P4 ;  /* 0x00005e00d3007a0c */ /* 0x000fe40006701270 */
[----:B------:R-:W-:Y:S02]  /*47660*/  ISETP.LT.AND P5, PT, R191, c[0x0][0x178], !P4 ;  /* 0x00005e00bf007a0c */ /* 0x000fe400067a1270 */
[----:B------:R-:W-:Y:S02]  /*47670*/  ISETP.LT.AND P6, PT, R247, c[0x0][0x178], !P4 ;  /* 0x00005e00f7007a0c */ /* 0x000fe400067c1270 */
[----:B------:R-:W-:Y:S02]  /*47680*/  IADD3 R25, R21, c[0x0][0x198], RZ ;  /* 0x0000660015197a10 */ /* 0x000fe40007ffe0ff */
[----:B------:R-:W-:-:S02]  /*47690*/  ISETP.LT.AND P4, PT, R246, c[0x0][0x178], !P4 ;  /* 0x00005e00f6007a0c */ /* 0x000fc40006781270 */
[----:B------:R-:W-:Y:S01]  /*476a0*/  IADD3 R20, R195, 0x71, RZ ;  /* 0x00000071c3147810 */ /* 0x000fe20007ffe0ff */
[----:B------:R-:W-:-:S03]  /*476b0*/  IMAD.WIDE R2, R21, 0x4, R4 ;  /* 0x0000000415027825 */ /* 0x000fc600078e0204 */
[----:B------:R-:W-:Y:S01]  /*476c0*/  ISETP.GE.AND P3, PT, R20, c[0x0][0x17c], PT ;  /* 0x00005f0014007a0c */ /* 0x000fe20003f66270 */
[C---:B------:R-:W-:Y:S01]  /*476d0*/  IMAD.WIDE R16, R25.reuse, 0x4, R30 ;  /* 0x0000000419107825 */ /* 0x040fe200078e021e */
[----:B------:R3:W-:Y:S03]  /*476e0*/  @P1 STG.E [R2.64], R175 ;  /* 0x000000af02001986 */ /* 0x0007e6000c101908 */
[C---:B------:R-:W-:Y:S01]  /*476f0*/  IMAD.WIDE R18, R25.reuse, 0x4, R28 ;  /* 0x0000000419127825 */ /* 0x040fe200078e021c */
[----:B------:R4:W-:Y:S03]  /*47700*/  @P0 STG.E [R16.64], R200 ;  /* 0x000000c810000986 */ /* 0x0009e6000c101908 */
[C---:B------:R-:W-:Y:S01]  /*47710*/  IMAD.WIDE R20, R25.reuse, 0x4, R6 ;  /* 0x0000000419147825 */ /* 0x040fe200078e0206 */
[----:B------:R-:W-:Y:S03]  /*47720*/  @P5 STG.E [R18.64], R216 ;  /* 0x000000d812005986 */ /* 0x000fe6000c101908 */
[----:B------:R-:W-:Y:S01]  /*47730*/  IMAD.WIDE R22, R25, 0x4, R4 ;  /* 0x0000000419167825 */ /* 0x000fe200078e0204 */
[----:B------:R-:W-:Y:S01]  /*47740*/  ISETP.LT.AND P0, PT, R211, c[0x0][0x178], !P3 ;  /* 0x00005e00d3007a0c */ /* 0x000fe20005f01270 */
[----:B------:R2:W-:Y:S01]  /*47750*/  @P6 STG.E [R20.64], R220 ;  /* 0x000000dc14006986 */ /* 0x0005e2000c101908 */
[----:B-1----:R-:W-:-:S02]  /*47760*/  LOP3.LUT R26, R245, 0x7f, RZ, 0xc0, !PT ;  /* 0x0000007ff51a7812 */ /* 0x002fc400078ec0ff */
[----:B------:R-:W-:Y:S01]  /*47770*/  ISETP.LT.AND P5, PT, R191, c[0x0][0x178], !P3 ;  /* 0x00005e00bf007a0c */ /* 0x000fe20005fa1270 */
[----:B------:R1:W-:Y:S01]  /*47780*/  @P4 STG.E [R22.64], R8 ;  /* 0x0000000816004986 */ /* 0x0003e2000c101908 */
[----:B------:R-:W-:Y:S02]  /*47790*/  SHF.L.U32 R245, R245, 0xa, RZ ;  /* 0x0000000af5f57819 */ /* 0x000fe400000006ff */
[----:B------:R-:W-:Y:S02]  /*477a0*/  ISETP.LT.AND P4, PT, R247, c[0x0][0x178], !P3 ;  /* 0x00005e00f7007a0c */ /* 0x000fe40005f81270 */
[----:B------:R-:W-:Y:S02]  /*477b0*/  IADD3 R25, R25, c[0x0][0x198], RZ ;  /* 0x0000660019197a10 */ /* 0x000fe40007ffe0ff */
[----:B------:R-:W-:Y:S02]  /*477c0*/  LOP3.LUT R245, R245, 0x1800, RZ, 0xc0, !PT ;  /* 0x00001800f5f57812 */ /* 0x000fe400078ec0ff */
[----:B------:R-:W-:Y:S01]  /*477d0*/  IADD3 R0, R195, 0x72, RZ ;  /* 0x00000072c3007810 */ /* 0x000fe20007ffe0ff */
[----:B---3--:R-:W-:-:S03]  /*477e0*/  IMAD.WIDE R2, R25, 0x4, R30 ;  /* 0x0000000419027825 */ /* 0x008fc600078e021e */
[----:B------:R-:W-:Y:S01]  /*477f0*/  ISETP.GE.AND P2, PT, R0, c[0x0][0x17c], PT ;  /* 0x00005f0000007a0c */ /* 0x000fe20003f46270 */
[----:B----4-:R-:W-:Y:S01]  /*47800*/  IMAD.WIDE R16, R25, 0x4, R28 ;  /* 0x0000000419107825 */ /* 0x010fe200078e021c */
[----:B------:R-:W-:-:S03]  /*47810*/  ISETP.LT.AND P3, PT, R246, c[0x0][0x178], !P3 ;  /* 0x00005e00f6007a0c */ /* 0x000fc60005f61270 */
[----:B--2---:R-:W-:Y:S01]  /*47820*/  IMAD.WIDE R20, R25, 0x4, R6 ;  /* 0x0000000419147825 */ /* 0x004fe200078e0206 */
[----:B------:R2:W-:Y:S03]  /*47830*/  @P0 STG.E [R2.64], R201 ;  /* 0x000000c902000986 */ /* 0x0005e6000c101908 */
[----:B------:R-:W-:Y:S01]  /*47840*/  IMAD R245, R26, 0x10, R245 ;  /* 0x000000101af57824 */ /* 0x000fe200078e02f5 */
[----:B------:R-:W-:Y:S01]  /*47850*/  ISETP.LT.AND P6, PT, R211, c[0x0][0x178], !P2 ;  /* 0x00005e00d3007a0c */ /* 0x000fe200057c1270 */
[----:B------:R-:W-:Y:S01]  /*47860*/  @P5 STG.E [R16.64], R217 ;  /* 0x000000d910005986 */ /* 0x000fe2000c101908 */
[----:B------:R-:W-:Y:S02]  /*47870*/  ISETP.LT.AND P5, PT, R191, c[0x0][0x178], !P2 ;  /* 0x00005e00bf007a0c */ /* 0x000fe400057a1270 */
[----:B------:R-:W-:Y:S01]  /*47880*/  LOP3.LUT R245, R245, 0x40, RZ, 0x3c, !PT ;  /* 0x00000040f5f57812 */ /* 0x000fe200078e3cff */
[----:B------:R-:W-:Y:S01]  /*47890*/  @P4 STG.E [R20.64], R221 ;  /* 0x000000dd14004986 */ /* 0x000fe2000c101908 */
[----:B------:R-:W-:-:S02]  /*478a0*/  ISETP.LT.AND P4, PT, R247, c[0x0][0x178], !P2 ;  /* 0x00005e00f7007a0c */ /* 0x000fc40005781270 */
[----:B------:R-:W-:Y:S01]  /*478b0*/  IADD3 R33, R25, c[0x0][0x198], RZ ;  /* 0x0000660019217a10 */ /* 0x000fe20007ffe0ff */
[----:B------:R-:W3:Y:S01]  /*478c0*/  LDS.128 R16, [R245] ;  /* 0x00000000f5107984 */ /* 0x000ee20000000c00 */
[----:B------:R-:W-:Y:S01]  /*478d0*/  IADD3 R0, R195, 0x73, RZ ;  /* 0x00000073c3007810 */ /* 0x000fe20007ffe0ff */
[----:B-1----:R-:W-:-:S04]  /*478e0*/  IMAD.WIDE R22, R25, 0x4, R4 ;  /* 0x0000000419167825 */ /* 0x002fc800078e0204 */
[----:B------:R-:W-:Y:S01]  /*478f0*/  IMAD.WIDE R24, R33, 0x4, R30 ;  /* 0x0000000421187825 */ /* 0x000fe200078e021e */
[----:B------:R-:W-:-:S03]  /*47900*/  ISETP.GE.AND P1, PT, R0, c[0x0][0x17c], PT ;  /* 0x00005f0000007a0c */ /* 0x000fc60003f26270 */
[C---:B--2---:R-:W-:Y:S01]  /*47910*/  IMAD.WIDE R2, R33.reuse, 0x4, R28 ;  /* 0x0000000421027825 */ /* 0x044fe200078e021c */
[----:B------:R1:W-:Y:S03]  /*47920*/  @P3 STG.E [R22.64], R9 ;  /* 0x0000000916003986 */ /* 0x0003e6000c101908 */
[----:B------:R-:W-:Y:S01]  /*47930*/  IMAD.WIDE R26, R33, 0x4, R6 ;  /* 0x00000004211a7825 */ /* 0x000fe200078e0206 */
[----:B------:R-:W-:Y:S01]  /*47940*/  @P6 STG.E [R24.64], R196 ;  /* 0x000000c418006986 */ /* 0x000fe2000c101908 */
[----:B------:R-:W-:Y:S02]  /*47950*/  ISETP.LT.AND P2, PT, R246, c[0x0][0x178], !P2 ;  /* 0x00005e00f6007a0c */ /* 0x000fe40005741270 */
[----:B------:R-:W-:Y:S01]  /*47960*/  ISETP.LT.AND P6, PT, R211, c[0x0][0x178], !P1 ;  /* 0x00005e00d3007a0c */ /* 0x000fe20004fc1270 */
[----:B------:R2:W-:Y:S01]  /*47970*/  @P5 STG.E [R2.64], R212 ;  /* 0x000000d402005986 */ /* 0x0005e2000c101908 */
[----:B------:R-:W-:-:S03]  /*47980*/  ISETP.LT.AND P5, PT, R247, c[0x0][0x178], !P1 ;  /* 0x00005e00f7007a0c */ /* 0x000fc60004fa1270 */
[----:B------:R4:W-:Y:S01]  /*47990*/  @P4 STG.E [R26.64], R224 ;  /* 0x000000e01a004986 */ /* 0x0009e2000c101908 */
[----:B------:R-:W-:Y:S02]  /*479a0*/  ISETP.LT.AND P4, PT, R191, c[0x0][0x178], !P1 ;  /* 0x00005e00bf007a0c */ /* 0x000fe40004f81270 */
[C---:B------:R-:W-:Y:S02]  /*479b0*/  IADD3 R35, R33.reuse, c[0x0][0x198], RZ ;  /* 0x0000660021237a10 */ /* 0x040fe40007ffe0ff */
[----:B------:R-:W-:Y:S01]  /*479c0*/  ISETP.LT.AND P1, PT, R246, c[0x0][0x178], !P1 ;  /* 0x00005e00f6007a0c */ /* 0x000fe20004f21270 */
[----:B-1----:R-:W-:Y:S01]  /*479d0*/  IMAD.WIDE R8, R33, 0x4, R4 ;  /* 0x0000000421087825 */ /* 0x002fe200078e0204 */
[----:B------:R-:W-:-:S03]  /*479e0*/  IADD3 R0, R195, 0x74, RZ ;  /* 0x00000074c3007810 */ /* 0x000fc60007ffe0ff */
[----:B------:R-:W-:Y:S01]  /*479f0*/  IMAD.WIDE R20, R35, 0x4, R30 ;  /* 0x0000000423147825 */ /* 0x000fe200078e021e */
[----:B------:R-:W-:-:S03]  /*47a00*/  ISETP.GE.AND P0, PT, R0, c[0x0][0x17c], PT ;  /* 0x00005f0000007a0c */ /* 0x000fc60003f06270 */
[----:B--2---:R-:W-:Y:S01]  /*47a10*/  IMAD.WIDE R2, R35, 0x4, R28 ;  /* 0x0000000423027825 */ /* 0x004fe200078e021c */
[----:B------:R-:W-:Y:S01]  /*47a20*/  IADD3 R0, R195, 0x75, RZ ;  /* 0x00000075c3007810 */ /* 0x000fe20007ffe0ff */
[----:B------:R1:W-:Y:S02]  /*47a30*/  @P2 STG.E [R8.64], R12 ;  /* 0x0000000c08002986 */ /* 0x0003e4000c101908 */
[C---:B------:R-:W-:Y:S02]  /*47a40*/  IMAD.WIDE R22, R35.reuse, 0x4, R6 ;  /* 0x0000000423167825 */ /* 0x040fe400078e0206 */
[----:B------:R-:W-:Y:S02]  /*47a50*/  @P6 STG.E [R20.64], R197 ;  /* 0x000000c514006986 */ /* 0x000fe4000c101908 */
[----:B------:R-:W-:Y:S01]  /*47a60*/  IMAD.WIDE R24, R35, 0x4, R4 ;  /* 0x0000000423187825 */ /* 0x000fe200078e0204 */
[----:B------:R-:W-:Y:S01]  /*47a70*/  ISETP.LT.AND P2, PT, R211, c[0x0][0x178], !P0 ;  /* 0x00005e00d3007a0c */ /* 0x000fe20004741270 */
[----:B------:R2:W-:Y:S01]  /*47a80*/  @P4 STG.E [R2.64], R213 ;  /* 0x000000d502004986 */ /* 0x0005e2000c101908 */
[----:B------:R-:W-:-:S02]  /*47a90*/  ISETP.GE.AND P3, PT, R0, c[0x0][0x17c], PT ;  /* 0x00005f0000007a0c */ /* 0x000fc40003f66270 */
[----:B------:R-:W-:Y:S01]  /*47aa0*/  ISETP.LT.AND P4, PT, R191, c[0x0][0x178], !P0 ;  /* 0x00005e00bf007a0c */ /* 0x000fe20004781270 */
[----:B------:R-:W-:Y:S01]  /*47ab0*/  @P5 STG.E [R22.64], R225 ;  /* 0x000000e116005986 */ /* 0x000fe2000c101908 */
[----:B------:R-:W-:-:S03]  /*47ac0*/  IADD3 R33, R35, c[0x0][0x198], RZ ;  /* 0x0000660023217a10 */ /* 0x000fc60007ffe0ff */
[----:B------:R2:W-:Y:S01]  /*47ad0*/  @P1 STG.E [R24.64], R13 ;  /* 0x0000000d18001986 */ /* 0x0005e2000c101908 */
[----:B------:R-:W-:Y:S02]  /*47ae0*/  ISETP.LT.AND P1, PT, R247, c[0x0][0x178], !P0 ;  /* 0x00005e00f7007a0c */ /* 0x000fe40004721270 */
[----:B------:R-:W-:Y:S01]  /*47af0*/  ISETP.LT.AND P0, PT, R246, c[0x0][0x178], !P0 ;  /* 0x00005e00f6007a0c */ /* 0x000fe20004701270 */
[----:B------:R-:W3:Y:S01]  /*47b00*/  LDS.128 R20, [R252] ;  /* 0x00000000fc147984 */ /* 0x000ee20000000c00 */
[----:B------:R-:W-:Y:S01]  /*47b10*/  ISETP.LT.AND P5, PT, R211, c[0x0][0x178], !P3 ;  /* 0x00005e00d3007a0c */ /* 0x000fe20005fa1270 */
[C---:B----4-:R-:W-:Y:S01]  /*47b20*/  IMAD.WIDE R26, R33.reuse, 0x4, R30 ;  /* 0x00000004211a7825 */ /* 0x050fe200078e021e */
[----:B------:R-:W-:-:S03]  /*47b30*/  IADD3 R35, R33, c[0x0][0x198], RZ ;  /* 0x0000660021237a10 */ /* 0x000fc60007ffe0ff */
[----:B-1----:R-:W-:Y:S01]  /*47b40*/  IMAD.WIDE R8, R33, 0x4, R28 ;  /* 0x0000000421087825 */ /* 0x002fe200078e021c */
[----:B------:R-:W-:-:S03]  /*47b50*/  IADD3 R0, R195, 0x76, RZ ;  /* 0x00000076c3007810 */ /* 0x000fc60007ffe0ff */
[C---:B--2---:R-:W-:Y:S01]  /*47b60*/  IMAD.WIDE R2, R33.reuse, 0x4, R6 ;  /* 0x0000000421027825 */ /* 0x044fe200078e0206 */
[----:B------:R1:W-:Y:S03]  /*47b70*/  @P2 STG.E [R26.64], R192 ;  /* 0x000000c01a002986 */ /* 0x0003e6000c101908 */
[----:B------:R-:W-:Y:S01]  /*47b80*/  IMAD.WIDE R12, R33, 0x4, R4 ;  /* 0x00000004210c7825 */ /* 0x000fe200078e0204 */
[----:B------:R-:W-:Y:S01]  /*47b90*/  @P4 STG.E [R8.64], R204 ;  /* 0x000000cc08004986 */ /* 0x000fe2000c101908 */
[----:B------:R-:W-:Y:S02]  /*47ba0*/  ISETP.GE.AND P6, PT, R0, c[0x0][0x17c], PT ;  /* 0x00005f0000007a0c */ /* 0x000fe40003fc6270 */
[----:B------:R-:W-:Y:S01]  /*47bb0*/  IMAD.WIDE R24, R35, 0x4, R30 ;  /* 0x0000000423187825 */ /* 0x000fe200078e021e */
[----:B------:R2:W-:Y:S01]  /*47bc0*/  @P1 STG.E [R2.64], R228 ;  /* 0x000000e402001986 */ /* 0x0005e2000c101908 */
[----:B------:R-:W-:-:S03]  /*47bd0*/  ISETP.LT.AND P2, PT, R191, c[0x0][0x178], !P3 ;  /* 0x00005e00bf007a0c */ /* 0x000fc60005f41270 */
[----:B---3--:R3:W-:Y:S01]  /*47be0*/  @P0 STG.E [R12.64], R16 ;  /* 0x000000100c000986 */ /* 0x0087e2000c101908 */
[----:B------:R-:W-:Y:S02]  /*47bf0*/  ISETP.LT.AND P0, PT, R247, c[0x0][0x178], !P3 ;  /* 0x00005e00f7007a0c */ /* 0x000fe40005f01270 */
[----:B------:R-:W-:Y:S01]  /*47c00*/  ISETP.LT.AND P3, PT, R246, c[0x0][0x178], !P3 ;  /* 0x00005e00f6007a0c */ /* 0x000fe20005f61270 */
        /* <DEDUP_REMOVED lines=8> */
[----:B------:R-:W-:Y:S01]  /*47c90*/  IMAD.WIDE R8, R35, 0x4, R4 ;  /* 0x0000000423087825 */ /* 0x000fe200078e0204 */
[----:B------:R1:W-:Y:S03]  /*47ca0*/  @P2 STG.E [R26.64], R205 ;  /* 0x000000cd1a002986 */ /* 0x0003e6000c101908 */
[----:B---3--:R-:W-:Y:S01]  /*47cb0*/  IMAD.WIDE R12, R33, 0x4, R30 ;  /* 0x00000004210c7825 */ /* 0x008fe200078e021e */
[----:B------:R2:W-:Y:S01]  /*47cc0*/  @P0 STG.E [R2.64], R229 ;  /* 0x000000e502000986 */ /* 0x0005e2000c101908 */
[----:B------:R-:W-:Y:S02]  /*47cd0*/  ISETP.LT.AND P2, PT, R247, c[0x0][0x178], !P6 ;  /* 0x00005e00f7007a0c */ /* 0x000fe40007741270 */
[----:B----4-:R-:W-:Y:S01]  /*47ce0*/  IMAD.WIDE R24, R33, 0x4, R28 ;  /* 0x0000000421187825 */ /* 0x010fe200078e021c */
[----:B------:R3:W-:Y:S01]  /*47cf0*/  @P3 STG.E [R8.64], R17 ;  /* 0x0000001108003986 */ /* 0x0007e2000c101908 */
[----:B------:R-:W-:-:S03]  /*47d00*/  ISETP.LT.AND P6, PT, R246, c[0x0][0x178], !P6 ;  /* 0x00005e00f6007a0c */ /* 0x000fc600077c1270 */
[----:B------:R4:W-:Y:S01]  /*47d10*/  @P5 STG.E [R12.64], R188 ;  /* 0x000000bc0c005986 */ /* 0x0009e2000c101908 */
[----:B------:R-:W-:Y:S02]  /*47d20*/  ISETP.LT.AND P5, PT, R211, c[0x0][0x178], !P4 ;  /* 0x00005e00d3007a0c */ /* 0x000fe400067a1270 */
[----:B------:R-:W-:Y:S01]  /*47d30*/  ISETP.LT.AND P3, PT, R191, c[0x0][0x178], !P4 ;  /* 0x00005e00bf007a0c */ /* 0x000fe20006761270 */
[----:B------:R3:W-:Y:S01]  /*47d40*/  @P1 STG.E [R24.64], R208 ;  /* 0x000000d018001986 */ /* 0x0007e2000c101908 */
[----:B------:R-:W-:Y:S02]  /*47d50*/  ISETP.LT.AND P1, PT, R247, c[0x0][0x178], !P4 ;  /* 0x00005e00f7007a0c */ /* 0x000fe40006721270 */
[C---:B------:R-:W-:Y:S01]  /*47d60*/  IADD3 R35, R33.reuse, c[0x0][0x198], RZ ;  /* 0x0000660021237a10 */ /* 0x040fe20007ffe0ff */
[----:B-1----:R-:W-:Y:S01]  /*47d70*/  IMAD.WIDE R26, R33, 0x4, R6 ;  /* 0x00000004211a7825 */ /* 0x002fe200078e0206 */
[----:B------:R-:W-:-:S03]  /*47d80*/  IADD3 R0, R195, 0x78, RZ ;  /* 0x00000078c3007810 */ /* 0x000fc60007ffe0ff */
[----:B--2---:R-:W-:Y:S01]  /*47d90*/  IMAD.WIDE R2, R33, 0x4, R4 ;  /* 0x0000000421027825 */ /* 0x004fe200078e0204 */
[----:B------:R-:W-:-:S03]  /*47da0*/  ISETP.GE.AND P0, PT, R0, c[0x0][0x17c], PT ;  /* 0x00005f0000007a0c */ /* 0x000fc60003f06270 */
[C---:B---3--:R-:W-:Y:S01]  /*47db0*/  IMAD.WIDE R8, R35.reuse, 0x4, R30 ;  /* 0x0000000423087825 */ /* 0x048fe200078e021e */
[----:B------:R-:W-:Y:S03]  /*47dc0*/  @P2 STG.E [R26.64], R232 ;  /* 0x000000e81a002986 */ /* 0x000fe6000c101908 */
[C---:B----4-:R-:W-:Y:S01]  /*47dd0*/  IMAD.WIDE R12, R35.reuse, 0x4, R28 ;  /* 0x00000004230c7825 */ /* 0x050fe200078e021c */
[----:B------:R1:W-:Y:S03]  /*47de0*/  @P6 STG.E [R2.64], R20 ;  /* 0x0000001402006986 */ /* 0x0003e6000c101908 */
[----:B------:R-:W-:Y:S01]  /*47df0*/  IMAD.WIDE R16, R35, 0x4, R6 ;  /* 0x0000000423107825 */ /* 0x000fe200078e0206 */
[----:B------:R2:W-:Y:S01]  /*47e00*/  @P5 STG.E [R8.64], R189 ;  /* 0x000000bd08005986 */ /* 0x0005e2000c101908 */
[----:B------:R-:W-:-:S03]  /*47e10*/  ISETP.LT.AND P4, PT, R246, c[0x0][0x178], !P4 ;  /* 0x00005e00f6007a0c */ /* 0x000fc60006781270 */
[----:B------:R3:W-:Y:S01]  /*47e20*/  @P3 STG.E [R12.64], R209 ;  /* 0x000000d10c003986 */ /* 0x0007e2000c101908 */
[----:B------:R-:W-:Y:S01]  /*47e30*/  ISETP.LT.AND P3, PT, R211, c[0x0][0x178], !P0 ;  /* 0x00005e00d3007a0c */ /* 0x000fe20004761270 */
[----:B------:R-:W-:Y:S02]  /*47e40*/  IMAD.WIDE R24, R35, 0x4, R4 ;  /* 0x0000000423187825 */ /* 0x000fe400078e0204 */
[----:B------:R4:W-:Y:S01]  /*47e50*/  @P1 STG.E [R16.64], R233 ;  /* 0x000000e910001986 */ /* 0x0009e2000c101908 */
[----:B------:R-:W-:Y:S02]  /*47e60*/  ISETP.LT.AND P1, PT, R191, c[0x0][0x178], !P0 ;  /* 0x00005e00bf007a0c */ /* 0x000fe40004721270 */
[----:B------:R-:W-:Y:S02]  /*47e70*/  ISETP.LT.AND P6, PT, R247, c[0x0][0x178], !P0 ;  /* 0x00005e00f7007a0c */ /* 0x000fe400047c1270 */
[----:B------:R-:W-:Y:S02]  /*47e80*/  IADD3 R35, R35, c[0x0][0x198], RZ ;  /* 0x0000660023237a10 */ /* 0x000fe40007ffe0ff */
[----:B------:R-:W-:-:S02]  /*47e90*/  ISETP.LT.AND P0, PT, R246, c[0x0][0x178], !P0 ;  /* 0x00005e00f6007a0c */ /* 0x000fc40004701270 */
[----:B------:R-:W-:Y:S01]  /*47ea0*/  IADD3 R0, R195, 0x79, RZ ;  /* 0x00000079c3007810 */ /* 0x000fe20007ffe0ff */
[C---:B-1----:R-:W-:Y:S01]  /*47eb0*/  IMAD.WIDE R2, R35.reuse, 0x4, R30 ;  /* 0x0000000423027825 */ /* 0x042fe200078e021e */
[----:B------:R1:W-:Y:S03]  /*47ec0*/  @P4 STG.E [R24.64], R21 ;  /* 0x0000001518004986 */ /* 0x0003e6000c101908 */
[----:B--2---:R-:W-:Y:S01]  /*47ed0*/  IMAD.WIDE R8, R35, 0x4, R28 ;  /* 0x0000000423087825 */ /* 0x004fe200078e021c */
[----:B------:R-:W-:-:S03]  /*47ee0*/  ISETP.GE.AND P2, PT, R0, c[0x0][0x17c], PT ;  /* 0x00005f0000007a0c */ /* 0x000fc60003f46270 */
[C---:B---3--:R-:W-:Y:S01]  /*47ef0*/  IMAD.WIDE R12, R35.reuse, 0x4, R6 ;  /* 0x00000004230c7825 */ /* 0x048fe200078e0206 */
[----:B------:R2:W-:Y:S03]  /*47f00*/  @P3 STG.E [R2.64], R202 ;  /* 0x000000ca02003986 */ /* 0x0005e6000c101908 */
[----:B----4-:R-:W-:Y:S01]  /*47f10*/  IMAD.WIDE R16, R35, 0x4, R4 ;  /* 0x0000000423107825 */ /* 0x010fe200078e0204 */
[----:B------:R-:W-:Y:S01]  /*47f20*/  IADD3 R0, R195, 0x7a, RZ ;  /* 0x0000007ac3007810 */ /* 0x000fe20007ffe0ff */
[----:B------:R3:W-:Y:S01]  /*47f30*/  @P1 STG.E [R8.64], R218 ;  /* 0x000000da08001986 */ /* 0x0007e2000c101908 */
[----:B------:R-:W-:-:S03]  /*47f40*/  ISETP.LT.AND P4, PT, R211, c[0x0][0x178], !P2 ;  /* 0x00005e00d3007a0c */ /* 0x000fc60005781270 */
[----:B------:R4:W-:Y:S01]  /*47f50*/  @P6 STG.E [R12.64], R222 ;  /* 0x000000de0c006986 */ /* 0x0009e2000c101908 */
[----:B------:R-:W-:-:S03]  /*47f60*/  ISETP.GE.AND P5, PT, R0, c[0x0][0x17c], PT ;  /* 0x00005f0000007a0c */ /* 0x000fc60003fa6270 */
[----:B------:R2:W-:Y:S01]  /*47f70*/  @P0 STG.E [R16.64], R10 ;  /* 0x0000000a10000986 */ /* 0x0005e2000c101908 */
[----:B------:R-:W-:Y:S02]  /*47f80*/  ISETP.LT.AND P0, PT, R191, c[0x0][0x178], !P2 ;  /* 0x00005e00bf007a0c */ /* 0x000fe40005701270 */
[----:B------:R-:W-:Y:S02]  /*47f90*/  ISETP.LT.AND P1, PT, R247, c[0x0][0x178], !P2 ;  /* 0x00005e00f7007a0c */ /* 0x000fe40005721270 */
[----:B------:R-:W-:Y:S02]  /*47fa0*/  IADD3 R33, R35, c[0x0][0x198], RZ ;  /* 0x0000660023217a10 */ /* 0x000fe40007ffe0ff */
[----:B------:R-:W-:Y:S02]  /*47fb0*/  ISETP.LT.AND P2, PT, R246, c[0x0][0x178], !P2 ;  /* 0x00005e00f6007a0c */ /* 0x000fe40005741270 */
[----:B------:R-:W-:Y:S01]  /*47fc0*/  ISETP.LT.AND P6, PT, R211, c[0x0][0x178], !P5 ;  /* 0x00005e00d3007a0c */ /* 0x000fe20006fc1270 */
[C---:B------:R-:W-:Y:S01]  /*47fd0*/  IMAD.WIDE R26, R33.reuse, 0x4, R30 ;  /* 0x00000004211a7825 */ /* 0x040fe200078e021e */
[----:B-1----:R-:W-:-:S03]  /*47fe0*/  IADD3 R25, R33, c[0x0][0x198], RZ ;  /* 0x0000660021197a10 */ /* 0x002fc60007ffe0ff */
[----:B--2---:R-:W-:Y:S01]  /*47ff0*/  IMAD.WIDE R2, R33, 0x4, R28 ;  /* 0x0000000421027825 */ /* 0x004fe200078e021c */
[----:B------:R-:W-:-:S03]  /*48000*/  IADD3 R0, R195, 0x7b, RZ ;  /* 0x0000007bc3007810 */ /* 0x000fc60007ffe0ff */
[----:B---3--:R-:W-:Y:S01]  /*48010*/  IMAD.WIDE R8, R33, 0x4, R6 ;  /* 0x0000000421087825 */ /* 0x008fe200078e0206 */
[----:B------:R1:W-:Y:S01]  /*48020*/  @P4 STG.E [R26.64], R203 ;  /* 0x000000cb1a004986 */ /* 0x0003e2000c101908 */
[----:B------:R-:W-:Y:S02]  /*48030*/  ISETP.LT.AND P4, PT, R191, c[0x0][0x178], !P5 ;  /* 0x00005e00bf007a0c */ /* 0x000fe40006f81270 */
[----:B----4-:R-:W-:Y:S01]  /*48040*/  IMAD.WIDE R12, R33, 0x4, R4 ;  /* 0x00000004210c7825 */ /* 0x010fe200078e0204 */
[----:B------:R2:W-:Y:S01]  /*48050*/  @P0 STG.E [R2.64], R219 ;  /* 0x000000db02000986 */ /* 0x0005e2000c101908 */
[----:B------:R-:W-:Y:S02]  /*48060*/  ISETP.GE.AND P3, PT, R0, c[0x0][0x17c], PT ;  /* 0x00005f0000007a0c */ /* 0x000fe40003f66270 */
[----:B------:R-:W-:Y:S01]  /*48070*/  IMAD.WIDE R16, R25, 0x4, R30 ;  /* 0x0000000419107825 */ /* 0x000fe200078e021e */
[----:B------:R3:W-:Y:S01]  /*48080*/  @P1 STG.E [R8.64], R223 ;  /* 0x000000df08001986 */ /* 0x0007e2000c101908 */
[----:B------:R-:W-:-:S02]  /*48090*/  ISETP.LT.AND P1, PT, R247, c[0x0][0x178], !P5 ;  /* 0x00005e00f7007a0c */ /* 0x000fc40006f21270 */
[----:B------:R-:W-:Y:S01]  /*480a0*/  ISETP.LT.AND P5, PT, R246, c[0x0][0x178], !P5 ;  /* 0x00005e00f6007a0c */ /* 0x000fe20006fa1270 */
[----:B------:R4:W-:Y:S01]  /*480b0*/  @P2 STG.E [R12.64], R11 ;  /* 0x0000000b0c002986 */ /* 0x0009e2000c101908 */
[----:B------:R-:W-:-:S03]  /*480c0*/  ISETP.LT.AND P0, PT, R191, c[0x0][0x178], !P3 ;  /* 0x00005e00bf007a0c */ /* 0x000fc60005f01270 */
[----:B------:R4:W-:Y:S01]  /*480d0*/  @P6 STG.E [R16.64], R198 ;  /* 0x000000c610006986 */ /* 0x0009e2000c101908 */
[----:B------:R-:W-:Y:S01]  /*480e0*/  ISETP.LT.AND P6, PT, R211, c[0x0][0x178], !P3 ;  /* 0x00005e00d3007a0c */ /* 0x000fe20005fc1270 */
[C---:B------:R-:W-:Y:S01]  /*480f0*/  IMAD.WIDE R20, R25.reuse, 0x4, R28 ;  /* 0x0000000419147825 */ /* 0x040fe200078e021c */
[----:B-1----:R-:W-:-:S03]  /*48100*/  IADD3 R27, R25, c[0x0][0x198], RZ ;  /* 0x00006600191b7a10 */ /* 0x002fc60007ffe0ff */
[----:B--2---:R-:W-:Y:S01]  /*48110*/  IMAD.WIDE R2, R25, 0x4, R6 ;  /* 0x0000000419027825 */ /* 0x004fe200078e0206 */
[----:B------:R-:W-:Y:S01]  /*48120*/  IADD3 R0, R195, 0x7d, RZ ;  /* 0x0000007dc3007810 */ /* 0x000fe20007ffe0ff */
[----:B------:R1:W-:Y:S02]  /*48130*/  @P4 STG.E [R20.64], R214 ;  /* 0x000000d614004986 */ /* 0x0003e4000c101908 */
[----:B---3--:R-:W-:Y:S02]  /*48140*/  IMAD.WIDE R8, R25, 0x4, R4 ;  /* 0x0000000419087825 */ /* 0x008fe400078e0204 */
[----:B------:R2:W-:Y:S02]  /*48150*/  @P1 STG.E [R2.64], R226 ;  /* 0x000000e202001986 */ /* 0x0005e4000c101908 */
[----:B----4-:R-:W-:Y:S01]  /*48160*/  IMAD.WIDE R10, R27, 0x4, R30 ;  /* 0x000000041b0a7825 */ /* 0x010fe200078e021e */
[----:B------:R-:W-:-:S03]  /*48170*/  ISETP.GE.AND P1, PT, R0, c[0x0][0x17c], PT ;  /* 0x00005f0000007a0c */ /* 0x000fc60003f26270 */
[----:B------:R-:W-:Y:S01]  /*48180*/  IMAD.WIDE R12, R27, 0x4, R28 ;  /* 0x000000041b0c7825 */ /* 0x000fe200078e021c */
[C---:B------:R-:W-:Y:S01]  /*48190*/  IADD3 R0, R195.reuse, 0x7e, RZ ;  /* 0x0000007ec3007810 */ /* 0x040fe20007ffe0ff */
[----:B------:R3:W-:Y:S01]  /*481a0*/  @P5 STG.E [R8.64], R14 ;  /* 0x0000000e08005986 */ /* 0x0007e2000c101908 */
[----:B------:R-:W-:-:S03]  /*481b0*/  IADD3 R24, R195, 0x7c, RZ ;  /* 0x0000007cc3187810 */ /* 0x000fc60007ffe0ff */
[----:B------:R2:W-:Y:S04]  /*481c0*/  @P6 STG.E [R10.64], R199 ;  /* 0x000000c70a006986 */ /* 0x0005e8000c101908 */
[----:B------:R1:W-:Y:S01]  /*481d0*/  @P0 STG.E [R12.64], R215 ;  /* 0x000000d70c000986 */ /* 0x0003e2000c101908 */
[----:B------:R-:W-:Y:S02]  /*481e0*/  ISETP.GE.AND P0, PT, R0, c[0x0][0x17c], PT ;  /* 0x00005f0000007a0c */ /* 0x000fe40003f06270 */
[----:B------:R-:W-:Y:S02]  /*481f0*/  IADD3 R0, R195, 0x7f, RZ ;  /* 0x0000007fc3007810 */ /* 0x000fe40007ffe0ff */
[----:B------:R-:W4:Y:S01]  /*48200*/  LDL.LU R195, [R1+0x1380] ;  /* 0x0013800001c37983 */ /* 0x000f220000300800 */
[----:B------:R-:W-:Y:S01]  /*48210*/  ISETP.LT.AND P4, PT, R247, c[0x0][0x178], !P3 ;  /* 0x00005e00f7007a0c */ /* 0x000fe20005f81270 */
[----:B------:R-:W-:Y:S01]  /*48220*/  IMAD.WIDE R16, R27, 0x4, R6 ;  /* 0x000000041b107825 */ /* 0x000fe200078e0206 */
[----:B------:R-:W-:-:S02]  /*48230*/  ISETP.GE.AND P2, PT, R24, c[0x0][0x17c], PT ;  /* 0x00005f0018007a0c */ /* 0x000fc40003f46270 */
[----:B------:R-:W-:Y:S02]  /*48240*/  ISETP.LT.AND P3, PT, R246, c[0x0][0x178], !P3 ;  /* 0x00005e00f6007a0c */ /* 0x000fe40005f61270 */
[----:B------:R-:W-:Y:S02]  /*48250*/  ISETP.LT.AND P6, PT, R211, c[0x0][0x178], !P2 ;  /* 0x00005e00d3007a0c */ /* 0x000fe400057c1270 */
[----:B------:R-:W-:Y:S02]  /*48260*/  ISETP.LT.AND P5, PT, R191, c[0x0][0x178], !P2 ;  /* 0x00005e00bf007a0c */ /* 0x000fe400057a1270 */
[----:B-1----:R-:W-:-:S03]  /*48270*/  IADD3 R21, R27, c[0x0][0x198], RZ ;  /* 0x000066001b157a10 */ /* 0x002fc60007ffe0ff */
[----:B------:R1:W-:Y:S01]  /*48280*/  @P4 STG.E [R16.64], R227 ;  /* 0x000000e310004986 */ /* 0x0003e2000c101908 */
[----:B------:R-:W-:Y:S01]  /*48290*/  ISETP.LT.AND P4, PT, R247, c[0x0][0x178], !P2 ;  /* 0x00005e00f7007a0c */ /* 0x000fe20005781270 */
[----:B--2---:R-:W-:-:S04]  /*482a0*/  IMAD.WIDE R2, R27, 0x4, R4 ;  /* 0x000000041b027825 */ /* 0x004fc800078e0204 */
[C---:B---3--:R-:W-:Y:S01]  /*482b0*/  IMAD.WIDE R8, R21.reuse, 0x4, R30 ;  /* 0x0000000415087825 */ /* 0x048fe200078e021e */
[----:B------:R2:W-:Y:S03]  /*482c0*/  @P3 STG.E [R2.64], R15 ;  /* 0x0000000f02003986 */ /* 0x0005e6000c101908 */
[C---:B------:R-:W-:Y:S01]  /*482d0*/  IMAD.WIDE R10, R21.reuse, 0x4, R28 ;  /* 0x00000004150a7825 */ /* 0x040fe200078e021c */
[----:B------:R3:W-:Y:S03]  /*482e0*/  @P6 STG.E [R8.64], R194 ;  /* 0x000000c208006986 */ /* 0x0007e6000c101908 */
[----:B------:R-:W-:Y:S01]  /*482f0*/  IMAD.WIDE R12, R21, 0x4, R6 ;  /* 0x00000004150c7825 */ /* 0x000fe200078e0206 */
[----:B------:R-:W-:Y:S01]  /*48300*/  ISETP.LT.AND P2, PT, R246, c[0x0][0x178], !P2 ;  /* 0x00005e00f6007a0c */ /* 0x000fe20005741270 */
[----:B------:R2:W-:Y:S01]  /*48310*/  @P5 STG.E [R10.64], R206 ;  /* 0x000000ce0a005986 */ /* 0x0005e2000c101908 */
[----:B------:R-:W-:-:S02]  /*48320*/  ISETP.LT.AND P5, PT, R211, c[0x0][0x178], !P1 ;  /* 0x00005e00d3007a0c */ /* 0x000fc40004fa1270 */
[----:B------:R-:W-:Y:S01]  /*48330*/  ISETP.LT.AND P6, PT, R191, c[0x0][0x178], !P1 ;  /* 0x00005e00bf007a0c */ /* 0x000fe20004fc1270 */
[----:B------:R3:W-:Y:S01]  /*48340*/  @P4 STG.E [R12.64], R230 ;  /* 0x000000e60c004986 */ /* 0x0007e2000c101908 */
[----:B------:R-:W-:Y:S02]  /*48350*/  ISETP.LT.AND P4, PT, R247, c[0x0][0x178], !P1 ;  /* 0x00005e00f7007a0c */ /* 0x000fe40004f81270 */
[C---:B------:R-:W-:Y:S01]  /*48360*/  IADD3 R25, R21.reuse, c[0x0][0x198], RZ ;  /* 0x0000660015197a10 */ /* 0x040fe20007ffe0ff */
[----:B-1----:R-:W-:Y:S01]  /*48370*/  IMAD.WIDE R16, R21, 0x4, R4 ;  /* 0x0000000415107825 */ /* 0x002fe200078e0204 */
[----:B------:R-:W-:-:S03]  /*48380*/  ISETP.GE.AND P3, PT, R0, c[0x0][0x17c], PT ;  /* 0x00005f0000007a0c */ /* 0x000fc60003f66270 */
[C---:B--2---:R-:W-:Y:S01]  /*48390*/  IMAD.WIDE R2, R25.reuse, 0x4, R30 ;  /* 0x0000000419027825 */ /* 0x044fe200078e021e */
[----:B------:R1:W-:Y:S03]  /*483a0*/  @P2 STG.E [R16.64], R18 ;  /* 0x0000001210002986 */ /* 0x0003e6000c101908 */
[----:B---3--:R-:W-:-:S04]  /*483b0*/  IMAD.WIDE R8, R25, 0x4, R28 ;  /* 0x0000000419087825 */ /* 0x008fc800078e021c */
[----:B------:R-:W-:Y:S01]  /*483c0*/  IMAD.WIDE R10, R25, 0x4, R6 ;  /* 0x00000004190a7825 */ /* 0x000fe200078e0206 */
[C---:B------:R-:W-:Y:S01]  /*483d0*/  ISETP.LT.AND P2, PT, R211.reuse, c[0x0][0x178], !P0 ;  /* 0x00005e00d3007a0c */ /* 0x040fe20004741270 */
[----:B----4-:R2:W-:Y:S01]  /*483e0*/  @P5 STG.E [R2.64], R195 ;  /* 0x000000c302005986 */ /* 0x0105e2000c101908 */
[----:B------:R-:W-:-:S03]  /*483f0*/  ISETP.LT.AND P5, PT, R211, c[0x0][0x178], !P3 ;  /* 0x00005e00d3007a0c */ /* 0x000fc60005fa1270 */
[----:B------:R3:W-:Y:S01]  /*48400*/  @P6 STG.E [R8.64], R207 ;  /* 0x000000cf08006986 */ /* 0x0007e2000c101908 */
[----:B------:R-:W-:-:S03]  /*48410*/  ISETP.LT.AND P6, PT, R191, c[0x0][0x178], !P3 ;  /* 0x00005e00bf007a0c */ /* 0x000fc60005fc1270 */
[----:B------:R2:W-:Y:S01]  /*48420*/  @P4 STG.E [R10.64], R231 ;  /* 0x000000e70a004986 */ /* 0x0005e2000c101908 */
[----:B------:R-:W-:-:S03]  /*48430*/  ISETP.LT.AND P4, PT, R191, c[0x0][0x178], !P0 ;  /* 0x00005e00bf007a0c */ /* 0x000fc60004781270 */
[----:B------:R-:W4:Y:S04]  /*48440*/  LDL.LU R211, [R1+0x137c] ;  /* 0x00137c0001d37983 */ /* 0x000f280000300800 */
[----:B------:R-:W4:Y:S01]  /*48450*/  LDL.LU R191, [R1+0x1378] ;  /* 0x0013780001bf7983 */ /* 0x000f220000300800 */
[----:B------:R-:W-:Y:S01]  /*48460*/  ISETP.LT.AND P1, PT, R246, c[0x0][0x178], !P1 ;  /* 0x00005e00f6007a0c */ /* 0x000fe20004f21270 */
[C---:B------:R-:W-:Y:S01]  /*48470*/  IMAD.WIDE R12, R25.reuse, 0x4, R4 ;  /* 0x00000004190c7825 */ /* 0x040fe200078e0204 */
[----:B------:R-:W-:-:S05]  /*48480*/  IADD3 R21, R25, c[0x0][0x198], RZ ;  /* 0x0000660019157a10 */ /* 0x000fca0007ffe0ff */
[----:B------:R-:W-:-:S06]  /*48490*/  IMAD.WIDE R14, R21, 0x4, R30 ;  /* 0x00000004150e7825 */ /* 0x000fcc00078e021e */
[----:B------:R3:W-:Y:S01]  /*484a0*/  @P1 STG.E [R12.64], R19 ;  /* 0x000000130c001986 */ /* 0x0007e2000c101908 */
[C---:B------:R-:W-:Y:S02]  /*484b0*/  ISETP.LT.AND P1, PT, R247.reuse, c[0x0][0x178], !P0 ;  /* 0x00005e00f7007a0c */ /* 0x040fe40004721270 */
[C---:B------:R-:W-:Y:S01]  /*484c0*/  ISETP.LT.AND P0, PT, R246.reuse, c[0x0][0x178], !P0 ;  /* 0x00005e00f6007a0c */ /* 0x040fe20004701270 */
[----:B------:R4:W-:Y:S01]  /*484d0*/  @P2 STG.E [R14.64], R190 ;  /* 0x000000be0e002986 */ /* 0x0009e2000c101908 */
[----:B------:R-:W-:Y:S02]  /*484e0*/  ISETP.LT.AND P2, PT, R247, c[0x0][0x178], !P3 ;  /* 0x00005e00f7007a0c */ /* 0x000fe40005f41270 */
[C---:B-1----:R-:W-:Y:S02]  /*484f0*/  IADD3 R17, R21.reuse, c[0x0][0x198], RZ ;  /* 0x0000660015117a10 */ /* 0x042fe40007ffe0ff */
[----:B------:R-:W-:Y:S01]  /*48500*/  ISETP.LT.AND P3, PT, R246, c[0x0][0x178], !P3 ;  /* 0x00005e00f6007a0c */ /* 0x000fe20005f61270 */
[----:B--2---:R-:W-:-:S04]  /*48510*/  IMAD.WIDE R2, R21, 0x4, R28 ;  /* 0x0000000415027825 */ /* 0x004fc800078e021c */
[C---:B---3--:R-:W-:Y:S01]  /*48520*/  IMAD.WIDE R8, R21.reuse, 0x4, R6 ;  /* 0x0000000415087825 */ /* 0x048fe200078e0206 */
[----:B------:R1:W-:Y:S03]  /*48530*/  @P4 STG.E [R2.64], R210 ;  /* 0x000000d202004986 */ /* 0x0003e6000c101908 */
[----:B------:R-:W-:Y:S01]  /*48540*/  IMAD.WIDE R10, R21, 0x4, R4 ;  /* 0x00000004150a7825 */ /* 0x000fe200078e0204 */
[----:B------:R1:W-:Y:S03]  /*48550*/  @P1 STG.E [R8.64], R234 ;  /* 0x000000ea08001986 */ /* 0x0003e6000c101908 */
[C---:B------:R-:W-:Y:S01]  /*48560*/  IMAD.WIDE R30, R17.reuse, 0x4, R30 ;  /* 0x00000004111e7825 */ /* 0x040fe200078e021e */
[----:B------:R1:W-:Y:S03]  /*48570*/  @P0 STG.E [R10.64], R22 ;  /* 0x000000160a000986 */ /* 0x0003e6000c101908 */
[----:B------:R-:W-:-:S04]  /*48580*/  IMAD.WIDE R28, R17, 0x4, R28 ;  /* 0x00000004111c7825 */ /* 0x000fc800078e021c */
[----:B------:R-:W-:-:S04]  /*48590*/  IMAD.WIDE R6, R17, 0x4, R6 ;  /* 0x0000000411067825 */ /* 0x000fc800078e0206 */
[----:B------:R-:W-:Y:S01]  /*485a0*/  IMAD.WIDE R4, R17, 0x4, R4 ;  /* 0x0000000411047825 */ /* 0x000fe200078e0204 */
[----:B----4-:R1:W-:Y:S04]  /*485b0*/  @P5 STG.E [R30.64], R191 ;  /* 0x000000bf1e005986 */ /* 0x0103e8000c101908 */
[----:B------:R1:W-:Y:S04]  /*485c0*/  @P6 STG.E [R28.64], R211 ;  /* 0x000000d31c006986 */ /* 0x0003e8000c101908 */
[----:B------:R1:W-:Y:S01]  /*485d0*/  @P2 STG.E [R6.64], R235 ;  /* 0x000000eb06002986 */ /* 0x0003e2000c101908 */
[----:B------:R-:W-:Y:S05]  /*485e0*/  @!P3 EXIT ;  /* 0x000000000000b94d */ /* 0x000fea0003800000 */
[----:B------:R-:W-:Y:S01]  /*485f0*/  STG.E [R4.64], R23 ;  /* 0x0000001704007986 */ /* 0x000fe2000c101908 */
[----:B------:R-:W-:Y:S05]  /*48600*/  EXIT ;  /* 0x000000000000794d */ /* 0x000fea0003800000 */
.L_x_2:
[----:B------:R-:W-:-:S00]  /*48610*/  BRA `(.L_x_2) ;  /* 0xfffffff000007947 */ /* 0x000fc0000383ffff */
[----:B------:R-:W-:-:S00]  /*48620*/  NOP ;  /* 0x0000000000007918 */ /* 0x000fc00000000000 */
        /* <DEDUP_REMOVED lines=13> */
.L_x_3:


//--------------------- .nv.shared.matmul_kernel  --------------------------
	.section	.nv.shared.matmul_kernel,"aw",@nobits
	.sectionflags	@""
	.align	16
